	.target	sm_100a

	.elftype	@"ET_EXEC"


//--------------------- .note.nv.tkinfo           --------------------------
	.section	.note.nv.tkinfo,"",@"SHT_NOTE"
	.sectionflags	@"SHF_NOTE_NV_TKINFO"
	.tkinfo
        /*0018*/ 	.word	0x00000002
        /*0030*/ 	.string	""
        /*0030*/ 	.string	"ptxas"
        /*0030*/ 	.string	"Cuda compilation tools, release 13.0, V13.0.88"
        /*0030*/ 	.string	"Build cuda_13.0.r13.0/compiler.36424714_0"
        /*0030*/ 	.string	"-arch sm_100a -m 64 "



//--------------------- .note.nv.cuinfo           --------------------------
	.section	.note.nv.cuinfo,"",@"SHT_NOTE"
	.sectionflags	@"SHF_NOTE_NV_CUINFO"
        /*0018*/ 	.short	0x0002
        /*001a*/ 	.short	0x0064
        /*001c*/ 	.short	0x0082
	.zero		2


//--------------------- .nv.info                  --------------------------
	.section	.nv.info,"",@"SHT_CUDA_INFO"
	.align	4


	//----- nvinfo : EIATTR_REGCOUNT
	.align		4
        /*0000*/ 	.byte	0x04, 0x2f
        /*0002*/ 	.short	(.L_19 - .L_18)
	.align		4
.L_18:
        /*0004*/ 	.word	index@(_ZN7cutlass13device_kernelINS_4conv6kernel13ConvUniversalINS1_16ConvProblemShapeILNS1_8OperatorE0ELi2EEENS1_10collective14CollectiveConvINS1_47MainloopSm100TmaUmmaWarpSpecializedImplicitGemmILS5_0ELi4ELi2ELi1ELi2EN4cute5tupleIJNSA_1CILi2EEENSC_ILi1EEESE_EEEEENSB_IJNSC_ILi256EEENSC_ILi128EEENSB_IJNSC_ILi64EEEEEEEEENS_10tfloat32_tESM_NSA_8TiledMMAINSA_8MMA_AtomIJNSA_23SM100_MMA_TF32_2x1SM_SSISM_SM_fLi256ELi128ELNSA_4UMMA5MajorE0ELSR_0ELNSQ_7ScaleInE0ELSS_0EEEEEENSA_6LayoutINSB_IJSE_SE_SE_EEENSB_IJNSC_ILi0EEESX_SX_EEEEENSB_IJNSA_10UnderscoreES10_S10_EEEEENS7_6detail27Sm100ImplicitGemmTileTraitsINSA_25SM100_TMA_2SM_LOAD_IM2COLENSA_14ComposedLayoutINSA_7SwizzleILi3ELi4ELi3EEENSA_18smem_ptr_flag_bitsILi32EEENSV_INSB_IJNSC_ILi8EEENSC_ILi32EEEEEENSB_IJS1C_SE_EEEEEEEvEENS14_INSA_18SM100_TMA_2SM_LOADES1G_vEEEENS_8epilogue10collective18CollectiveEpilogueINS1L_23Sm100TmaWarpSpecializedILi4ELi2ELi16ELb1ELb0EEEJNSB_IJSI_SI_SK_EEENSB_IJNSV_ISI_SE_EENSV_INSC_ILi16EEESE_EEEEESM_NSB_IJNSB_IJlllEEESE_SX_EEESM_S1W_NS1L_6fusion15FusionCallbacksIS1P_NS1X_17LinearCombinationISM_fSM_fLNS_15FloatRoundStyleE2EEES1Q_S1U_JEEENSA_5SM1004TMEM4LOAD26SM100_TMEM_LOAD_32dp32b16xENSA_20SM90_TMA_LOAD_IM2COLENS16_INS17_ILi2ELi4ELi3EEES1A_NSV_INSB_IJS1B_S1S_EEENSB_IJS1S_SE_EEEEEEENSA_39AutoVectorizingCopyWithAssumedAlignmentILi128EEENSA_21SM90_TMA_STORE_IM2COLES2C_S2E_S2E_EEEvvEEEEvNT_6ParamsE)
        /*0008*/ 	.word	0x0000006f


	//----- nvinfo : EIATTR_FRAME_SIZE
	.align		4
.L_19:
        /*000c*/ 	.byte	0x04, 0x11
        /*000e*/ 	.short	(.L_21 - .L_20)
	.align		4
.L_20:
        /*0010*/ 	.word	index@($__internal_2_$__cuda_sm10x_tcgen05_guardrail_trap_unallocated_columns_being_dealloced)
        /*0014*/ 	.word	0x00000008


	//----- nvinfo : EIATTR_FRAME_SIZE
	.align		4
.L_21:
        /*0018*/ 	.byte	0x04, 0x11
        /*001a*/ 	.short	(.L_23 - .L_22)
	.align		4
.L_22:
        /*001c*/ 	.word	index@($__internal_1_$__cuda_sm10x_tcgen05_guardrail_trap_phase_invalid_during_alloc)
        /*0020*/ 	.word	0x00000008


	//----- nvinfo : EIATTR_FRAME_SIZE
	.align		4
.L_23:
        /*0024*/ 	.byte	0x04, 0x11
        /*0026*/ 	.short	(.L_25 - .L_24)
	.align		4
.L_24:
        /*0028*/ 	.word	index@($__internal_0_$__cuda_sm10x_tcgen05_guardrail_trap_col_being_dealloced_not_returned_by_alloc)
        /*002c*/ 	.word	0x00000008


	//----- nvinfo : EIATTR_FRAME_SIZE
	.align		4
.L_25:
        /*0030*/ 	.byte	0x04, 0x11
        /*0032*/ 	.short	(.L_27 - .L_26)
	.align		4
.L_26:
        /*0034*/ 	.word	index@(_ZN7cutlass13device_kernelINS_4conv6kernel13ConvUniversalINS1_16ConvProblemShapeILNS1_8OperatorE0ELi2EEENS1_10collective14CollectiveConvINS1_47MainloopSm100TmaUmmaWarpSpecializedImplicitGemmILS5_0ELi4ELi2ELi1ELi2EN4cute5tupleIJNSA_1CILi2EEENSC_ILi1EEESE_EEEEENSB_IJNSC_ILi256EEENSC_ILi128EEENSB_IJNSC_ILi64EEEEEEEEENS_10tfloat32_tESM_NSA_8TiledMMAINSA_8MMA_AtomIJNSA_23SM100_MMA_TF32_2x1SM_SSISM_SM_fLi256ELi128ELNSA_4UMMA5MajorE0ELSR_0ELNSQ_7ScaleInE0ELSS_0EEEEEENSA_6LayoutINSB_IJSE_SE_SE_EEENSB_IJNSC_ILi0EEESX_SX_EEEEENSB_IJNSA_10UnderscoreES10_S10_EEEEENS7_6detail27Sm100ImplicitGemmTileTraitsINSA_25SM100_TMA_2SM_LOAD_IM2COLENSA_14ComposedLayoutINSA_7SwizzleILi3ELi4ELi3EEENSA_18smem_ptr_flag_bitsILi32EEENSV_INSB_IJNSC_ILi8EEENSC_ILi32EEEEEENSB_IJS1C_SE_EEEEEEEvEENS14_INSA_18SM100_TMA_2SM_LOADES1G_vEEEENS_8epilogue10collective18CollectiveEpilogueINS1L_23Sm100TmaWarpSpecializedILi4ELi2ELi16ELb1ELb0EEEJNSB_IJSI_SI_SK_EEENSB_IJNSV_ISI_SE_EENSV_INSC_ILi16EEESE_EEEEESM_NSB_IJNSB_IJlllEEESE_SX_EEESM_S1W_NS1L_6fusion15FusionCallbacksIS1P_NS1X_17LinearCombinationISM_fSM_fLNS_15FloatRoundStyleE2EEES1Q_S1U_JEEENSA_5SM1004TMEM4LOAD26SM100_TMEM_LOAD_32dp32b16xENSA_20SM90_TMA_LOAD_IM2COLENS16_INS17_ILi2ELi4ELi3EEES1A_NSV_INSB_IJS1B_S1S_EEENSB_IJS1S_SE_EEEEEEENSA_39AutoVectorizingCopyWithAssumedAlignmentILi128EEENSA_21SM90_TMA_STORE_IM2COLES2C_S2E_S2E_EEEvvEEEEvNT_6ParamsE)
        /*0038*/ 	.word	0x00000008


	//----- nvinfo : EIATTR_MIN_STACK_SIZE
	.align		4
.L_27:
        /*003c*/ 	.byte	0x04, 0x12
        /*003e*/ 	.short	(.L_29 - .L_28)
	.align		4
.L_28:
        /*0040*/ 	.word	index@(_ZN7cutlass13device_kernelINS_4conv6kernel13ConvUniversalINS1_16ConvProblemShapeILNS1_8OperatorE0ELi2EEENS1_10collective14CollectiveConvINS1_47MainloopSm100TmaUmmaWarpSpecializedImplicitGemmILS5_0ELi4ELi2ELi1ELi2EN4cute5tupleIJNSA_1CILi2EEENSC_ILi1EEESE_EEEEENSB_IJNSC_ILi256EEENSC_ILi128EEENSB_IJNSC_ILi64EEEEEEEEENS_10tfloat32_tESM_NSA_8TiledMMAINSA_8MMA_AtomIJNSA_23SM100_MMA_TF32_2x1SM_SSISM_SM_fLi256ELi128ELNSA_4UMMA5MajorE0ELSR_0ELNSQ_7ScaleInE0ELSS_0EEEEEENSA_6LayoutINSB_IJSE_SE_SE_EEENSB_IJNSC_ILi0EEESX_SX_EEEEENSB_IJNSA_10UnderscoreES10_S10_EEEEENS7_6detail27Sm100ImplicitGemmTileTraitsINSA_25SM100_TMA_2SM_LOAD_IM2COLENSA_14ComposedLayoutINSA_7SwizzleILi3ELi4ELi3EEENSA_18smem_ptr_flag_bitsILi32EEENSV_INSB_IJNSC_ILi8EEENSC_ILi32EEEEEENSB_IJS1C_SE_EEEEEEEvEENS14_INSA_18SM100_TMA_2SM_LOADES1G_vEEEENS_8epilogue10collective18CollectiveEpilogueINS1L_23Sm100TmaWarpSpecializedILi4ELi2ELi16ELb1ELb0EEEJNSB_IJSI_SI_SK_EEENSB_IJNSV_ISI_SE_EENSV_INSC_ILi16EEESE_EEEEESM_NSB_IJNSB_IJlllEEESE_SX_EEESM_S1W_NS1L_6fusion15FusionCallbacksIS1P_NS1X_17LinearCombinationISM_fSM_fLNS_15FloatRoundStyleE2EEES1Q_S1U_JEEENSA_5SM1004TMEM4LOAD26SM100_TMEM_LOAD_32dp32b16xENSA_20SM90_TMA_LOAD_IM2COLENS16_INS17_ILi2ELi4ELi3EEES1A_NSV_INSB_IJS1B_S1S_EEENSB_IJS1S_SE_EEEEEEENSA_39AutoVectorizingCopyWithAssumedAlignmentILi128EEENSA_21SM90_TMA_STORE_IM2COLES2C_S2E_S2E_EEEvvEEEEvNT_6ParamsE)
        /*0044*/ 	.word	0x00000008
.L_29:


//--------------------- .nv.compat                --------------------------
	.section	.nv.compat,"",@"SHT_CUDA_COMPAT_INFO"
	.align	4
        /*0000*/ 	.byte	0x02, 0x09, 0x01, 0x00, 0x02, 0x02, 0x02, 0x00, 0x02, 0x05, 0x05, 0x00, 0x03, 0x07, 0x01, 0x01
        /*0010*/ 	.byte	0x02, 0x03, 0x01, 0x00, 0x02, 0x06, 0x01, 0x00, 0x04, 0x0b, 0x08, 0x00, 0x09, 0x00, 0x00, 0x00
        /*0020*/ 	.byte	0x00, 0x00, 0x00, 0x00


//--------------------- .nv.info._ZN7cutlass13device_kernelINS_4conv6kernel13ConvUniversalINS1_16ConvProblemShapeILNS1_8OperatorE0ELi2EEENS1_10collective14CollectiveConvINS1_47MainloopSm100TmaUmmaWarpSpecializedImplicitGemmILS5_0ELi4ELi2ELi1ELi2EN4cute5tupleIJNSA_1CILi2EEENSC_ILi1EEESE_EEEEENSB_IJNSC_ILi256EEENSC_ILi128EEENSB_IJNSC_ILi64EEEEEEEEENS_10tfloat32_tESM_NSA_8TiledMMAINSA_8MMA_AtomIJNSA_23SM100_MMA_TF32_2x1SM_SSISM_SM_fLi256ELi128ELNSA_4UMMA5MajorE0ELSR_0ELNSQ_7ScaleInE0ELSS_0EEEEEENSA_6LayoutINSB_IJSE_SE_SE_EEENSB_IJNSC_ILi0EEESX_SX_EEEEENSB_IJNSA_10UnderscoreES10_S10_EEEEENS7_6detail27Sm100ImplicitGemmTileTraitsINSA_25SM100_TMA_2SM_LOAD_IM2COLENSA_14ComposedLayoutINSA_7SwizzleILi3ELi4ELi3EEENSA_18smem_ptr_flag_bitsILi32EEENSV_INSB_IJNSC_ILi8EEENSC_ILi32EEEEEENSB_IJS1C_SE_EEEEEEEvEENS14_INSA_18SM100_TMA_2SM_LOADES1G_vEEEENS_8epilogue10collective18CollectiveEpilogueINS1L_23Sm100TmaWarpSpecializedILi4ELi2ELi16ELb1ELb0EEEJNSB_IJSI_SI_SK_EEENSB_IJNSV_ISI_SE_EENSV_INSC_ILi16EEESE_EEEEESM_NSB_IJNSB_IJlllEEESE_SX_EEESM_S1W_NS1L_6fusion15FusionCallbacksIS1P_NS1X_17LinearCombinationISM_fSM_fLNS_15FloatRoundStyleE2EEES1Q_S1U_JEEENSA_5SM1004TMEM4LOAD26SM100_TMEM_LOAD_32dp32b16xENSA_20SM90_TMA_LOAD_IM2COLENS16_INS17_ILi2ELi4ELi3EEES1A_NSV_INSB_IJS1B_S1S_EEENSB_IJS1S_SE_EEEEEEENSA_39AutoVectorizingCopyWithAssumedAlignmentILi128EEENSA_21SM90_TMA_STORE_IM2COLES2C_S2E_S2E_EEEvvEEEEvNT_6ParamsE --------------------------
	.section	.nv.info._ZN7cutlass13device_kernelINS_4conv6kernel13ConvUniversalINS1_16ConvProblemShapeILNS1_8OperatorE0ELi2EEENS1_10collective14CollectiveConvINS1_47MainloopSm100TmaUmmaWarpSpecializedImplicitGemmILS5_0ELi4ELi2ELi1ELi2EN4cute5tupleIJNSA_1CILi2EEENSC_ILi1EEESE_EEEEENSB_IJNSC_ILi256EEENSC_ILi128EEENSB_IJNSC_ILi64EEEEEEEEENS_10tfloat32_tESM_NSA_8TiledMMAINSA_8MMA_AtomIJNSA_23SM100_MMA_TF32_2x1SM_SSISM_SM_fLi256ELi128ELNSA_4UMMA5MajorE0ELSR_0ELNSQ_7ScaleInE0ELSS_0EEEEEENSA_6LayoutINSB_IJSE_SE_SE_EEENSB_IJNSC_ILi0EEESX_SX_EEEEENSB_IJNSA_10UnderscoreES10_S10_EEEEENS7_6detail27Sm100ImplicitGemmTileTraitsINSA_25SM100_TMA_2SM_LOAD_IM2COLENSA_14ComposedLayoutINSA_7SwizzleILi3ELi4ELi3EEENSA_18smem_ptr_flag_bitsILi32EEENSV_INSB_IJNSC_ILi8EEENSC_ILi32EEEEEENSB_IJS1C_SE_EEEEEEEvEENS14_INSA_18SM100_TMA_2SM_LOADES1G_vEEEENS_8epilogue10collective18CollectiveEpilogueINS1L_23Sm100TmaWarpSpecializedILi4ELi2ELi16ELb1ELb0EEEJNSB_IJSI_SI_SK_EEENSB_IJNSV_ISI_SE_EENSV_INSC_ILi16EEESE_EEEEESM_NSB_IJNSB_IJlllEEESE_SX_EEESM_S1W_NS1L_6fusion15FusionCallbacksIS1P_NS1X_17LinearCombinationISM_fSM_fLNS_15FloatRoundStyleE2EEES1Q_S1U_JEEENSA_5SM1004TMEM4LOAD26SM100_TMEM_LOAD_32dp32b16xENSA_20SM90_TMA_LOAD_IM2COLENS16_INS17_ILi2ELi4ELi3EEES1A_NSV_INSB_IJS1B_S1S_EEENSB_IJS1S_SE_EEEEEEENSA_39AutoVectorizingCopyWithAssumedAlignmentILi128EEENSA_21SM90_TMA_STORE_IM2COLES2C_S2E_S2E_EEEvvEEEEvNT_6ParamsE,"",@"SHT_CUDA_INFO"
	.sectionflags	@""
	.align	4


	//----- nvinfo : EIATTR_CUDA_API_VERSION
	.align		4
        /*0000*/ 	.byte	0x04, 0x37
        /*0002*/ 	.short	(.L_31 - .L_30)
.L_30:
        /*0004*/ 	.word	0x00000082


	//----- nvinfo : EIATTR_KPARAM_INFO
	.align		4
.L_31:
        /*0008*/ 	.byte	0x04, 0x17
        /*000a*/ 	.short	(.L_33 - .L_32)
.L_32:
        /*000c*/ 	.word	0x00000000
        /*0010*/ 	.short	0x0000
        /*0012*/ 	.short	0x0000
        /*0014*/ 	.byte	0x00, 0xf0, 0x01, 0x20


	//----- nvinfo : EIATTR_AT_ENTRY_FRAGMENTS
	.align		4
.L_33:
        /*0018*/ 	.byte	0x04, 0x4f
        /*001a*/ 	.short	(.L_35 - .L_34)


	//   ....[0]....
.L_34:
        /*001c*/ 	.word	0x00000007


	//----- nvinfo : EIATTR_RESERVED_SMEM_USED
	.align		4
.L_35:
        /*0020*/ 	.byte	0x01, 0x41
	.zero		2


	//----- nvinfo : EIATTR_SPARSE_MMA_MASK
	.align		4
        /*0024*/ 	.byte	0x03, 0x50
        /*0026*/ 	.short	0x0000


	//----- nvinfo : EIATTR_TCGEN05_2CTA_USED
	.align		4
        /*0028*/ 	.byte	0x01, 0x52
	.zero		2


	//----- nvinfo : EIATTR_MAXREG_COUNT
	.align		4
        /*002c*/ 	.byte	0x03, 0x1b
        /*002e*/ 	.short	0x00ff


	//----- nvinfo : EIATTR_NUM_BARRIERS
	.align		4
        /*0030*/ 	.byte	0x02, 0x4c
        /*0032*/ 	.byte	0x07
	.zero		1


	//----- nvinfo : EIATTR_EXTERNS
	.align		4
        /*0034*/ 	.byte	0x04, 0x0f
        /*0036*/ 	.short	(.L_37 - .L_36)


	//   ....[0]....
	.align		4
.L_36:
        /*0038*/ 	.word	index@(__assertfail)


	//----- nvinfo : EIATTR_MERCURY_ISA_VERSION
	.align		4
.L_37:
        /*003c*/ 	.byte	0x03, 0x5f
        /*003e*/ 	.short	0x0101


	//----- nvinfo : EIATTR_INT_WARP_WIDE_INSTR_OFFSETS
	.align		4
        /*0040*/ 	.byte	0x04, 0x31
        /*0042*/ 	.short	(.L_39 - .L_38)


	//   ....[0]....
.L_38:
        /*0044*/ 	.word	0x00000bd0


	//   ....[1]....
        /*0048*/ 	.word	0x00000c70


	//   ....[2]....
        /*004c*/ 	.word	0x00009320


	//   ....[3]....
        /*0050*/ 	.word	0x00009340


	//   ....[4]....
        /*0054*/ 	.word	0x00009370


	//   ....[5]....
        /*0058*/ 	.word	0x00009e20


	//   ....[6]....
        /*005c*/ 	.word	0x00009e40


	//   ....[7]....
        /*0060*/ 	.word	0x00009f60


	//   ....[8]....
        /*0064*/ 	.word	0x00009f80


	//   ....[9]....
        /*0068*/ 	.word	0x0000a0e0


	//   ....[10]....
        /*006c*/ 	.word	0x0000a100


	//   ....[11]....
        /*0070*/ 	.word	0x0000a260


	//   ....[12]....
        /*0074*/ 	.word	0x0000a280


	//   ....[13]....
        /*0078*/ 	.word	0x0000a3f0


	//   ....[14]....
        /*007c*/ 	.word	0x0000a410


	//   ....[15]....
        /*0080*/ 	.word	0x0000a580


	//   ....[16]....
        /*0084*/ 	.word	0x0000a5a0


	//   ....[17]....
        /*0088*/ 	.word	0x0000a720


	//   ....[18]....
        /*008c*/ 	.word	0x0000a740


	//   ....[19]....
        /*0090*/ 	.word	0x0000a9a0


	//   ....[20]....
        /*0094*/ 	.word	0x0000a9b0


	//----- nvinfo : EIATTR_COOP_GROUP_MASK_REGIDS
	.align		4
.L_39:
        /*0098*/ 	.byte	0x04, 0x29
        /*009a*/ 	.short	(.L_41 - .L_40)


	//   ....[0]....
.L_40:
        /*009c*/ 	.word	0xffffffff


	//   ....[1]....
        /*00a0*/ 	.word	0xffffffff


	//   ....[2]....
        /*00a4*/ 	.word	0xffffffff


	//   ....[3]....
        /*00a8*/ 	.word	0xffffffff


	//   ....[4]....
        /*00ac*/ 	.word	0xffffffff


	//   ....[5]....
        /*00b0*/ 	.word	0xffffffff


	//   ....[6]....
        /*00b4*/ 	.word	0xffffffff


	//   ....[7]....
        /*00b8*/ 	.word	0xffffffff


	//   ....[8]....
        /*00bc*/ 	.word	0xffffffff


	//   ....[9]....
        /*00c0*/ 	.word	0xffffffff


	//   ....[10]....
        /*00c4*/ 	.word	0xffffffff


	//   ....[11]....
        /*00c8*/ 	.word	0xffffffff


	//   ....[12]....
        /*00cc*/ 	.word	0xffffffff


	//----- nvinfo : EIATTR_COOP_GROUP_INSTR_OFFSETS
	.align		4
.L_41:
        /*00d0*/ 	.byte	0x04, 0x28
        /*00d2*/ 	.short	(.L_43 - .L_42)


	//   ....[0]....
.L_42:
        /*00d4*/ 	.word	0x000000e0


	//   ....[1]....
        /*00d8*/ 	.word	0x00000520


	//   ....[2]....
        /*00dc*/ 	.word	0x000006b0


	//   ....[3]....
        /*00e0*/ 	.word	0x00000840


	//   ....[4]....
        /*00e4*/ 	.word	0x00000930


	//   ....[5]....
        /*00e8*/ 	.word	0x00000a70


	//   ....[6]....
        /*00ec*/ 	.word	0x00000cf0


	//   ....[7]....
        /*00f0*/ 	.word	0x00007520


	//   ....[8]....
        /*00f4*/ 	.word	0x00007ff0


	//   ....[9]....
        /*00f8*/ 	.word	0x000084c0


	//   ....[10]....
        /*00fc*/ 	.word	0x000084f0


	//   ....[11]....
        /*0100*/ 	.word	0x00009240


	//   ....[12]....
        /*0104*/ 	.word	0x00009440


	//----- nvinfo : EIATTR_VRC_CTA_INIT_COUNT
	.align		4
.L_43:
        /*0108*/ 	.byte	0x02, 0x4a
        /*010a*/ 	.byte	0x80
	.zero		1


	//----- nvinfo : EIATTR_SYSCALL_OFFSETS
	.align		4
        /*010c*/ 	.byte	0x04, 0x46
        /*010e*/ 	.short	(.L_45 - .L_44)


	//   ....[0]....
.L_44:
        /*0110*/ 	.word	0x0000b550


	//   ....[1]....
        /*0114*/ 	.word	0x0000b640


	//   ....[2]....
        /*0118*/ 	.word	0x0000be70


	//   ....[3]....
        /*011c*/ 	.word	0x0000c810


	//   ....[4]....
        /*0120*/ 	.word	0x0000d170


	//   ....[5]....
        /*0124*/ 	.word	0x0000db10


	//   ....[6]....
        /*0128*/ 	.word	0x0000e4b0


	//   ....[7]....
        /*012c*/ 	.word	0x0000ee80


	//   ....[8]....
        /*0130*/ 	.word	0x0000f820


	//   ....[9]....
        /*0134*/ 	.word	0x00010170


	//----- nvinfo : EIATTR_MBARRIER_INSTR_OFFSETS
	.align		4
.L_45:
        /*0138*/ 	.byte	0x04, 0x39
        /*013a*/ 	.short	(.L_47 - .L_46)


	//   ....[0]....
.L_46:
        /*013c*/ 	.word	0x00000620
        /*0140*/ 	.word	0x000000ff
        /*0144*/ 	.word	0x00000000
        /*0148*/ 	.short	0x0100
        /*014a*/ 	.byte	0x04
	.zero		1


	//   ....[1]....
        /*014c*/ 	.word	0x00000630
        /*0150*/ 	.word	0x000000ff
        /*0154*/ 	.word	0x00000020
        /*0158*/ 	.short	0x0100
        /*015a*/ 	.byte	0x04
	.zero		1


	//   ....[2]....
        /*015c*/ 	.word	0x00000640
        /*0160*/ 	.word	0x000000ff
        /*0164*/ 	.word	0x00000008
        /*0168*/ 	.short	0x0100
        /*016a*/ 	.byte	0x04
	.zero		1


	//   ....[3]....
        /*016c*/ 	.word	0x00000650
        /*0170*/ 	.word	0x000000ff
        /*0174*/ 	.word	0x00000028
        /*0178*/ 	.short	0x0100
        /*017a*/ 	.byte	0x04
	.zero		1


	//   ....[4]....
        /*017c*/ 	.word	0x00000660
        /*0180*/ 	.word	0x000000ff
        /*0184*/ 	.word	0x00000010
        /*0188*/ 	.short	0x0100
        /*018a*/ 	.byte	0x04
	.zero		1


	//   ....[5]....
        /*018c*/ 	.word	0x00000670
        /*0190*/ 	.word	0x000000ff
        /*0194*/ 	.word	0x00000030
        /*0198*/ 	.short	0x0100
        /*019a*/ 	.byte	0x04
	.zero		1


	//   ....[6]....
        /*019c*/ 	.word	0x00000680
        /*01a0*/ 	.word	0x000000ff
        /*01a4*/ 	.word	0x00000018
        /*01a8*/ 	.short	0x0100
        /*01aa*/ 	.byte	0x04
	.zero		1


	//   ....[7]....
        /*01ac*/ 	.word	0x00000690
        /*01b0*/ 	.word	0x000000ff
        /*01b4*/ 	.word	0x00000038
        /*01b8*/ 	.short	0x0100
        /*01ba*/ 	.byte	0x04
	.zero		1


	//   ....[8]....
        /*01bc*/ 	.word	0x000007b0
        /*01c0*/ 	.word	0x000000ff
        /*01c4*/ 	.word	0x00000040
        /*01c8*/ 	.short	0x0100
        /*01ca*/ 	.byte	0x04
	.zero		1


	//   ....[9]....
        /*01cc*/ 	.word	0x000007c0
        /*01d0*/ 	.word	0x000000ff
        /*01d4*/ 	.word	0x00000060
        /*01d8*/ 	.short	0x0100
        /*01da*/ 	.byte	0x04
	.zero		1


	//   ....[10]....
        /*01dc*/ 	.word	0x000007d0
        /*01e0*/ 	.word	0x000000ff
        /*01e4*/ 	.word	0x00000048
        /*01e8*/ 	.short	0x0100
        /*01ea*/ 	.byte	0x04
	.zero		1


	//   ....[11]....
        /*01ec*/ 	.word	0x000007e0
        /*01f0*/ 	.word	0x000000ff
        /*01f4*/ 	.word	0x00000068
        /*01f8*/ 	.short	0x0100
        /*01fa*/ 	.byte	0x04
	.zero		1


	//   ....[12]....
        /*01fc*/ 	.word	0x000007f0
        /*0200*/ 	.word	0x000000ff
        /*0204*/ 	.word	0x00000050
        /*0208*/ 	.short	0x0100
        /*020a*/ 	.byte	0x04
	.zero		1


	//   ....[13]....
        /*020c*/ 	.word	0x00000800
        /*0210*/ 	.word	0x000000ff
        /*0214*/ 	.word	0x00000070
        /*0218*/ 	.short	0x0100
        /*021a*/ 	.byte	0x04
	.zero		1


	//   ....[14]....
        /*021c*/ 	.word	0x00000810
        /*0220*/ 	.word	0x000000ff
        /*0224*/ 	.word	0x00000058
        /*0228*/ 	.short	0x0100
        /*022a*/ 	.byte	0x04
	.zero		1


	//   ....[15]....
        /*022c*/ 	.word	0x00000820
        /*0230*/ 	.word	0x000000ff
        /*0234*/ 	.word	0x00000078
        /*0238*/ 	.short	0x0100
        /*023a*/ 	.byte	0x04
	.zero		1


	//   ....[16]....
        /*023c*/ 	.word	0x00000900
        /*0240*/ 	.word	0x000000ff
        /*0244*/ 	.word	0x00000080
        /*0248*/ 	.short	0x0100
        /*024a*/ 	.byte	0x04
	.zero		1


	//   ....[17]....
        /*024c*/ 	.word	0x00000910
        /*0250*/ 	.word	0x000000ff
        /*0254*/ 	.word	0x00000088
        /*0258*/ 	.short	0x0100
        /*025a*/ 	.byte	0x04
	.zero		1


	//   ....[18]....
        /*025c*/ 	.word	0x00000a40
        /*0260*/ 	.word	0x000000ff
        /*0264*/ 	.word	0x00000090
        /*0268*/ 	.short	0x0100
        /*026a*/ 	.byte	0x06
	.zero		1


	//   ....[19]....
        /*026c*/ 	.word	0x00000a50
        /*0270*/ 	.word	0x000000ff
        /*0274*/ 	.word	0x00000098
        /*0278*/ 	.short	0x0100
        /*027a*/ 	.byte	0x06
	.zero		1


	//   ....[20]....
        /*027c*/ 	.word	0x00000b80
        /*0280*/ 	.word	0x000000ff
        /*0284*/ 	.word	0x000000a0
        /*0288*/ 	.short	0x0100
        /*028a*/ 	.byte	0x04
	.zero		1


	//   ....[21]....
        /*028c*/ 	.word	0x00000b90
        /*0290*/ 	.word	0x000000ff
        /*0294*/ 	.word	0x000000b0
        /*0298*/ 	.short	0x0100
        /*029a*/ 	.byte	0x04
	.zero		1


	//   ....[22]....
        /*029c*/ 	.word	0x00000ba0
        /*02a0*/ 	.word	0x000000ff
        /*02a4*/ 	.word	0x000000a8
        /*02a8*/ 	.short	0x0100
        /*02aa*/ 	.byte	0x04
	.zero		1


	//   ....[23]....
        /*02ac*/ 	.word	0x00000bb0
        /*02b0*/ 	.word	0x000000ff
        /*02b4*/ 	.word	0x000000b8
        /*02b8*/ 	.short	0x0100
        /*02ba*/ 	.byte	0x04
	.zero		1


	//   ....[24]....
        /*02bc*/ 	.word	0x00000ca0
        /*02c0*/ 	.word	0x000000ff
        /*02c4*/ 	.word	0x000000c0
        /*02c8*/ 	.short	0x0100
        /*02ca*/ 	.byte	0x06
	.zero		1


	//   ....[25]....
        /*02cc*/ 	.word	0x00001720
        /*02d0*/ 	.word	0x0000000e
        /*02d4*/ 	.word	0x00000020
        /*02d8*/ 	.short	0x010a
        /*02da*/ 	.byte	0xff
	.zero		1


	//   ....[26]....
        /*02dc*/ 	.word	0x00002cf0
        /*02e0*/ 	.word	0x0000000b
        /*02e4*/ 	.word	0x00000020
        /*02e8*/ 	.short	0x010a
        /*02ea*/ 	.byte	0xff
	.zero		1


	//   ....[27]....
        /*02ec*/ 	.word	0x00002f40
        /*02f0*/ 	.word	0x0000004b
        /*02f4*/ 	.word	0x00000020
        /*02f8*/ 	.short	0x010a
        /*02fa*/ 	.byte	0xff
	.zero		1


	//   ....[28]....
        /*02fc*/ 	.word	0x00004610
        /*0300*/ 	.word	0x00000000
        /*0304*/ 	.word	0x00000088
        /*0308*/ 	.short	0x0101
        /*030a*/ 	.byte	0xff
	.zero		1


	//   ....[29]....
        /*030c*/ 	.word	0x00004640
        /*0310*/ 	.word	0x0000000e
        /*0314*/ 	.word	0x00000020
        /*0318*/ 	.short	0x010a
        /*031a*/ 	.byte	0xff
	.zero		1


	//   ....[30]....
        /*031c*/ 	.word	0x00005bf0
        /*0320*/ 	.word	0x0000000b
        /*0324*/ 	.word	0x00000020
        /*0328*/ 	.short	0x010a
        /*032a*/ 	.byte	0xff
	.zero		1


	//   ....[31]....
        /*032c*/ 	.word	0x00005e40
        /*0330*/ 	.word	0x0000004a
        /*0334*/ 	.word	0x00000020
        /*0338*/ 	.short	0x010a
        /*033a*/ 	.byte	0xff
	.zero		1


	//   ....[32]....
        /*033c*/ 	.word	0x00007530
        /*0340*/ 	.word	0x00000000
        /*0344*/ 	.word	0x00000090
        /*0348*/ 	.short	0x010a
        /*034a*/ 	.byte	0xff
	.zero		1


	//   ....[33]....
        /*034c*/ 	.word	0x000075f0
        /*0350*/ 	.word	0x0000000b
        /*0354*/ 	.word	0x00000000
        /*0358*/ 	.short	0x0101
        /*035a*/ 	.byte	0xff
	.zero		1


	//   ....[34]....
        /*035c*/ 	.word	0x00007b00
        /*0360*/ 	.word	0x00000003
        /*0364*/ 	.word	0x00000000
        /*0368*/ 	.short	0x010a
        /*036a*/ 	.byte	0xff
	.zero		1


	//   ....[35]....
        /*036c*/ 	.word	0x00007b70
        /*0370*/ 	.word	0x00000004
        /*0374*/ 	.word	0x00000000
        /*0378*/ 	.short	0x010a
        /*037a*/ 	.byte	0xff
	.zero		1


	//   ....[36]....
        /*037c*/ 	.word	0x00007c00
        /*0380*/ 	.word	0x00000000
        /*0384*/ 	.word	0x00000000
        /*0388*/ 	.short	0x010a
        /*038a*/ 	.byte	0xff
	.zero		1


	//   ....[37]....
        /*038c*/ 	.word	0x00007c90
        /*0390*/ 	.word	0x00000007
        /*0394*/ 	.word	0x00000000
        /*0398*/ 	.short	0x010a
        /*039a*/ 	.byte	0xff
	.zero		1


	//   ....[38]....
        /*039c*/ 	.word	0x00007dc0
        /*03a0*/ 	.word	0x000000ff
        /*03a4*/ 	.word	0x00000098
        /*03a8*/ 	.short	0x010a
        /*03aa*/ 	.byte	0x04
	.zero		1


	//   ....[39]....
        /*03ac*/ 	.word	0x00007e60
        /*03b0*/ 	.word	0x000000ff
        /*03b4*/ 	.word	0x00000090
        /*03b8*/ 	.short	0x010a
        /*03ba*/ 	.byte	0x04
	.zero		1


	//   ....[40]....
        /*03bc*/ 	.word	0x00007f00
        /*03c0*/ 	.word	0x000000ff
        /*03c4*/ 	.word	0x00000000
        /*03c8*/ 	.short	0x0101
        /*03ca*/ 	.byte	0x05
	.zero		1


	//   ....[41]....
        /*03cc*/ 	.word	0x00007f40
        /*03d0*/ 	.word	0x000000ff
        /*03d4*/ 	.word	0x00000098
        /*03d8*/ 	.short	0x0106
        /*03da*/ 	.byte	0x04
	.zero		1


	//   ....[42]....
        /*03dc*/ 	.word	0x00007f80
        /*03e0*/ 	.word	0x00000000
        /*03e4*/ 	.word	0x00000098
        /*03e8*/ 	.short	0x010a
        /*03ea*/ 	.byte	0xff
	.zero		1


	//   ....[43]....
        /*03ec*/ 	.word	0x000081c0
        /*03f0*/ 	.word	0x000000ff
        /*03f4*/ 	.word	0x00000008
        /*03f8*/ 	.short	0x010a
        /*03fa*/ 	.byte	0x05
	.zero		1


	//   ....[44]....
        /*03fc*/ 	.word	0x000081e0
        /*0400*/ 	.word	0x000000ff
        /*0404*/ 	.word	0x00000008
        /*0408*/ 	.short	0x010a
        /*040a*/ 	.byte	0x05
	.zero		1


	//   ....[45]....
        /*040c*/ 	.word	0x00008370
        /*0410*/ 	.word	0x000000ff
        /*0414*/ 	.word	0x00000008
        /*0418*/ 	.short	0x010a
        /*041a*/ 	.byte	0x05
	.zero		1


	//   ....[46]....
        /*041c*/ 	.word	0x00008390
        /*0420*/ 	.word	0x000000ff
        /*0424*/ 	.word	0x00000008
        /*0428*/ 	.short	0x010a
        /*042a*/ 	.byte	0x05
	.zero		1


	//   ....[47]....
        /*042c*/ 	.word	0x00008450
        /*0430*/ 	.word	0x000000ff
        /*0434*/ 	.word	0x00000000
        /*0438*/ 	.short	0x0101
        /*043a*/ 	.byte	0x04
	.zero		1


	//   ....[48]....
        /*043c*/ 	.word	0x00008860
        /*0440*/ 	.word	0x000000ff
        /*0444*/ 	.word	0x00000090
        /*0448*/ 	.short	0x010a
        /*044a*/ 	.byte	0x16
	.zero		1


	//   ....[49]....
        /*044c*/ 	.word	0x00008900
        /*0450*/ 	.word	0x000000ff
        /*0454*/ 	.word	0x00000000
        /*0458*/ 	.short	0x0101
        /*045a*/ 	.byte	0x25
	.zero		1


	//   ....[50]....
        /*045c*/ 	.word	0x00008940
        /*0460*/ 	.word	0x000000ff
        /*0464*/ 	.word	0x000000b0
        /*0468*/ 	.short	0x010a
        /*046a*/ 	.byte	0x1b
	.zero		1


	//   ....[51]....
        /*046c*/ 	.word	0x000089e0
        /*0470*/ 	.word	0x000000ff
        /*0474*/ 	.word	0x00000000
        /*0478*/ 	.short	0x010a
        /*047a*/ 	.byte	0x04
	.zero		1


	//   ....[52]....
        /*047c*/ 	.word	0x00008a30
        /*0480*/ 	.word	0x000000ff
        /*0484*/ 	.word	0x00000000
        /*0488*/ 	.short	0x010a
        /*048a*/ 	.byte	0x14
	.zero		1


	//   ....[53]....
        /*048c*/ 	.word	0x00008ba0
        /*0490*/ 	.word	0x000000ff
        /*0494*/ 	.word	0x00000000
        /*0498*/ 	.short	0x010a
        /*049a*/ 	.byte	0x05
	.zero		1


	//   ....[54]....
        /*049c*/ 	.word	0x00009030
        /*04a0*/ 	.word	0x000000ff
        /*04a4*/ 	.word	0x00000000
        /*04a8*/ 	.short	0x010a
        /*04aa*/ 	.byte	0x04
	.zero		1


	//   ....[55]....
        /*04ac*/ 	.word	0x000090d0
        /*04b0*/ 	.word	0x00000000
        /*04b4*/ 	.word	0x00000000
        /*04b8*/ 	.short	0x010a
        /*04ba*/ 	.byte	0xff
	.zero		1


	//   ....[56]....
        /*04bc*/ 	.word	0x00009110
        /*04c0*/ 	.word	0x00000000
        /*04c4*/ 	.word	0x00000000
        /*04c8*/ 	.short	0x010a
        /*04ca*/ 	.byte	0xff
	.zero		1


	//   ....[57]....
        /*04cc*/ 	.word	0x00009180
        /*04d0*/ 	.word	0x000000ff
        /*04d4*/ 	.word	0x00000000
        /*04d8*/ 	.short	0x0101
        /*04da*/ 	.byte	0x04
	.zero		1


	//   ....[58]....
        /*04dc*/ 	.word	0x000091c0
        /*04e0*/ 	.word	0x000000ff
        /*04e4*/ 	.word	0x000000c0
        /*04e8*/ 	.short	0x010a
        /*04ea*/ 	.byte	0x16
	.zero		1


	//   ....[59]....
        /*04ec*/ 	.word	0x00009230
        /*04f0*/ 	.word	0x000000ff
        /*04f4*/ 	.word	0x00000000
        /*04f8*/ 	.short	0x0101
        /*04fa*/ 	.byte	0x04
	.zero		1


	//   ....[60]....
        /*04fc*/ 	.word	0x000096f0
        /*0500*/ 	.word	0x000000ff
        /*0504*/ 	.word	0x00000090
        /*0508*/ 	.short	0x010a
        /*050a*/ 	.byte	0x04
	.zero		1


	//   ....[61]....
        /*050c*/ 	.word	0x00009790
        /*0510*/ 	.word	0x000000ff
        /*0514*/ 	.word	0x00000000
        /*0518*/ 	.short	0x0101
        /*051a*/ 	.byte	0x2e
	.zero		1


	//   ....[62]....
        /*051c*/ 	.word	0x00009ab0
        /*0520*/ 	.word	0x000000ff
        /*0524*/ 	.word	0x00000088
        /*0528*/ 	.short	0x010a
        /*052a*/ 	.byte	0x04
	.zero		1


	//   ....[63]....
        /*052c*/ 	.word	0x00009ca0
        /*0530*/ 	.word	0x000000ff
        /*0534*/ 	.word	0x00000060
        /*0538*/ 	.short	0x010a
        /*053a*/ 	.byte	0x04
	.zero		1


	//   ....[64]....
        /*053c*/ 	.word	0x00009f00
        /*0540*/ 	.word	0x000000ff
        /*0544*/ 	.word	0x00000040
        /*0548*/ 	.short	0x010b
        /*054a*/ 	.byte	0x04
	.zero		1


	//   ....[65]....
        /*054c*/ 	.word	0x00009f10
        /*0550*/ 	.word	0x000000ff
        /*0554*/ 	.word	0x00000000
        /*0558*/ 	.short	0x0101
        /*055a*/ 	.byte	0x17
	.zero		1


	//   ....[66]....
        /*055c*/ 	.word	0x00009f30
        /*0560*/ 	.word	0x000000ff
        /*0564*/ 	.word	0x00000068
        /*0568*/ 	.short	0x010a
        /*056a*/ 	.byte	0x04
	.zero		1


	//   ....[67]....
        /*056c*/ 	.word	0x0000a080
        /*0570*/ 	.word	0x000000ff
        /*0574*/ 	.word	0x00000048
        /*0578*/ 	.short	0x010b
        /*057a*/ 	.byte	0x04
	.zero		1


	//   ....[68]....
        /*057c*/ 	.word	0x0000a090
        /*0580*/ 	.word	0x000000ff
        /*0584*/ 	.word	0x00000000
        /*0588*/ 	.short	0x0101
        /*058a*/ 	.byte	0x16
	.zero		1


	//   ....[69]....
        /*058c*/ 	.word	0x0000a0b0
        /*0590*/ 	.word	0x000000ff
        /*0594*/ 	.word	0x00000070
        /*0598*/ 	.short	0x010a
        /*059a*/ 	.byte	0x04
	.zero		1


	//   ....[70]....
        /*059c*/ 	.word	0x0000a200
        /*05a0*/ 	.word	0x000000ff
        /*05a4*/ 	.word	0x00000050
        /*05a8*/ 	.short	0x010b
        /*05aa*/ 	.byte	0x04
	.zero		1


	//   ....[71]....
        /*05ac*/ 	.word	0x0000a210
        /*05b0*/ 	.word	0x000000ff
        /*05b4*/ 	.word	0x00000000
        /*05b8*/ 	.short	0x0101
        /*05ba*/ 	.byte	0x0f
	.zero		1


	//   ....[72]....
        /*05bc*/ 	.word	0x0000a230
        /*05c0*/ 	.word	0x000000ff
        /*05c4*/ 	.word	0x00000078
        /*05c8*/ 	.short	0x010a
        /*05ca*/ 	.byte	0x04
	.zero		1


	//   ....[73]....
        /*05cc*/ 	.word	0x0000a390
        /*05d0*/ 	.word	0x000000ff
        /*05d4*/ 	.word	0x00000058
        /*05d8*/ 	.short	0x010b
        /*05da*/ 	.byte	0x04
	.zero		1


	//   ....[74]....
        /*05dc*/ 	.word	0x0000a3a0
        /*05e0*/ 	.word	0x000000ff
        /*05e4*/ 	.word	0x00000000
        /*05e8*/ 	.short	0x0101
        /*05ea*/ 	.byte	0x0e
	.zero		1


	//   ....[75]....
        /*05ec*/ 	.word	0x0000a3c0
        /*05f0*/ 	.word	0x000000ff
        /*05f4*/ 	.word	0x00000060
        /*05f8*/ 	.short	0x010a
        /*05fa*/ 	.byte	0x04
	.zero		1


	//   ....[76]....
        /*05fc*/ 	.word	0x0000a520
        /*0600*/ 	.word	0x000000ff
        /*0604*/ 	.word	0x00000040
        /*0608*/ 	.short	0x010b
        /*060a*/ 	.byte	0x04
	.zero		1


	//   ....[77]....
        /*060c*/ 	.word	0x0000a530
        /*0610*/ 	.word	0x000000ff
        /*0614*/ 	.word	0x00000000
        /*0618*/ 	.short	0x0101
        /*061a*/ 	.byte	0x17
	.zero		1


	//   ....[78]....
        /*061c*/ 	.word	0x0000a550
        /*0620*/ 	.word	0x000000ff
        /*0624*/ 	.word	0x00000068
        /*0628*/ 	.short	0x010a
        /*062a*/ 	.byte	0x04
	.zero		1


	//   ....[79]....
        /*062c*/ 	.word	0x0000a6c0
        /*0630*/ 	.word	0x000000ff
        /*0634*/ 	.word	0x00000048
        /*0638*/ 	.short	0x010b
        /*063a*/ 	.byte	0x04
	.zero		1


	//   ....[80]....
        /*063c*/ 	.word	0x0000a6d0
        /*0640*/ 	.word	0x000000ff
        /*0644*/ 	.word	0x00000000
        /*0648*/ 	.short	0x0101
        /*064a*/ 	.byte	0x16
	.zero		1


	//   ....[81]....
        /*064c*/ 	.word	0x0000a6e0
        /*0650*/ 	.word	0x000000ff
        /*0654*/ 	.word	0x00000070
        /*0658*/ 	.short	0x010a
        /*065a*/ 	.byte	0x04
	.zero		1


	//   ....[82]....
        /*065c*/ 	.word	0x0000a890
        /*0660*/ 	.word	0x000000ff
        /*0664*/ 	.word	0x00000050
        /*0668*/ 	.short	0x010b
        /*066a*/ 	.byte	0x04
	.zero		1


	//   ....[83]....
        /*066c*/ 	.word	0x0000a910
        /*0670*/ 	.word	0x000000ff
        /*0674*/ 	.word	0x00000000
        /*0678*/ 	.short	0x0101
        /*067a*/ 	.byte	0x0f
	.zero		1


	//   ....[84]....
        /*067c*/ 	.word	0x0000a940
        /*0680*/ 	.word	0x000000ff
        /*0684*/ 	.word	0x00000078
        /*0688*/ 	.short	0x010a
        /*068a*/ 	.byte	0x04
	.zero		1


	//   ....[85]....
        /*068c*/ 	.word	0x0000ab00
        /*0690*/ 	.word	0x000000ff
        /*0694*/ 	.word	0x00000058
        /*0698*/ 	.short	0x010b
        /*069a*/ 	.byte	0x04
	.zero		1


	//   ....[86]....
        /*069c*/ 	.word	0x0000ab20
        /*06a0*/ 	.word	0x000000ff
        /*06a4*/ 	.word	0x00000000
        /*06a8*/ 	.short	0x0101
        /*06aa*/ 	.byte	0x0e
	.zero		1


	//   ....[87]....
        /*06ac*/ 	.word	0x0000ab40
        /*06b0*/ 	.word	0x000000ff
        /*06b4*/ 	.word	0x00000060
        /*06b8*/ 	.short	0x010a
        /*06ba*/ 	.byte	0x04
	.zero		1


	//   ....[88]....
        /*06bc*/ 	.word	0x0000ab60
        /*06c0*/ 	.word	0x000000ff
        /*06c4*/ 	.word	0x00000068
        /*06c8*/ 	.short	0x010a
        /*06ca*/ 	.byte	0x04
	.zero		1


	//   ....[89]....
        /*06cc*/ 	.word	0x0000ab80
        /*06d0*/ 	.word	0x000000ff
        /*06d4*/ 	.word	0x00000070
        /*06d8*/ 	.short	0x010a
        /*06da*/ 	.byte	0x04
	.zero		1


	//   ....[90]....
        /*06dc*/ 	.word	0x0000abd0
        /*06e0*/ 	.word	0x00000002
        /*06e4*/ 	.word	0x00000078
        /*06e8*/ 	.short	0x010a
        /*06ea*/ 	.byte	0xff
	.zero		1


	//   ....[91]....
        /*06ec*/ 	.word	0x0000af10
        /*06f0*/ 	.word	0x000000ff
        /*06f4*/ 	.word	0x00000090
        /*06f8*/ 	.short	0x010a
        /*06fa*/ 	.byte	0x25
	.zero		1


	//   ....[92]....
        /*06fc*/ 	.word	0x0000b030
        /*0700*/ 	.word	0x000000ff
        /*0704*/ 	.word	0x00000000
        /*0708*/ 	.short	0x0101
        /*070a*/ 	.byte	0x04
	.zero		1


	//   ....[93]....
        /*070c*/ 	.word	0x0000bac0
        /*0710*/ 	.word	0x000000ff
        /*0714*/ 	.word	0x00000040
        /*0718*/ 	.short	0x010a
        /*071a*/ 	.byte	0x25
	.zero		1


	//   ....[94]....
        /*071c*/ 	.word	0x0000bb70
        /*0720*/ 	.word	0x00000063
        /*0724*/ 	.word	0x000000a0
        /*0728*/ 	.short	0x010a
        /*072a*/ 	.byte	0xff
	.zero		1


	//   ....[95]....
        /*072c*/ 	.word	0x0000bc60
        /*0730*/ 	.word	0x000000ff
        /*0734*/ 	.word	0x00000040
        /*0738*/ 	.short	0x010a
        /*073a*/ 	.byte	0x25
	.zero		1


	//   ....[96]....
        /*073c*/ 	.word	0x0000bd50
        /*0740*/ 	.word	0x00000063
        /*0744*/ 	.word	0x000000a0
        /*0748*/ 	.short	0x010a
        /*074a*/ 	.byte	0xff
	.zero		1


	//   ....[97]....
        /*074c*/ 	.word	0x0000c540
        /*0750*/ 	.word	0x00000000
        /*0754*/ 	.word	0x00000000
        /*0758*/ 	.short	0x0101
        /*075a*/ 	.byte	0xff
	.zero		1


	//   ....[98]....
        /*075c*/ 	.word	0x0000c550
        /*0760*/ 	.word	0x00000003
        /*0764*/ 	.word	0x00000040
        /*0768*/ 	.short	0x010a
        /*076a*/ 	.byte	0xff
	.zero		1


	//   ....[99]....
        /*076c*/ 	.word	0x0000c630
        /*0770*/ 	.word	0x00000003
        /*0774*/ 	.word	0x00000040
        /*0778*/ 	.short	0x010a
        /*077a*/ 	.byte	0xff
	.zero		1


	//   ....[100]....
        /*077c*/ 	.word	0x0000cea0
        /*0780*/ 	.word	0x00000068
        /*0784*/ 	.word	0x00000000
        /*0788*/ 	.short	0x0101
        /*078a*/ 	.byte	0xff
	.zero		1


	//   ....[101]....
        /*078c*/ 	.word	0x0000cec0
        /*0790*/ 	.word	0x00000032
        /*0794*/ 	.word	0x00000040
        /*0798*/ 	.short	0x010a
        /*079a*/ 	.byte	0xff
	.zero		1


	//   ....[102]....
        /*079c*/ 	.word	0x0000cf90
        /*07a0*/ 	.word	0x00000032
        /*07a4*/ 	.word	0x00000040
        /*07a8*/ 	.short	0x010a
        /*07aa*/ 	.byte	0xff
	.zero		1


	//   ....[103]....
        /*07ac*/ 	.word	0x0000d7f0
        /*07b0*/ 	.word	0x00000068
        /*07b4*/ 	.word	0x00000000
        /*07b8*/ 	.short	0x0101
        /*07ba*/ 	.byte	0xff
	.zero		1


	//   ....[104]....
        /*07bc*/ 	.word	0x0000d810
        /*07c0*/ 	.word	0x00000069
        /*07c4*/ 	.word	0x00000040
        /*07c8*/ 	.short	0x010a
        /*07ca*/ 	.byte	0xff
	.zero		1


	//   ....[105]....
        /*07cc*/ 	.word	0x0000d8f0
        /*07d0*/ 	.word	0x00000069
        /*07d4*/ 	.word	0x00000040
        /*07d8*/ 	.short	0x010a
        /*07da*/ 	.byte	0xff
	.zero		1


	//   ....[106]....
        /*07dc*/ 	.word	0x0000e190
        /*07e0*/ 	.word	0x0000006c
        /*07e4*/ 	.word	0x00000000
        /*07e8*/ 	.short	0x0101
        /*07ea*/ 	.byte	0xff
	.zero		1


	//   ....[107]....
        /*07ec*/ 	.word	0x0000e1b0
        /*07f0*/ 	.word	0x0000006a
        /*07f4*/ 	.word	0x00000040
        /*07f8*/ 	.short	0x010a
        /*07fa*/ 	.byte	0xff
	.zero		1


	//   ....[108]....
        /*07fc*/ 	.word	0x0000e280
        /*0800*/ 	.word	0x0000006a
        /*0804*/ 	.word	0x00000040
        /*0808*/ 	.short	0x010a
        /*080a*/ 	.byte	0xff
	.zero		1


	//   ....[109]....
        /*080c*/ 	.word	0x0000eb60
        /*0810*/ 	.word	0x0000006c
        /*0814*/ 	.word	0x00000000
        /*0818*/ 	.short	0x0101
        /*081a*/ 	.byte	0xff
	.zero		1


	//   ....[110]....
        /*081c*/ 	.word	0x0000eb80
        /*0820*/ 	.word	0x0000006a
        /*0824*/ 	.word	0x00000040
        /*0828*/ 	.short	0x010a
        /*082a*/ 	.byte	0xff
	.zero		1


	//   ....[111]....
        /*082c*/ 	.word	0x0000ec50
        /*0830*/ 	.word	0x0000006a
        /*0834*/ 	.word	0x00000040
        /*0838*/ 	.short	0x010a
        /*083a*/ 	.byte	0xff
	.zero		1


	//   ....[112]....
        /*083c*/ 	.word	0x0000f500
        /*0840*/ 	.word	0x0000006c
        /*0844*/ 	.word	0x00000000
        /*0848*/ 	.short	0x0101
        /*084a*/ 	.byte	0xff
	.zero		1


	//   ....[113]....
        /*084c*/ 	.word	0x0000f520
        /*0850*/ 	.word	0x0000006a
        /*0854*/ 	.word	0x00000040
        /*0858*/ 	.short	0x010a
        /*085a*/ 	.byte	0xff
	.zero		1


	//   ....[114]....
        /*085c*/ 	.word	0x0000f5f0
        /*0860*/ 	.word	0x0000006a
        /*0864*/ 	.word	0x00000040
        /*0868*/ 	.short	0x010a
        /*086a*/ 	.byte	0xff
	.zero		1


	//   ....[115]....
        /*086c*/ 	.word	0x0000fea0
        /*0870*/ 	.word	0x0000006a
        /*0874*/ 	.word	0x00000000
        /*0878*/ 	.short	0x0101
        /*087a*/ 	.byte	0xff
	.zero		1


	//   ....[116]....
        /*087c*/ 	.word	0x0000fec0
        /*0880*/ 	.word	0x00000069
        /*0884*/ 	.word	0x00000040
        /*0888*/ 	.short	0x010a
        /*088a*/ 	.byte	0xff
	.zero		1


	//   ....[117]....
        /*088c*/ 	.word	0x0000ff90
        /*0890*/ 	.word	0x00000069
        /*0894*/ 	.word	0x00000040
        /*0898*/ 	.short	0x010a
        /*089a*/ 	.byte	0xff
	.zero		1


	//   ....[118]....
        /*089c*/ 	.word	0x000102a0
        /*08a0*/ 	.word	0x00000063
        /*08a4*/ 	.word	0x00000000
        /*08a8*/ 	.short	0x0101
        /*08aa*/ 	.byte	0xff
	.zero		1


	//   ....[119]....
        /*08ac*/ 	.word	0x00010840
        /*08b0*/ 	.word	0x00000002
        /*08b4*/ 	.word	0x00000000
        /*08b8*/ 	.short	0x0101
        /*08ba*/ 	.byte	0xff
	.zero		1


	//   ....[120]....
        /*08bc*/ 	.word	0x00010a80
        /*08c0*/ 	.word	0x000000ff
        /*08c4*/ 	.word	0x00000000
        /*08c8*/ 	.short	0x0101
        /*08ca*/ 	.byte	0x04
	.zero		1


	//   ....[121]....
        /*08cc*/ 	.word	0x00010aa0
        /*08d0*/ 	.word	0x0000000b
        /*08d4*/ 	.word	0x00000020
        /*08d8*/ 	.short	0x010a
        /*08da*/ 	.byte	0xff
	.zero		1


	//   ....[122]....
        /*08dc*/ 	.word	0x00010af0
        /*08e0*/ 	.word	0x0000000b
        /*08e4*/ 	.word	0x00000020
        /*08e8*/ 	.short	0x010a
        /*08ea*/ 	.byte	0xff
	.zero		1


	//   ....[123]....
        /*08ec*/ 	.word	0x00010b40
        /*08f0*/ 	.word	0x00000000
        /*08f4*/ 	.word	0x00000090
        /*08f8*/ 	.short	0x010a
        /*08fa*/ 	.byte	0xff
	.zero		1


	//   ....[124]....
        /*08fc*/ 	.word	0x00010b90
        /*0900*/ 	.word	0x00000003
        /*0904*/ 	.word	0x00000000
        /*0908*/ 	.short	0x010a
        /*090a*/ 	.byte	0xff
	.zero		1


	//   ....[125]....
        /*090c*/ 	.word	0x00010be0
        /*0910*/ 	.word	0x00000004
        /*0914*/ 	.word	0x00000000
        /*0918*/ 	.short	0x010a
        /*091a*/ 	.byte	0xff
	.zero		1


	//   ....[126]....
        /*091c*/ 	.word	0x00010c30
        /*0920*/ 	.word	0x00000000
        /*0924*/ 	.word	0x00000000
        /*0928*/ 	.short	0x010a
        /*092a*/ 	.byte	0xff
	.zero		1


	//   ....[127]....
        /*092c*/ 	.word	0x00010c90
        /*0930*/ 	.word	0x00000004
        /*0934*/ 	.word	0x00000098
        /*0938*/ 	.short	0x010a
        /*093a*/ 	.byte	0xff
	.zero		1


	//   ....[128]....
        /*093c*/ 	.word	0x00010cf0
        /*0940*/ 	.word	0x00000004
        /*0944*/ 	.word	0x00000090
        /*0948*/ 	.short	0x010a
        /*094a*/ 	.byte	0xff
	.zero		1


	//   ....[129]....
        /*094c*/ 	.word	0x00010d50
        /*0950*/ 	.word	0x00000004
        /*0954*/ 	.word	0x00000008
        /*0958*/ 	.short	0x010a
        /*095a*/ 	.byte	0xff
	.zero		1


	//   ....[130]....
        /*095c*/ 	.word	0x00010e30
        /*0960*/ 	.word	0x00000002
        /*0964*/ 	.word	0x00000008
        /*0968*/ 	.short	0x010a
        /*096a*/ 	.byte	0xff
	.zero		1


	//   ....[131]....
        /*096c*/ 	.word	0x00010e90
        /*0970*/ 	.word	0x00000005
        /*0974*/ 	.word	0x00000090
        /*0978*/ 	.short	0x010a
        /*097a*/ 	.byte	0xff
	.zero		1


	//   ....[132]....
        /*097c*/ 	.word	0x00010ef0
        /*0980*/ 	.word	0x00000005
        /*0984*/ 	.word	0x000000b0
        /*0988*/ 	.short	0x010a
        /*098a*/ 	.byte	0xff
	.zero		1


	//   ....[133]....
        /*098c*/ 	.word	0x00010f50
        /*0990*/ 	.word	0x00000005
        /*0994*/ 	.word	0x00000000
        /*0998*/ 	.short	0x010a
        /*099a*/ 	.byte	0xff
	.zero		1


	//   ....[134]....
        /*099c*/ 	.word	0x00010fb0
        /*09a0*/ 	.word	0x00000000
        /*09a4*/ 	.word	0x00000000
        /*09a8*/ 	.short	0x010a
        /*09aa*/ 	.byte	0xff
	.zero		1


	//   ....[135]....
        /*09ac*/ 	.word	0x00011010
        /*09b0*/ 	.word	0x00000000
        /*09b4*/ 	.word	0x000000c0
        /*09b8*/ 	.short	0x010a
        /*09ba*/ 	.byte	0xff
	.zero		1


	//   ....[136]....
        /*09bc*/ 	.word	0x00011070
        /*09c0*/ 	.word	0x00000000
        /*09c4*/ 	.word	0x00000090
        /*09c8*/ 	.short	0x010a
        /*09ca*/ 	.byte	0xff
	.zero		1


	//   ....[137]....
        /*09cc*/ 	.word	0x000110d0
        /*09d0*/ 	.word	0x00000000
        /*09d4*/ 	.word	0x00000088
        /*09d8*/ 	.short	0x010a
        /*09da*/ 	.byte	0xff
	.zero		1


	//   ....[138]....
        /*09dc*/ 	.word	0x00011130
        /*09e0*/ 	.word	0x00000003
        /*09e4*/ 	.word	0x00000060
        /*09e8*/ 	.short	0x010a
        /*09ea*/ 	.byte	0xff
	.zero		1


	//   ....[139]....
        /*09ec*/ 	.word	0x00011190
        /*09f0*/ 	.word	0x00000003
        /*09f4*/ 	.word	0x00000068
        /*09f8*/ 	.short	0x010a
        /*09fa*/ 	.byte	0xff
	.zero		1


	//   ....[140]....
        /*09fc*/ 	.word	0x000111f0
        /*0a00*/ 	.word	0x00000003
        /*0a04*/ 	.word	0x00000070
        /*0a08*/ 	.short	0x010a
        /*0a0a*/ 	.byte	0xff
	.zero		1


	//   ....[141]....
        /*0a0c*/ 	.word	0x00011250
        /*0a10*/ 	.word	0x00000003
        /*0a14*/ 	.word	0x00000078
        /*0a18*/ 	.short	0x010a
        /*0a1a*/ 	.byte	0xff
	.zero		1


	//   ....[142]....
        /*0a1c*/ 	.word	0x000112b0
        /*0a20*/ 	.word	0x00000003
        /*0a24*/ 	.word	0x00000060
        /*0a28*/ 	.short	0x010a
        /*0a2a*/ 	.byte	0xff
	.zero		1


	//   ....[143]....
        /*0a2c*/ 	.word	0x00011310
        /*0a30*/ 	.word	0x00000003
        /*0a34*/ 	.word	0x00000068
        /*0a38*/ 	.short	0x010a
        /*0a3a*/ 	.byte	0xff
	.zero		1


	//   ....[144]....
        /*0a3c*/ 	.word	0x00011370
        /*0a40*/ 	.word	0x00000003
        /*0a44*/ 	.word	0x00000070
        /*0a48*/ 	.short	0x010a
        /*0a4a*/ 	.byte	0xff
	.zero		1


	//   ....[145]....
        /*0a4c*/ 	.word	0x000113d0
        /*0a50*/ 	.word	0x00000003
        /*0a54*/ 	.word	0x00000078
        /*0a58*/ 	.short	0x010a
        /*0a5a*/ 	.byte	0xff
	.zero		1


	//   ....[146]....
        /*0a5c*/ 	.word	0x00011430
        /*0a60*/ 	.word	0x00000003
        /*0a64*/ 	.word	0x00000060
        /*0a68*/ 	.short	0x010a
        /*0a6a*/ 	.byte	0xff
	.zero		1


	//   ....[147]....
        /*0a6c*/ 	.word	0x00011490
        /*0a70*/ 	.word	0x00000003
        /*0a74*/ 	.word	0x00000068
        /*0a78*/ 	.short	0x010a
        /*0a7a*/ 	.byte	0xff
	.zero		1


	//   ....[148]....
        /*0a7c*/ 	.word	0x000114f0
        /*0a80*/ 	.word	0x00000003
        /*0a84*/ 	.word	0x00000070
        /*0a88*/ 	.short	0x010a
        /*0a8a*/ 	.byte	0xff
	.zero		1


	//   ....[149]....
        /*0a8c*/ 	.word	0x00011550
        /*0a90*/ 	.word	0x00000000
        /*0a94*/ 	.word	0x00000090
        /*0a98*/ 	.short	0x010a
        /*0a9a*/ 	.byte	0xff
	.zero		1


	//   ....[150]....
        /*0a9c*/ 	.word	0x000115b0
        /*0aa0*/ 	.word	0x00000002
        /*0aa4*/ 	.word	0x00000040
        /*0aa8*/ 	.short	0x010a
        /*0aaa*/ 	.byte	0xff
	.zero		1


	//   ....[151]....
        /*0aac*/ 	.word	0x00011600
        /*0ab0*/ 	.word	0x00000063
        /*0ab4*/ 	.word	0x000000a0
        /*0ab8*/ 	.short	0x010a
        /*0aba*/ 	.byte	0xff
	.zero		1


	//   ....[152]....
        /*0abc*/ 	.word	0x00011650
        /*0ac0*/ 	.word	0x00000003
        /*0ac4*/ 	.word	0x00000040
        /*0ac8*/ 	.short	0x010a
        /*0aca*/ 	.byte	0xff
	.zero		1


	//   ....[153]....
        /*0acc*/ 	.word	0x000116a0
        /*0ad0*/ 	.word	0x00000032
        /*0ad4*/ 	.word	0x00000040
        /*0ad8*/ 	.short	0x010a
        /*0ada*/ 	.byte	0xff
	.zero		1


	//   ....[154]....
        /*0adc*/ 	.word	0x000116f0
        /*0ae0*/ 	.word	0x00000069
        /*0ae4*/ 	.word	0x00000040
        /*0ae8*/ 	.short	0x010a
        /*0aea*/ 	.byte	0xff
	.zero		1


	//   ....[155]....
        /*0aec*/ 	.word	0x00011740
        /*0af0*/ 	.word	0x0000006a
        /*0af4*/ 	.word	0x00000040
        /*0af8*/ 	.short	0x010a
        /*0afa*/ 	.byte	0xff
	.zero		1


	//   ....[156]....
        /*0afc*/ 	.word	0x00011790
        /*0b00*/ 	.word	0x0000006a
        /*0b04*/ 	.word	0x00000040
        /*0b08*/ 	.short	0x010a
        /*0b0a*/ 	.byte	0xff
	.zero		1


	//   ....[157]....
        /*0b0c*/ 	.word	0x000117e0
        /*0b10*/ 	.word	0x0000006a
        /*0b14*/ 	.word	0x00000040
        /*0b18*/ 	.short	0x010a
        /*0b1a*/ 	.byte	0xff
	.zero		1


	//   ....[158]....
        /*0b1c*/ 	.word	0x00011830
        /*0b20*/ 	.word	0x00000069
        /*0b24*/ 	.word	0x00000040
        /*0b28*/ 	.short	0x010a
        /*0b2a*/ 	.byte	0xff
	.zero		1


	//----- nvinfo : EIATTR_NUM_MBARRIERS
	.align		4
.L_47:
        /*0b2c*/ 	.byte	0x03, 0x38
        /*0b2e*/ 	.short	0x0019


	//----- nvinfo : EIATTR_EXIT_INSTR_OFFSETS
	.align		4
        /*0b30*/ 	.byte	0x04, 0x1c
        /*0b32*/ 	.short	(.L_49 - .L_48)


	//   ....[0]....
.L_48:
        /*0b34*/ 	.word	0x00007cc0


	//   ....[1]....
        /*0b38*/ 	.word	0x00007f50


	//   ....[2]....
        /*0b3c*/ 	.word	0x00007fb0


	//   ....[3]....
        /*0b40*/ 	.word	0x00009450


	//   ....[4]....
        /*0b44*/ 	.word	0x0000ac00


	//   ....[5]....
        /*0b48*/ 	.word	0x0000ac40


	//   ....[6]....
        /*0b4c*/ 	.word	0x00010970


	//   ....[7]....
        /*0b50*/ 	.word	0x000109f0


	//   ....[8]....
        /*0b54*/ 	.word	0x00010a20


	//   ....[9]....
        /*0b58*/ 	.word	0x00010a90


	//----- nvinfo : EIATTR_MAX_THREADS
	.align		4
.L_49:
        /*0b5c*/ 	.byte	0x04, 0x05
        /*0b5e*/ 	.short	(.L_51 - .L_50)
.L_50:
        /*0b60*/ 	.word	0x00000100
        /*0b64*/ 	.word	0x00000001
        /*0b68*/ 	.word	0x00000001


	//----- nvinfo : EIATTR_CRS_STACK_SIZE
	.align		4
.L_51:
        /*0b6c*/ 	.byte	0x04, 0x1e
        /*0b6e*/ 	.short	(.L_53 - .L_52)
.L_52:
        /*0b70*/ 	.word	0x00000000


	//----- nvinfo : EIATTR_CBANK_PARAM_SIZE
	.align		4
.L_53:
        /*0b74*/ 	.byte	0x03, 0x19
        /*0b76*/ 	.short	0x0800


	//----- nvinfo : EIATTR_PARAM_CBANK
	.align		4
        /*0b78*/ 	.byte	0x04, 0x0a
        /*0b7a*/ 	.short	(.L_55 - .L_54)
	.align		4
.L_54:
        /*0b7c*/ 	.word	index@(.nv.constant0._ZN7cutlass13device_kernelINS_4conv6kernel13ConvUniversalINS1_16ConvProblemShapeILNS1_8OperatorE0ELi2EEENS1_10collective14CollectiveConvINS1_47MainloopSm100TmaUmmaWarpSpecializedImplicitGemmILS5_0ELi4ELi2ELi1ELi2EN4cute5tupleIJNSA_1CILi2EEENSC_ILi1EEESE_EEEEENSB_IJNSC_ILi256EEENSC_ILi128EEENSB_IJNSC_ILi64EEEEEEEEENS_10tfloat32_tESM_NSA_8TiledMMAINSA_8MMA_AtomIJNSA_23SM100_MMA_TF32_2x1SM_SSISM_SM_fLi256ELi128ELNSA_4UMMA5MajorE0ELSR_0ELNSQ_7ScaleInE0ELSS_0EEEEEENSA_6LayoutINSB_IJSE_SE_SE_EEENSB_IJNSC_ILi0EEESX_SX_EEEEENSB_IJNSA_10UnderscoreES10_S10_EEEEENS7_6detail27Sm100ImplicitGemmTileTraitsINSA_25SM100_TMA_2SM_LOAD_IM2COLENSA_14ComposedLayoutINSA_7SwizzleILi3ELi4ELi3EEENSA_18smem_ptr_flag_bitsILi32EEENSV_INSB_IJNSC_ILi8EEENSC_ILi32EEEEEENSB_IJS1C_SE_EEEEEEEvEENS14_INSA_18SM100_TMA_2SM_LOADES1G_vEEEENS_8epilogue10collective18CollectiveEpilogueINS1L_23Sm100TmaWarpSpecializedILi4ELi2ELi16ELb1ELb0EEEJNSB_IJSI_SI_SK_EEENSB_IJNSV_ISI_SE_EENSV_INSC_ILi16EEESE_EEEEESM_NSB_IJNSB_IJlllEEESE_SX_EEESM_S1W_NS1L_6fusion15FusionCallbacksIS1P_NS1X_17LinearCombinationISM_fSM_fLNS_15FloatRoundStyleE2EEES1Q_S1U_JEEENSA_5SM1004TMEM4LOAD26SM100_TMEM_LOAD_32dp32b16xENSA_20SM90_TMA_LOAD_IM2COLENS16_INS17_ILi2ELi4ELi3EEES1A_NSV_INSB_IJS1B_S1S_EEENSB_IJS1S_SE_EEEEEEENSA_39AutoVectorizingCopyWithAssumedAlignmentILi128EEENSA_21SM90_TMA_STORE_IM2COLES2C_S2E_S2E_EEEvvEEEEvNT_6ParamsE)
        /*0b80*/ 	.short	0x0380
        /*0b82*/ 	.short	0x0800


	//----- nvinfo : EIATTR_SW_WAR
	.align		4
.L_55:
        /*0b84*/ 	.byte	0x04, 0x36
        /*0b86*/ 	.short	(.L_57 - .L_56)
.L_56:
        /*0b88*/ 	.word	0x00000008
.L_57:


//--------------------- .nv.callgraph             --------------------------
	.section	.nv.callgraph,"",@"SHT_CUDA_CALLGRAPH"
	.align	4
	.sectionentsize	8
	.align		4
        /*0000*/ 	.word	0x00000000
	.align		4
        /*0004*/ 	.word	0xffffffff
	.align		4
        /*0008*/ 	.word	index@(_ZN7cutlass13device_kernelINS_4conv6kernel13ConvUniversalINS1_16ConvProblemShapeILNS1_8OperatorE0ELi2EEENS1_10collective14CollectiveConvINS1_47MainloopSm100TmaUmmaWarpSpecializedImplicitGemmILS5_0ELi4ELi2ELi1ELi2EN4cute5tupleIJNSA_1CILi2EEENSC_ILi1EEESE_EEEEENSB_IJNSC_ILi256EEENSC_ILi128EEENSB_IJNSC_ILi64EEEEEEEEENS_10tfloat32_tESM_NSA_8TiledMMAINSA_8MMA_AtomIJNSA_23SM100_MMA_TF32_2x1SM_SSISM_SM_fLi256ELi128ELNSA_4UMMA5MajorE0ELSR_0ELNSQ_7ScaleInE0ELSS_0EEEEEENSA_6LayoutINSB_IJSE_SE_SE_EEENSB_IJNSC_ILi0EEESX_SX_EEEEENSB_IJNSA_10UnderscoreES10_S10_EEEEENS7_6detail27Sm100ImplicitGemmTileTraitsINSA_25SM100_TMA_2SM_LOAD_IM2COLENSA_14ComposedLayoutINSA_7SwizzleILi3ELi4ELi3EEENSA_18smem_ptr_flag_bitsILi32EEENSV_INSB_IJNSC_ILi8EEENSC_ILi32EEEEEENSB_IJS1C_SE_EEEEEEEvEENS14_INSA_18SM100_TMA_2SM_LOADES1G_vEEEENS_8epilogue10collective18CollectiveEpilogueINS1L_23Sm100TmaWarpSpecializedILi4ELi2ELi16ELb1ELb0EEEJNSB_IJSI_SI_SK_EEENSB_IJNSV_ISI_SE_EENSV_INSC_ILi16EEESE_EEEEESM_NSB_IJNSB_IJlllEEESE_SX_EEESM_S1W_NS1L_6fusion15FusionCallbacksIS1P_NS1X_17LinearCombinationISM_fSM_fLNS_15FloatRoundStyleE2EEES1Q_S1U_JEEENSA_5SM1004TMEM4LOAD26SM100_TMEM_LOAD_32dp32b16xENSA_20SM90_TMA_LOAD_IM2COLENS16_INS17_ILi2ELi4ELi3EEES1A_NSV_INSB_IJS1B_S1S_EEENSB_IJS1S_SE_EEEEEEENSA_39AutoVectorizingCopyWithAssumedAlignmentILi128EEENSA_21SM90_TMA_STORE_IM2COLES2C_S2E_S2E_EEEvvEEEEvNT_6ParamsE)
	.align		4
        /*000c*/ 	.word	index@(__assertfail)
	.align		4
        /*0010*/ 	.word	0x00000000
	.align		4
        /*0014*/ 	.word	0xfffffffe
	.align		4
        /*0018*/ 	.word	0x00000000
	.align		4
        /*001c*/ 	.word	0xfffffffd
	.align		4
        /*0020*/ 	.word	0x00000000
	.align		4
        /*0024*/ 	.word	0xfffffffc


//--------------------- .nv.constant4             --------------------------
	.section	.nv.constant4,"a",@progbits
	.align	8
	.align		8
.nv.constant4:
        /*0000*/ 	.dword	__assertfail
	.align		8
        /*0008*/ 	.dword	__unnamed_1
	.align		8
        /*0010*/ 	.dword	__unnamed_2
	.align		8
        /*0018*/ 	.dword	_ZN39_INTERNAL_d6b96efa_4_k_cu_bd26749e_36574cuda3std3__45__cpo5beginE
	.align		8
        /*0020*/ 	.dword	_ZN39_INTERNAL_d6b96efa_4_k_cu_bd26749e_36574cuda3std3__45__cpo3endE
	.align		8
        /*0028*/ 	.dword	_ZN39_INTERNAL_d6b96efa_4_k_cu_bd26749e_36574cuda3std3__45__cpo6cbeginE
	.align		8
        /*0030*/ 	.dword	_ZN39_INTERNAL_d6b96efa_4_k_cu_bd26749e_36574cuda3std3__45__cpo4cendE
	.align		8
        /*0038*/ 	.dword	_ZN39_INTERNAL_d6b96efa_4_k_cu_bd26749e_36574cuda3std3__441_GLOBAL__N__d6b96efa_4_k_cu_bd26749e_36576ignoreE
	.align		8
        /*0040*/ 	.dword	_ZN39_INTERNAL_d6b96efa_4_k_cu_bd26749e_36574cuda3std3__419piecewise_constructE
	.align		8
        /*0048*/ 	.dword	_ZN39_INTERNAL_d6b96efa_4_k_cu_bd26749e_36574cuda3std3__48in_placeE
	.align		8
        /*0050*/ 	.dword	_ZN39_INTERNAL_d6b96efa_4_k_cu_bd26749e_36574cuda3std6ranges3__45__cpo4swapE
	.align		8
        /*0058*/ 	.dword	_ZN39_INTERNAL_d6b96efa_4_k_cu_bd26749e_36574cuda3std6ranges3__45__cpo9iter_moveE
	.align		8
        /*0060*/ 	.dword	_ZN39_INTERNAL_d6b96efa_4_k_cu_bd26749e_36574cute7productE
	.align		8
        /*0068*/ 	.dword	_ZN39_INTERNAL_d6b96efa_4_k_cu_bd26749e_36574cute1_E
	.align		8
        /*0070*/ 	.dword	$str$27
	.align		8
        /*0078*/ 	.dword	$str$28
	.align		8
        /*0080*/ 	.dword	$str$29
	.align		8
        /*0088*/ 	.dword	$str$30


//--------------------- .text._ZN7cutlass13device_kernelINS_4conv6kernel13ConvUniversalINS1_16ConvProblemShapeILNS1_8OperatorE0ELi2EEENS1_10collective14CollectiveConvINS1_47MainloopSm100TmaUmmaWarpSpecializedImplicitGemmILS5_0ELi4ELi2ELi1ELi2EN4cute5tupleIJNSA_1CILi2EEENSC_ILi1EEESE_EEEEENSB_IJNSC_ILi256EEENSC_ILi128EEENSB_IJNSC_ILi64EEEEEEEEENS_10tfloat32_tESM_NSA_8TiledMMAINSA_8MMA_AtomIJNSA_23SM100_MMA_TF32_2x1SM_SSISM_SM_fLi256ELi128ELNSA_4UMMA5MajorE0ELSR_0ELNSQ_7ScaleInE0ELSS_0EEEEEENSA_6LayoutINSB_IJSE_SE_SE_EEENSB_IJNSC_ILi0EEESX_SX_EEEEENSB_IJNSA_10UnderscoreES10_S10_EEEEENS7_6detail27Sm100ImplicitGemmTileTraitsINSA_25SM100_TMA_2SM_LOAD_IM2COLENSA_14ComposedLayoutINSA_7SwizzleILi3ELi4ELi3EEENSA_18smem_ptr_flag_bitsILi32EEENSV_INSB_IJNSC_ILi8EEENSC_ILi32EEEEEENSB_IJS1C_SE_EEEEEEEvEENS14_INSA_18SM100_TMA_2SM_LOADES1G_vEEEENS_8epilogue10collective18CollectiveEpilogueINS1L_23Sm100TmaWarpSpecializedILi4ELi2ELi16ELb1ELb0EEEJNSB_IJSI_SI_SK_EEENSB_IJNSV_ISI_SE_EENSV_INSC_ILi16EEESE_EEEEESM_NSB_IJNSB_IJlllEEESE_SX_EEESM_S1W_NS1L_6fusion15FusionCallbacksIS1P_NS1X_17LinearCombinationISM_fSM_fLNS_15FloatRoundStyleE2EEES1Q_S1U_JEEENSA_5SM1004TMEM4LOAD26SM100_TMEM_LOAD_32dp32b16xENSA_20SM90_TMA_LOAD_IM2COLENS16_INS17_ILi2ELi4ELi3EEES1A_NSV_INSB_IJS1B_S1S_EEENSB_IJS1S_SE_EEEEEEENSA_39AutoVectorizingCopyWithAssumedAlignmentILi128EEENSA_21SM90_TMA_STORE_IM2COLES2C_S2E_S2E_EEEvvEEEEvNT_6ParamsE --------------------------
	.section	.text._ZN7cutlass13device_kernelINS_4conv6kernel13ConvUniversalINS1_16ConvProblemShapeILNS1_8OperatorE0ELi2EEENS1_10collective14CollectiveConvINS1_47MainloopSm100TmaUmmaWarpSpecializedImplicitGemmILS5_0ELi4ELi2ELi1ELi2EN4cute5tupleIJNSA_1CILi2EEENSC_ILi1EEESE_EEEEENSB_IJNSC_ILi256EEENSC_ILi128EEENSB_IJNSC_ILi64EEEEEEEEENS_10tfloat32_tESM_NSA_8TiledMMAINSA_8MMA_AtomIJNSA_23SM100_MMA_TF32_2x1SM_SSISM_SM_fLi256ELi128ELNSA_4UMMA5MajorE0ELSR_0ELNSQ_7ScaleInE0ELSS_0EEEEEENSA_6LayoutINSB_IJSE_SE_SE_EEENSB_IJNSC_ILi0EEESX_SX_EEEEENSB_IJNSA_10UnderscoreES10_S10_EEEEENS7_6detail27Sm100ImplicitGemmTileTraitsINSA_25SM100_TMA_2SM_LOAD_IM2COLENSA_14ComposedLayoutINSA_7SwizzleILi3ELi4ELi3EEENSA_18smem_ptr_flag_bitsILi32EEENSV_INSB_IJNSC_ILi8EEENSC_ILi32EEEEEENSB_IJS1C_SE_EEEEEEEvEENS14_INSA_18SM100_TMA_2SM_LOADES1G_vEEEENS_8epilogue10collective18CollectiveEpilogueINS1L_23Sm100TmaWarpSpecializedILi4ELi2ELi16ELb1ELb0EEEJNSB_IJSI_SI_SK_EEENSB_IJNSV_ISI_SE_EENSV_INSC_ILi16EEESE_EEEEESM_NSB_IJNSB_IJlllEEESE_SX_EEESM_S1W_NS1L_6fusion15FusionCallbacksIS1P_NS1X_17LinearCombinationISM_fSM_fLNS_15FloatRoundStyleE2EEES1Q_S1U_JEEENSA_5SM1004TMEM4LOAD26SM100_TMEM_LOAD_32dp32b16xENSA_20SM90_TMA_LOAD_IM2COLENS16_INS17_ILi2ELi4ELi3EEES1A_NSV_INSB_IJS1B_S1S_EEENSB_IJS1S_SE_EEEEEEENSA_39AutoVectorizingCopyWithAssumedAlignmentILi128EEENSA_21SM90_TMA_STORE_IM2COLES2C_S2E_S2E_EEEvvEEEEvNT_6ParamsE,"ax",@progbits
	.align	128
.text._ZN7cutlass13device_kernelINS_4conv6kernel13ConvUniversalINS1_16ConvProblemShapeILNS1_8OperatorE0ELi2EEENS1_10collective14CollectiveConvINS1_47MainloopSm100TmaUmmaWarpSpecializedImplicitGemmILS5_0ELi4ELi2ELi1ELi2EN4cute5tupleIJNSA_1CILi2EEENSC_ILi1EEESE_EEEEENSB_IJNSC_ILi256EEENSC_ILi128EEENSB_IJNSC_ILi64EEEEEEEEENS_10tfloat32_tESM_NSA_8TiledMMAINSA_8MMA_AtomIJNSA_23SM100_MMA_TF32_2x1SM_SSISM_SM_fLi256ELi128ELNSA_4UMMA5MajorE0ELSR_0ELNSQ_7ScaleInE0ELSS_0EEEEEENSA_6LayoutINSB_IJSE_SE_SE_EEENSB_IJNSC_ILi0EEESX_SX_EEEEENSB_IJNSA_10UnderscoreES10_S10_EEEEENS7_6detail27Sm100ImplicitGemmTileTraitsINSA_25SM100_TMA_2SM_LOAD_IM2COLENSA_14ComposedLayoutINSA_7SwizzleILi3ELi4ELi3EEENSA_18smem_ptr_flag_bitsILi32EEENSV_INSB_IJNSC_ILi8EEENSC_ILi32EEEEEENSB_IJS1C_SE_EEEEEEEvEENS14_INSA_18SM100_TMA_2SM_LOADES1G_vEEEENS_8epilogue10collective18CollectiveEpilogueINS1L_23Sm100TmaWarpSpecializedILi4ELi2ELi16ELb1ELb0EEEJNSB_IJSI_SI_SK_EEENSB_IJNSV_ISI_SE_EENSV_INSC_ILi16EEESE_EEEEESM_NSB_IJNSB_IJlllEEESE_SX_EEESM_S1W_NS1L_6fusion15FusionCallbacksIS1P_NS1X_17LinearCombinationISM_fSM_fLNS_15FloatRoundStyleE2EEES1Q_S1U_JEEENSA_5SM1004TMEM4LOAD26SM100_TMEM_LOAD_32dp32b16xENSA_20SM90_TMA_LOAD_IM2COLENS16_INS17_ILi2ELi4ELi3EEES1A_NSV_INSB_IJS1B_S1S_EEENSB_IJS1S_SE_EEEEEEENSA_39AutoVectorizingCopyWithAssumedAlignmentILi128EEENSA_21SM90_TMA_STORE_IM2COLES2C_S2E_S2E_EEEvvEEEEvNT_6ParamsE:
        .type           _ZN7cutlass13device_kernelINS_4conv6kernel13ConvUniversalINS1_16ConvProblemShapeILNS1_8OperatorE0ELi2EEENS1_10collective14CollectiveConvINS1_47MainloopSm100TmaUmmaWarpSpecializedImplicitGemmILS5_0ELi4ELi2ELi1ELi2EN4cute5tupleIJNSA_1CILi2EEENSC_ILi1EEESE_EEEEENSB_IJNSC_ILi256EEENSC_ILi128EEENSB_IJNSC_ILi64EEEEEEEEENS_10tfloat32_tESM_NSA_8TiledMMAINSA_8MMA_AtomIJNSA_23SM100_MMA_TF32_2x1SM_SSISM_SM_fLi256ELi128ELNSA_4UMMA5MajorE0ELSR_0ELNSQ_7ScaleInE0ELSS_0EEEEEENSA_6LayoutINSB_IJSE_SE_SE_EEENSB_IJNSC_ILi0EEESX_SX_EEEEENSB_IJNSA_10UnderscoreES10_S10_EEEEENS7_6detail27Sm100ImplicitGemmTileTraitsINSA_25SM100_TMA_2SM_LOAD_IM2COLENSA_14ComposedLayoutINSA_7SwizzleILi3ELi4ELi3EEENSA_18smem_ptr_flag_bitsILi32EEENSV_INSB_IJNSC_ILi8EEENSC_ILi32EEEEEENSB_IJS1C_SE_EEEEEEEvEENS14_INSA_18SM100_TMA_2SM_LOADES1G_vEEEENS_8epilogue10collective18CollectiveEpilogueINS1L_23Sm100TmaWarpSpecializedILi4ELi2ELi16ELb1ELb0EEEJNSB_IJSI_SI_SK_EEENSB_IJNSV_ISI_SE_EENSV_INSC_ILi16EEESE_EEEEESM_NSB_IJNSB_IJlllEEESE_SX_EEESM_S1W_NS1L_6fusion15FusionCallbacksIS1P_NS1X_17LinearCombinationISM_fSM_fLNS_15FloatRoundStyleE2EEES1Q_S1U_JEEENSA_5SM1004TMEM4LOAD26SM100_TMEM_LOAD_32dp32b16xENSA_20SM90_TMA_LOAD_IM2COLENS16_INS17_ILi2ELi4ELi3EEES1A_NSV_INSB_IJS1B_S1S_EEENSB_IJS1S_SE_EEEEEEENSA_39AutoVectorizingCopyWithAssumedAlignmentILi128EEENSA_21SM90_TMA_STORE_IM2COLES2C_S2E_S2E_EEEvvEEEEvNT_6ParamsE,@function
        .size           _ZN7cutlass13device_kernelINS_4conv6kernel13ConvUniversalINS1_16ConvProblemShapeILNS1_8OperatorE0ELi2EEENS1_10collective14CollectiveConvINS1_47MainloopSm100TmaUmmaWarpSpecializedImplicitGemmILS5_0ELi4ELi2ELi1ELi2EN4cute5tupleIJNSA_1CILi2EEENSC_ILi1EEESE_EEEEENSB_IJNSC_ILi256EEENSC_ILi128EEENSB_IJNSC_ILi64EEEEEEEEENS_10tfloat32_tESM_NSA_8TiledMMAINSA_8MMA_AtomIJNSA_23SM100_MMA_TF32_2x1SM_SSISM_SM_fLi256ELi128ELNSA_4UMMA5MajorE0ELSR_0ELNSQ_7ScaleInE0ELSS_0EEEEEENSA_6LayoutINSB_IJSE_SE_SE_EEENSB_IJNSC_ILi0EEESX_SX_EEEEENSB_IJNSA_10UnderscoreES10_S10_EEEEENS7_6detail27Sm100ImplicitGemmTileTraitsINSA_25SM100_TMA_2SM_LOAD_IM2COLENSA_14ComposedLayoutINSA_7SwizzleILi3ELi4ELi3EEENSA_18smem_ptr_flag_bitsILi32EEENSV_INSB_IJNSC_ILi8EEENSC_ILi32EEEEEENSB_IJS1C_SE_EEEEEEEvEENS14_INSA_18SM100_TMA_2SM_LOADES1G_vEEEENS_8epilogue10collective18CollectiveEpilogueINS1L_23Sm100TmaWarpSpecializedILi4ELi2ELi16ELb1ELb0EEEJNSB_IJSI_SI_SK_EEENSB_IJNSV_ISI_SE_EENSV_INSC_ILi16EEESE_EEEEESM_NSB_IJNSB_IJlllEEESE_SX_EEESM_S1W_NS1L_6fusion15FusionCallbacksIS1P_NS1X_17LinearCombinationISM_fSM_fLNS_15FloatRoundStyleE2EEES1Q_S1U_JEEENSA_5SM1004TMEM4LOAD26SM100_TMEM_LOAD_32dp32b16xENSA_20SM90_TMA_LOAD_IM2COLENS16_INS17_ILi2ELi4ELi3EEES1A_NSV_INSB_IJS1B_S1S_EEENSB_IJS1S_SE_EEEEEEENSA_39AutoVectorizingCopyWithAssumedAlignmentILi128EEENSA_21SM90_TMA_STORE_IM2COLES2C_S2E_S2E_EEEvvEEEEvNT_6ParamsE,(.L_x_225 - _ZN7cutlass13device_kernelINS_4conv6kernel13ConvUniversalINS1_16ConvProblemShapeILNS1_8OperatorE0ELi2EEENS1_10collective14CollectiveConvINS1_47MainloopSm100TmaUmmaWarpSpecializedImplicitGemmILS5_0ELi4ELi2ELi1ELi2EN4cute5tupleIJNSA_1CILi2EEENSC_ILi1EEESE_EEEEENSB_IJNSC_ILi256EEENSC_ILi128EEENSB_IJNSC_ILi64EEEEEEEEENS_10tfloat32_tESM_NSA_8TiledMMAINSA_8MMA_AtomIJNSA_23SM100_MMA_TF32_2x1SM_SSISM_SM_fLi256ELi128ELNSA_4UMMA5MajorE0ELSR_0ELNSQ_7ScaleInE0ELSS_0EEEEEENSA_6LayoutINSB_IJSE_SE_SE_EEENSB_IJNSC_ILi0EEESX_SX_EEEEENSB_IJNSA_10UnderscoreES10_S10_EEEEENS7_6detail27Sm100ImplicitGemmTileTraitsINSA_25SM100_TMA_2SM_LOAD_IM2COLENSA_14ComposedLayoutINSA_7SwizzleILi3ELi4ELi3EEENSA_18smem_ptr_flag_bitsILi32EEENSV_INSB_IJNSC_ILi8EEENSC_ILi32EEEEEENSB_IJS1C_SE_EEEEEEEvEENS14_INSA_18SM100_TMA_2SM_LOADES1G_vEEEENS_8epilogue10collective18CollectiveEpilogueINS1L_23Sm100TmaWarpSpecializedILi4ELi2ELi16ELb1ELb0EEEJNSB_IJSI_SI_SK_EEENSB_IJNSV_ISI_SE_EENSV_INSC_ILi16EEESE_EEEEESM_NSB_IJNSB_IJlllEEESE_SX_EEESM_S1W_NS1L_6fusion15FusionCallbacksIS1P_NS1X_17LinearCombinationISM_fSM_fLNS_15FloatRoundStyleE2EEES1Q_S1U_JEEENSA_5SM1004TMEM4LOAD26SM100_TMEM_LOAD_32dp32b16xENSA_20SM90_TMA_LOAD_IM2COLENS16_INS17_ILi2ELi4ELi3EEES1A_NSV_INSB_IJS1B_S1S_EEENSB_IJS1S_SE_EEEEEEENSA_39AutoVectorizingCopyWithAssumedAlignmentILi128EEENSA_21SM90_TMA_STORE_IM2COLES2C_S2E_S2E_EEEvvEEEEvNT_6ParamsE)
        .other          _ZN7cutlass13device_kernelINS_4conv6kernel13ConvUniversalINS1_16ConvProblemShapeILNS1_8OperatorE0ELi2EEENS1_10collective14CollectiveConvINS1_47MainloopSm100TmaUmmaWarpSpecializedImplicitGemmILS5_0ELi4ELi2ELi1ELi2EN4cute5tupleIJNSA_1CILi2EEENSC_ILi1EEESE_EEEEENSB_IJNSC_ILi256EEENSC_ILi128EEENSB_IJNSC_ILi64EEEEEEEEENS_10tfloat32_tESM_NSA_8TiledMMAINSA_8MMA_AtomIJNSA_23SM100_MMA_TF32_2x1SM_SSISM_SM_fLi256ELi128ELNSA_4UMMA5MajorE0ELSR_0ELNSQ_7ScaleInE0ELSS_0EEEEEENSA_6LayoutINSB_IJSE_SE_SE_EEENSB_IJNSC_ILi0EEESX_SX_EEEEENSB_IJNSA_10UnderscoreES10_S10_EEEEENS7_6detail27Sm100ImplicitGemmTileTraitsINSA_25SM100_TMA_2SM_LOAD_IM2COLENSA_14ComposedLayoutINSA_7SwizzleILi3ELi4ELi3EEENSA_18smem_ptr_flag_bitsILi32EEENSV_INSB_IJNSC_ILi8EEENSC_ILi32EEEEEENSB_IJS1C_SE_EEEEEEEvEENS14_INSA_18SM100_TMA_2SM_LOADES1G_vEEEENS_8epilogue10collective18CollectiveEpilogueINS1L_23Sm100TmaWarpSpecializedILi4ELi2ELi16ELb1ELb0EEEJNSB_IJSI_SI_SK_EEENSB_IJNSV_ISI_SE_EENSV_INSC_ILi16EEESE_EEEEESM_NSB_IJNSB_IJlllEEESE_SX_EEESM_S1W_NS1L_6fusion15FusionCallbacksIS1P_NS1X_17LinearCombinationISM_fSM_fLNS_15FloatRoundStyleE2EEES1Q_S1U_JEEENSA_5SM1004TMEM4LOAD26SM100_TMEM_LOAD_32dp32b16xENSA_20SM90_TMA_LOAD_IM2COLENS16_INS17_ILi2ELi4ELi3EEES1A_NSV_INSB_IJS1B_S1S_EEENSB_IJS1S_SE_EEEEEEENSA_39AutoVectorizingCopyWithAssumedAlignmentILi128EEENSA_21SM90_TMA_STORE_IM2COLES2C_S2E_S2E_EEEvvEEEEvNT_6ParamsE,@"STO_CUDA_ENTRY STV_DEFAULT"
_ZN7cutlass13device_kernelINS_4conv6kernel13ConvUniversalINS1_16ConvProblemShapeILNS1_8OperatorE0ELi2EEENS1_10collective14CollectiveConvINS1_47MainloopSm100TmaUmmaWarpSpecializedImplicitGemmILS5_0ELi4ELi2ELi1ELi2EN4cute5tupleIJNSA_1CILi2EEENSC_ILi1EEESE_EEEEENSB_IJNSC_ILi256EEENSC_ILi128EEENSB_IJNSC_ILi64EEEEEEEEENS_10tfloat32_tESM_NSA_8TiledMMAINSA_8MMA_AtomIJNSA_23SM100_MMA_TF32_2x1SM_SSISM_SM_fLi256ELi128ELNSA_4UMMA5MajorE0ELSR_0ELNSQ_7ScaleInE0ELSS_0EEEEEENSA_6LayoutINSB_IJSE_SE_SE_EEENSB_IJNSC_ILi0EEESX_SX_EEEEENSB_IJNSA_10UnderscoreES10_S10_EEEEENS7_6detail27Sm100ImplicitGemmTileTraitsINSA_25SM100_TMA_2SM_LOAD_IM2COLENSA_14ComposedLayoutINSA_7SwizzleILi3ELi4ELi3EEENSA_18smem_ptr_flag_bitsILi32EEENSV_INSB_IJNSC_ILi8EEENSC_ILi32EEEEEENSB_IJS1C_SE_EEEEEEEvEENS14_INSA_18SM100_TMA_2SM_LOADES1G_vEEEENS_8epilogue10collective18CollectiveEpilogueINS1L_23Sm100TmaWarpSpecializedILi4ELi2ELi16ELb1ELb0EEEJNSB_IJSI_SI_SK_EEENSB_IJNSV_ISI_SE_EENSV_INSC_ILi16EEESE_EEEEESM_NSB_IJNSB_IJlllEEESE_SX_EEESM_S1W_NS1L_6fusion15FusionCallbacksIS1P_NS1X_17LinearCombinationISM_fSM_fLNS_15FloatRoundStyleE2EEES1Q_S1U_JEEENSA_5SM1004TMEM4LOAD26SM100_TMEM_LOAD_32dp32b16xENSA_20SM90_TMA_LOAD_IM2COLENS16_INS17_ILi2ELi4ELi3EEES1A_NSV_INSB_IJS1B_S1S_EEENSB_IJS1S_SE_EEEEEEENSA_39AutoVectorizingCopyWithAssumedAlignmentILi128EEENSA_21SM90_TMA_STORE_IM2COLES2C_S2E_S2E_EEEvvEEEEvNT_6ParamsE:
[----:B------:R-:W1:Y:S01]  /*0000*/  LDC R1, c[0x0][0x37c] ;  /* 0x0000df00ff017b82 */ /* 0x000e620000000800 */
[----:B------:R-:W2:Y:S01]  /*0010*/  S2R R87, SR_TID.X ;  /* 0x0000000000577919 */ /* 0x000ea20000002100 */
[----:B------:R-:W3:Y:S06]  /*0020*/  LDCU.64 UR8, c[0x0][0x890] ;  /* 0x00011200ff0877ac */ /* 0x000eec0008000a00 */
[----:B------:R-:W4:Y:S01]  /*0030*/  S2UR UR58, SR_CgaCtaId ;  /* 0x00000000003a79c3 */ /* 0x000f220000008800 */
[----:B-1----:R-:W-:Y:S01]  /*0040*/  VIADD R1, R1, 0xfffffff8 ;  /* 0xfffffff801017836 */ /* 0x002fe20000000000 */
[----:B------:R-:W-:-:S02]  /*0050*/  PRMT R79, RZ, 0x7610, R79 ;  /* 0x00007610ff4f7816 */ /* 0x000fc4000000004f */
[----:B------:R-:W-:Y:S01]  /*0060*/  ELECT P3, URZ, PT ;  /* 0x0000000000ff782f */ /* 0x000fe20003860000 */
[----:B------:R-:W1:Y:S01]  /*0070*/  LDCU.64 UR56, c[0x0][0x358] ;  /* 0x00006b00ff3877ac */ /* 0x000e620008000a00 */
[----:B------:R-:W-:Y:S01]  /*0080*/  R2UR UR36, R1 ;  /* 0x00000000012472ca */ /* 0x000fe200000e0000 */
[----:B---3--:R-:W-:-:S04]  /*0090*/  UISETP.NE.U32.AND UP0, UPT, UR8, URZ, UPT ;  /* 0x000000ff0800728c */ /* 0x008fc8000bf05070 */
[----:B------:R-:W-:Y:S02]  /*00a0*/  UISETP.NE.AND.EX UP0, UPT, UR9, URZ, UPT, UP0 ;  /* 0x000000ff0900728c */ /* 0x000fe4000bf05300 */
[----:B----4-:R-:W-:Y:S02]  /*00b0*/  ULOP3.LUT UR49, UR58, 0x1, URZ, 0xc0, !UPT ;  /* 0x000000013a317892 */ /* 0x010fe4000f8ec0ff */
[----:B------:R-:W-:Y:S01]  /*00c0*/  ULOP3.LUT UR48, UR58, 0x1, URZ, 0x3c, !UPT ;  /* 0x000000013a307892 */ /* 0x000fe2000f8e3cff */
[----:B--2---:R-:W-:-:S05]  /*00d0*/  SHF.R.U32.HI R89, RZ, 0x5, R87 ;  /* 0x00000005ff597819 */ /* 0x004fca0000011657 */
[----:B------:R-:W2:Y:S02]  /*00e0*/  SHFL.IDX PT, R0, R89, RZ, 0x1f ;  /* 0x00001fff59007589 */ /* 0x000ea400000e0000 */
[----:B--2---:R-:W-:Y:S01]  /*00f0*/  R2UR UR10, R0 ;  /* 0x00000000000a72ca */ /* 0x004fe200000e0000 */
[----:B-1----:R-:W-:-:S14]  /*0100*/  BRA.U UP0, `(.L_x_0) ;  /* 0x00000001002c7547 */ /* 0x002fdc000b800000 */
[----:B------:R-:W1:Y:S02]  /*0110*/  LDCU.64 UR4, c[0x0][0x888] ;  /* 0x00011100ff0477ac */ /* 0x000e640008000a00 */
[----:B-1----:R-:W-:-:S04]  /*0120*/  UISETP.NE.U32.AND UP0, UPT, UR4, URZ, UPT ;  /* 0x000000ff0400728c */ /* 0x002fc8000bf05070 */
[----:B------:R-:W-:-:S09]  /*0130*/  UISETP.NE.AND.EX UP0, UPT, UR5, URZ, UPT, UP0 ;  /* 0x000000ff0500728c */ /* 0x000fd2000bf05300 */
[----:B------:R-:W-:Y:S05]  /*0140*/  BRA.U !UP0, `(.L_x_1) ;  /* 0x0000000108107547 */ /* 0x000fea000b800000 */
[----:B------:R-:W1:Y:S02]  /*0150*/  LDC.64 R2, c[0x0][0x888] ;  /* 0x00022200ff027b82 */ /* 0x000e640000000a00 */
[----:B-1----:R1:W5:Y:S01]  /*0160*/  LDG.E R35, desc[UR56][R2.64] ;  /* 0x0000003802237981 */ /* 0x002362000c1e1900 */
[----:B------:R-:W-:Y:S01]  /*0170*/  HFMA2 R79, -RZ, RZ, 0, 5.9604644775390625e-08 ;  /* 0x00000001ff4f7431 */ /* 0x000fe200000001ff */
[----:B------:R-:W-:Y:S05]  /*0180*/  BRA `(.L_x_0) ;  /* 0x00000000000c7947 */ /* 0x000fea0003800000 */
.L_x_1:
[----:B------:R-:W1:Y:S01]  /*0190*/  LDCU UR4, c[0x0][0x880] ;  /* 0x00011000ff0477ac */ /* 0x000e620008000800 */
[----:B------:R-:W-:Y:S01]  /*01a0*/  HFMA2 R79, -RZ, RZ, 0, 5.9604644775390625e-08 ;  /* 0x00000001ff4f7431 */ /* 0x000fe200000001ff */
[----:B-1----:R-:W-:-:S07]  /*01b0*/  MOV R35, UR4 ;  /* 0x0000000400237c02 */ /* 0x002fce0008000f00 */
.L_x_0:
[----:B------:R-:W2:Y:S02]  /*01c0*/  LDCU.64 UR4, c[0x0][0x8b0] ;  /* 0x00011600ff0477ac */ /* 0x000ea40008000a00 */
[----:B--2---:R-:W-:-:S04]  /*01d0*/  UISETP.NE.U32.AND UP0, UPT, UR4, URZ, UPT ;  /* 0x000000ff0400728c */ /* 0x004fc8000bf05070 */
[----:B------:R-:W-:-:S09]  /*01e0*/  UISETP.NE.AND.EX UP0, UPT, UR5, URZ, UPT, UP0 ;  /* 0x000000ff0500728c */ /* 0x000fd2000bf05300 */
[----:B------:R-:W-:Y:S05]  /*01f0*/  BRA.U UP0, `(.L_x_2) ;  /* 0x0000000100247547 */ /* 0x000fea000b800000 */
[----:B------:R-:W2:Y:S02]  /*0200*/  LDCU.64 UR4, c[0x0][0x8a8] ;  /* 0x00011500ff0477ac */ /* 0x000ea40008000a00 */
[----:B--2---:R-:W-:-:S04]  /*0210*/  UISETP.NE.U32.AND UP0, UPT, UR4, URZ, UPT ;  /* 0x000000ff0400728c */ /* 0x004fc8000bf05070 */
[----:B------:R-:W-:-:S09]  /*0220*/  UISETP.NE.AND.EX UP0, UPT, UR5, URZ, UPT, UP0 ;  /* 0x000000ff0500728c */ /* 0x000fd2000bf05300 */
[----:B------:R-:W-:Y:S05]  /*0230*/  BRA.U !UP0, `(.L_x_3) ;  /* 0x00000001080c7547 */ /* 0x000fea000b800000 */
[----:B-1----:R-:W1:Y:S02]  /*0240*/  LDC.64 R2, c[0x0][0x8a8] ;  /* 0x00022a00ff027b82 */ /* 0x002e640000000a00 */
[----:B-1----:R2:W5:Y:S01]  /*0250*/  LDG.E R33, desc[UR56][R2.64] ;  /* 0x0000003802217981 */ /* 0x002562000c1e1900 */
[----:B------:R-:W-:Y:S05]  /*0260*/  BRA `(.L_x_2) ;  /* 0x0000000000087947 */ /* 0x000fea0003800000 */
.L_x_3:
[----:B------:R-:W2:Y:S02]  /*0270*/  LDCU UR4, c[0x0][0x8a0] ;  /* 0x00011400ff0477ac */ /* 0x000ea40008000800 */
[----:B--2---:R-:W-:Y:S02]  /*0280*/  MOV R33, UR4 ;  /* 0x0000000400217c02 */ /* 0x004fe40008000f00 */
.L_x_2:
[----:B------:R-:W-:Y:S01]  /*0290*/  IMAD.U32 R0, RZ, RZ, UR10 ;  /* 0x0000000aff007e24 */ /* 0x000fe2000f8e00ff */
[----:B------:R-:W-:Y:S04]  /*02a0*/  BSSY.RECONVERGENT B0, `(.L_x_4) ;  /* 0x000000c000007945 */ /* 0x000fe80003800200 */
[C---:B------:R-:W-:Y:S02]  /*02b0*/  ISETP.NE.OR P1, PT, R0.reuse, 0x1, !P3 ;  /* 0x000000010000780c */ /* 0x040fe40005f25670 */
[----:B------:R-:W-:-:S11]  /*02c0*/  ISETP.NE.OR P0, PT, R0, 0x3, !P3 ;  /* 0x000000030000780c */ /* 0x000fd60005f05670 */
[----:B------:R-:W-:Y:S05]  /*02d0*/  @P1 BRA `(.L_x_5) ;  /* 0x0000000000201947 */ /* 0x000fea0003800000 */
[----:B------:R-:W3:Y:S02]  /*02e0*/  LDCU.64 UR4, c[0x0][0x348] ;  /* 0x00006900ff0477ac */ /* 0x000ee40008000a00 */
[----:B---3--:R-:W-:Y:S02]  /*02f0*/  UIADD3 UR6, UP1, UPT, UR4, 0x80, URZ ;  /* 0x0000008004067890 */ /* 0x008fe4000ff3e0ff */
[----:B------:R-:W-:Y:S02]  /*0300*/  UIADD3 UR4, UP0, UPT, UR4, 0x180, URZ ;  /* 0x0000018004047890 */ /* 0x000fe4000ff1e0ff */
[----:B------:R-:W-:Y:S02]  /*0310*/  UIADD3.X UR7, UPT, UPT, URZ, UR5, URZ, UP1, !UPT ;  /* 0x00000005ff077290 */ /* 0x000fe40008ffe4ff */
[----:B------:R-:W-:-:S07]  /*0320*/  UIADD3.X UR5, UPT, UPT, URZ, UR5, URZ, UP0, !UPT ;  /* 0x00000005ff057290 */ /* 0x000fce00087fe4ff */
[----:B------:R3:W-:Y:S02]  /*0330*/  UTMACCTL.PF [UR6] ;  /* 0x00000000060079b9 */ /* 0x0007e40008040000 */
[----:B------:R3:W-:Y:S02]  /*0340*/  UTMACCTL.PF [UR4] ;  /* 0x00000000040079b9 */ /* 0x0007e40008040000 */
[----:B---3--:R-:W-:Y:S01]  /*0350*/  NOP ;  /* 0x0000000000007918 */ /* 0x008fe20000000000 */
.L_x_5:
[----:B------:R-:W-:Y:S05]  /*0360*/  BSYNC.RECONVERGENT B0 ;  /* 0x0000000000007941 */ /* 0x000fea0003800200 */
.L_x_4:
[----:B------:R-:W-:Y:S04]  /*0370*/  BSSY.RECONVERGENT B0, `(.L_x_6) ;  /* 0x000000a000007945 */ /* 0x000fe80003800200 */
        /* <DEDUP_REMOVED lines=9> */
.L_x_7:
[----:B------:R-:W-:Y:S05]  /*0410*/  BSYNC.RECONVERGENT B0 ;  /* 0x0000000000007941 */ /* 0x000fea0003800200 */
.L_x_6:
[----:B------:R-:W3:Y:S01]  /*0420*/  LDCU.64 UR4, c[0x0][0x888] ;  /* 0x00011100ff0477ac */ /* 0x000ee20008000a00 */
[----:B------:R-:W-:Y:S02]  /*0430*/  UISETP.EQ.U32.AND UP1, UPT, UR8, URZ, UPT ;  /* 0x000000ff0800728c */ /* 0x000fe4000bf22070 */
[----:B------:R-:W-:Y:S02]  /*0440*/  UPLOP3.LUT UP5, UPT, UPT, UPT, UPT, 0x80, 0x8 ;  /* 0x000000000008789c */ /* 0x000fe40003faf070 */
[----:B---3--:R-:W-:-:S04]  /*0450*/  UISETP.NE.U32.AND UP0, UPT, UR4, URZ, UPT ;  /* 0x000000ff0400728c */ /* 0x008fc8000bf05070 */
[----:B------:R-:W-:-:S04]  /*0460*/  UISETP.NE.AND.EX UP0, UPT, UR5, URZ, UPT, UP0 ;  /* 0x000000ff0500728c */ /* 0x000fc8000bf05300 */
[----:B------:R-:W-:-:S04]  /*0470*/  UISETP.EQ.OR.EX UP2, UPT, UR9, URZ, !UP0, UP1 ;  /* 0x000000ff0900728c */ /* 0x000fc8000c742710 */
[----:B------:R-:W-:-:S05]  /*0480*/  UP2UR UR51, UPR, URZ, 0x4 ;  /* 0x00000004ff337883 */ /* 0x000fca0008000000 */
[----:B------:R-:W-:Y:S07]  /*0490*/  BRA.U !UP2, `(.L_x_8) ;  /* 0x000000010a207547 */ /* 0x000fee000b800000 */
[----:B------:R-:W-:Y:S01]  /*04a0*/  UISETP.NE.U32.AND UP2, UPT, UR8, URZ, UPT ;  /* 0x000000ff0800728c */ /* 0x000fe2000bf45070 */
[----:B-----5:R-:W-:Y:S01]  /*04b0*/  FSETP.NEU.AND P0, PT, R35, RZ, PT ;  /* 0x000000ff2300720b */ /* 0x020fe20003f0d000 */
[----:B------:R-:W-:Y:S02]  /*04c0*/  USEL UR4, URZ, 0xffffffff, UP0 ;  /* 0xffffffffff047887 */ /* 0x000fe40008000000 */
[----:B------:R-:W-:-:S10]  /*04d0*/  UISETP.NE.AND.EX UP2, UPT, UR9, URZ, UPT, UP2 ;  /* 0x000000ff0900728c */ /* 0x000fd4000bf45320 */
[----:B------:R-:W-:Y:S01]  /*04e0*/  VOTEU.ANY UP1, P0 ;  /* 0x0000000000ff7886 */ /* 0x000fe20000020100 */
[----:B------:R-:W-:-:S04]  /*04f0*/  @!UP2 USEL UR4, URZ, 0xffffffff, UP1 ;  /* 0xffffffffff04a887 */ /* 0x000fc80008800000 */
[----:B------:R-:W-:-:S04]  /*0500*/  ULOP3.LUT UR4, UR4, 0x1, URZ, 0xc0, !UPT ;  /* 0x0000000104047892 */ /* 0x000fc8000f8ec0ff */
[----:B------:R-:W-:-:S11]  /*0510*/  UISETP.NE.U32.AND UP5, UPT, UR4, 0x1, UPT ;  /* 0x000000010400788c */ /* 0x000fd6000bfa5070 */
.L_x_8:
[----:B------:R-:W3:Y:S01]  /*0520*/  SHFL.IDX PT, R0, R89, RZ, 0x1f ;  /* 0x00001fff59007589 */ /* 0x000ee200000e0000 */
[----:B------:R-:W-:Y:S02]  /*0530*/  UISETP.NE.AND UP4, UPT, UR10, 0x2, UPT ;  /* 0x000000020a00788c */ /* 0x000fe4000bf85270 */
[----:B------:R-:W-:Y:S02]  /*0540*/  UISETP.NE.AND UP1, UPT, UR10, 0x2, UPT ;  /* 0x000000020a00788c */ /* 0x000fe4000bf25270 */
[----:B------:R-:W-:Y:S02]  /*0550*/  UISETP.NE.OR UP2, UPT, UR49, URZ, UP4 ;  /* 0x000000ff3100728c */ /* 0x000fe4000a745670 */
[----:B------:R-:W-:-:S04]  /*0560*/  USEL UR47, URZ, 0x1, UP1 ;  /* 0x00000001ff2f7887 */ /* 0x000fc80008800000 */
[----:B------:R-:W-:Y:S02]  /*0570*/  PLOP3.LUT P2, PT, P3, PT, UP2, 0xae, 0xea ;  /* 0x0000000000ea781c */ /* 0x000fe40001f4f52e */
[----:B---3--:R-:W-:-:S13]  /*0580*/  ISETP.NE.AND P0, PT, R0, RZ, PT ;  /* 0x000000ff0000720c */ /* 0x008fda0003f05270 */
[----:B------:R-:W-:Y:S05]  /*0590*/  @P0 BRA `(.L_x_9) ;  /* 0x0000000000440947 */ /* 0x000fea0003800000 */
[----:B------:R-:W-:Y:S01]  /*05a0*/  UMOV UR4, 0x400 ;  /* 0x0000040000047882 */ /* 0x000fe20000000000 */
[----:B------:R-:W-:Y:S01]  /*05b0*/  UMOV UR6, 0x1 ;  /* 0x0000000100067882 */ /* 0x000fe20000000000 */
[----:B------:R-:W-:Y:S02]  /*05c0*/  ULEA UR4, UR58, UR4, 0x18 ;  /* 0x000000043a047291 */ /* 0x000fe4000f8ec0ff */
[----:B------:R-:W-:-:S04]  /*05d0*/  UIADD3 UR6, UPT, UPT, -UR6, 0x100000, URZ ;  /* 0x0010000006067890 */ /* 0x000fc8000fffe1ff */
[----:B------:R-:W-:Y:S02]  /*05e0*/  USHF.L.U32 UR7, UR6, 0xb, URZ ;  /* 0x0000000b06077899 */ /* 0x000fe400080006ff */
[----:B------:R-:W-:Y:S01]  /*05f0*/  USHF.L.U32 UR6, UR6, 0x1, URZ ;  /* 0x0000000106067899 */ /* 0x000fe200080006ff */
[----:B------:R-:W-:Y:S01]  /*0600*/  ELECT P0, URZ, PT ;  /* 0x0000000000ff782f */ /* 0x000fe20003800000 */
[----:B------:R-:W3:Y:S10]  /*0610*/  FENCE.VIEW.ASYNC.S ;  /* 0x00000000000073c6 */ /* 0x000ef40000000000 */
[----:B---3--:R3:W4:Y:S01]  /*0620*/  SYNCS.EXCH.64 URZ, [UR4], UR6 ;  /* 0x0000000604ff75b2 */ /* 0x0087220008000100 */
[----:B------:R3:W1:Y:S01]  /*0630*/  SYNCS.EXCH.64 URZ, [UR4+0x20], UR6 ;  /* 0x0000200604ff75b2 */ /* 0x0006620008000100 */
[----:B------:R3:W1:Y:S01]  /*0640*/  SYNCS.EXCH.64 URZ, [UR4+0x8], UR6 ;  /* 0x0000080604ff75b2 */ /* 0x0006620008000100 */
[----:B------:R3:W1:Y:S01]  /*0650*/  SYNCS.EXCH.64 URZ, [UR4+0x28], UR6 ;  /* 0x0000280604ff75b2 */ /* 0x0006620008000100 */
[----:B------:R3:W1:Y:S01]  /*0660*/  SYNCS.EXCH.64 URZ, [UR4+0x10], UR6 ;  /* 0x0000100604ff75b2 */ /* 0x0006620008000100 */
[----:B------:R3:W1:Y:S01]  /*0670*/  SYNCS.EXCH.64 URZ, [UR4+0x30], UR6 ;  /* 0x0000300604ff75b2 */ /* 0x0006620008000100 */
[----:B------:R3:W1:Y:S01]  /*0680*/  SYNCS.EXCH.64 URZ, [UR4+0x18], UR6 ;  /* 0x0000180604ff75b2 */ /* 0x0006620008000100 */
[----:B------:R3:W1:Y:S01]  /*0690*/  SYNCS.EXCH.64 URZ, [UR4+0x38], UR6 ;  /* 0x0000380604ff75b2 */ /* 0x0006620008000100 */
[----:B------:R-:W-:Y:S01]  /*06a0*/  NOP ;  /* 0x0000000000007918 */ /* 0x000fe20000000000 */
.L_x_9:
[----:B------:R-:W2:Y:S01]  /*06b0*/  SHFL.IDX PT, R0, R89, RZ, 0x1f ;  /* 0x00001fff59007589 */ /* 0x000ea200000e0000 */
[----:B------:R-:W-:Y:S01]  /*06c0*/  NOP ;  /* 0x0000000000007918 */ /* 0x000fe20000000000 */
[----:B--2---:R-:W-:-:S13]  /*06d0*/  ISETP.NE.AND P0, PT, R0, 0x1, PT ;  /* 0x000000010000780c */ /* 0x004fda0003f05270 */
[----:B------:R-:W-:Y:S05]  /*06e0*/  @P0 BRA `(.L_x_10) ;  /* 0x0000000000540947 */ /* 0x000fea0003800000 */
[----:B---3--:R-:W-:Y:S01]  /*06f0*/  UMOV UR4, 0x400 ;  /* 0x0000040000047882 */ /* 0x008fe20000000000 */
[----:B------:R-:W-:Y:S01]  /*0700*/  UMOV UR8, 0x20 ;  /* 0x0000002000087882 */ /* 0x000fe20000000000 */
[----:B------:R-:W-:Y:S01]  /*0710*/  UMOV UR6, 0x80 ;  /* 0x0000008000067882 */ /* 0x000fe20000000000 */
[----:B------:R-:W-:Y:S02]  /*0720*/  ULEA UR4, UR58, UR4, 0x18 ;  /* 0x000000043a047291 */ /* 0x000fe4000f8ec0ff */
[----:B------:R-:W-:-:S04]  /*0730*/  UIADD3 UR8, UPT, UPT, -UR8, 0x100000, URZ ;  /* 0x0010000008087890 */ /* 0x000fc8000fffe1ff */
[----:B------:R-:W-:Y:S02]  /*0740*/  USHF.L.U32 UR9, UR8, 0xb, URZ ;  /* 0x0000000b08097899 */ /* 0x000fe400080006ff */
[----:B------:R-:W-:Y:S02]  /*0750*/  USHF.L.U32 UR8, UR8, 0x1, URZ ;  /* 0x0000000108087899 */ /* 0x000fe400080006ff */
[----:B------:R-:W-:-:S04]  /*0760*/  UIADD3 UR6, UPT, UPT, -UR6, 0x100000, URZ ;  /* 0x0010000006067890 */ /* 0x000fc8000fffe1ff */
[----:B------:R-:W-:Y:S02]  /*0770*/  USHF.L.U32 UR7, UR6, 0xb, URZ ;  /* 0x0000000b06077899 */ /* 0x000fe400080006ff */
[----:B------:R-:W-:Y:S01]  /*0780*/  USHF.L.U32 UR6, UR6, 0x1, URZ ;  /* 0x0000000106067899 */ /* 0x000fe200080006ff */
[----:B------:R-:W-:Y:S01]  /*0790*/  ELECT P0, URZ, PT ;  /* 0x0000000000ff782f */ /* 0x000fe20003800000 */
[----:B------:R-:W2:Y:S02]  /*07a0*/  FENCE.VIEW.ASYNC.S ;  /* 0x00000000000073c6 */ /* 0x000ea40000000000 */
[----:B--2---:R2:W3:Y:S08]  /*07b0*/  SYNCS.EXCH.64 URZ, [UR4+0x40], UR8 ;  /* 0x0000400804ff75b2 */ /* 0x0044f00008000100 */
        /* <DEDUP_REMOVED lines=8> */
.L_x_10:
[----:B------:R-:W4:Y:S01]  /*0840*/  SHFL.IDX PT, R0, R89, RZ, 0x1f ;  /* 0x00001fff59007589 */ /* 0x000f2200000e0000 */
[----:B------:R-:W-:Y:S01]  /*0850*/  NOP ;  /* 0x0000000000007918 */ /* 0x000fe20000000000 */
[----:B----4-:R-:W-:-:S13]  /*0860*/  ISETP.NE.AND P0, PT, R0, 0x3, PT ;  /* 0x000000030000780c */ /* 0x010fda0003f05270 */
[----:B------:R-:W-:Y:S05]  /*0870*/  @P0 BRA `(.L_x_11) ;  /* 0x00000000002c0947 */ /* 0x000fea0003800000 */
[----:B--23--:R-:W-:Y:S01]  /*0880*/  UMOV UR4, 0x400 ;  /* 0x0000040000047882 */ /* 0x00cfe20000000000 */
[----:B------:R-:W-:Y:S01]  /*0890*/  UMOV UR6, 0x20 ;  /* 0x0000002000067882 */ /* 0x000fe20000000000 */
[----:B------:R-:W-:Y:S02]  /*08a0*/  ULEA UR4, UR58, UR4, 0x18 ;  /* 0x000000043a047291 */ /* 0x000fe4000f8ec0ff */
[----:B------:R-:W-:-:S04]  /*08b0*/  UIADD3 UR6, UPT, UPT, -UR6, 0x100000, URZ ;  /* 0x0010000006067890 */ /* 0x000fc8000fffe1ff */
[----:B------:R-:W-:Y:S02]  /*08c0*/  USHF.L.U32 UR7, UR6, 0xb, URZ ;  /* 0x0000000b06077899 */ /* 0x000fe400080006ff */
[----:B------:R-:W-:Y:S01]  /*08d0*/  USHF.L.U32 UR6, UR6, 0x1, URZ ;  /* 0x0000000106067899 */ /* 0x000fe200080006ff */
[----:B------:R-:W-:Y:S01]  /*08e0*/  ELECT P0, URZ, PT ;  /* 0x0000000000ff782f */ /* 0x000fe20003800000 */
[----:B------:R-:W2:Y:S10]  /*08f0*/  FENCE.VIEW.ASYNC.S ;  /* 0x00000000000073c6 */ /* 0x000eb40000000000 */
[----:B--2---:R4:W2:Y:S01]  /*0900*/  SYNCS.EXCH.64 URZ, [UR4+0x80], UR6 ;  /* 0x0000800604ff75b2 */ /* 0x0048a20008000100 */
[----:B------:R4:W3:Y:S02]  /*0910*/  SYNCS.EXCH.64 URZ, [UR4+0x88], UR6 ;  /* 0x0000880604ff75b2 */ /* 0x0008e40008000100 */
[----:B----4-:R-:W-:Y:S01]  /*0920*/  NOP ;  /* 0x0000000000007918 */ /* 0x010fe20000000000 */
.L_x_11:
[----:B------:R-:W4:Y:S01]  /*0930*/  SHFL.IDX PT, R0, R89, RZ, 0x1f ;  /* 0x00001fff59007589 */ /* 0x000f2200000e0000 */
[----:B------:R-:W-:Y:S01]  /*0940*/  NOP ;  /* 0x0000000000007918 */ /* 0x000fe20000000000 */
[----:B----4-:R-:W-:-:S13]  /*0950*/  ISETP.NE.AND P0, PT, R0, 0x4, PT ;  /* 0x000000040000780c */ /* 0x010fda0003f05270 */
[----:B------:R-:W-:Y:S05]  /*0960*/  @P0 BRA `(.L_x_12) ;  /* 0x0000000000400947 */ /* 0x000fea0003800000 */
[----:B--23--:R-:W-:Y:S01]  /*0970*/  UMOV UR4, 0x1e0 ;  /* 0x000001e000047882 */ /* 0x00cfe20000000000 */
[----:B------:R-:W-:Y:S01]  /*0980*/  UMOV UR6, 0x400 ;  /* 0x0000040000067882 */ /* 0x000fe20000000000 */
[----:B------:R-:W-:Y:S01]  /*0990*/  USEL UR4, UR4, 0x1a0, UP5 ;  /* 0x000001a004047887 */ /* 0x000fe2000a800000 */
        /* <DEDUP_REMOVED lines=10> */
[----:B--2---:R4:W2:Y:S08]  /*0a40*/  SYNCS.EXCH.64 URZ, [UR6+0x90], UR8 ;  /* 0x0000900806ff75b2 */ /* 0x0048b00008000100 */
[----:B------:R4:W3:Y:S02]  /*0a50*/  SYNCS.EXCH.64 URZ, [UR6+0x98], UR4 ;  /* 0x0000980406ff75b2 */ /* 0x0008e40008000100 */
[----:B----4-:R-:W-:Y:S01]  /*0a60*/  NOP ;  /* 0x0000000000007918 */ /* 0x010fe20000000000 */
.L_x_12:
[----:B------:R-:W4:Y:S01]  /*0a70*/  SHFL.IDX PT, R0, R89, RZ, 0x1f ;  /* 0x00001fff59007589 */ /* 0x000f2200000e0000 */
[----:B------:R-:W-:Y:S01]  /*0a80*/  ISETP.NE.OR P0, PT, RZ, UR10, !P3 ;  /* 0x0000000aff007c0c */ /* 0x000fe2000df05670 */
[----:B------:R-:W-:Y:S01]  /*0a90*/  NOP ;  /* 0x0000000000007918 */ /* 0x000fe20000000000 */
[----:B----4-:R-:W-:-:S13]  /*0aa0*/  ISETP.NE.AND P1, PT, R0, 0x5, PT ;  /* 0x000000050000780c */ /* 0x010fda0003f25270 */
[----:B------:R-:W-:Y:S05]  /*0ab0*/  @P1 BRA `(.L_x_13) ;  /* 0x0000000000441947 */ /* 0x000fea0003800000 */
[----:B--23--:R-:W-:Y:S01]  /*0ac0*/  UMOV UR4, 0x400 ;  /* 0x0000040000047882 */ /* 0x00cfe20000000000 */
        /* <DEDUP_REMOVED lines=12> */
[----:B------:R4:W3:Y:S01]  /*0b90*/  SYNCS.EXCH.64 URZ, [UR4+0xb0], UR8 ;  /* 0x0000b00804ff75b2 */ /* 0x0008e20008000100 */
[----:B------:R4:W1:Y:S01]  /*0ba0*/  SYNCS.EXCH.64 URZ, [UR4+0xa8], UR6 ;  /* 0x0000a80604ff75b2 */ /* 0x0008620008000100 */
[----:B------:R4:W1:Y:S02]  /*0bb0*/  SYNCS.EXCH.64 URZ, [UR4+0xb8], UR8 ;  /* 0x0000b80804ff75b2 */ /* 0x0008640008000100 */
[----:B----4-:R-:W-:Y:S01]  /*0bc0*/  NOP ;  /* 0x0000000000007918 */ /* 0x010fe20000000000 */
.L_x_13:
[----:B------:R-:W-:Y:S01]  /*0bd0*/  VOTEU.ALL UP1, P0 ;  /* 0x0000000000ff7886 */ /* 0x000fe20000020000 */
[----:B--23--:R-:W2:Y:S01]  /*0be0*/  LDCU UR7, c[0x0][0x36c] ;  /* 0x00006d80ff0777ac */ /* 0x00cea20008000800 */
[----:B------:R-:W-:Y:S01]  /*0bf0*/  NOP ;  /* 0x0000000000007918 */ /* 0x000fe20000000000 */
[----:B------:R-:W-:Y:S01]  /*0c00*/  LOP3.LUT R10, R87, 0x1f, RZ, 0xc0, !PT ;  /* 0x0000001f570a7812 */ /* 0x000fe200078ec0ff */
[----:B------:R-:W-:Y:S01]  /*0c10*/  UMOV UR4, 0x20 ;  /* 0x0000002000047882 */ /* 0x000fe20000000000 */
[----:B------:R-:W-:Y:S01]  /*0c20*/  @!UP1 UMOV UR6, 0x400 ;  /* 0x0000040000069882 */ /* 0x000fe20000000000 */
[----:B------:R-:W-:-:S04]  /*0c30*/  @!UP1 UIADD3 UR4, UPT, UPT, -UR4, 0x100000, URZ ;  /* 0x0010000004049890 */ /* 0x000fc8000fffe1ff */
[----:B------:R-:W-:Y:S02]  /*0c40*/  @!UP1 USHF.L.U32 UR5, UR4, 0xb, URZ ;  /* 0x0000000b04059899 */ /* 0x000fe400080006ff */
[----:B------:R-:W-:Y:S02]  /*0c50*/  @!UP1 USHF.L.U32 UR4, UR4, 0x1, URZ ;  /* 0x0000000104049899 */ /* 0x000fe400080006ff */
[----:B------:R-:W-:Y:S01]  /*0c60*/  @!UP1 ULEA UR6, UR58, UR6, 0x18 ;  /* 0x000000063a069291 */ /* 0x000fe2000f8ec0ff */
[----:B------:R-:W-:Y:S01]  /*0c70*/  VOTEU.ALL UP1, P0 ;  /* 0x0000000000ff7886 */ /* 0x000fe20000020000 */
[----:B------:R-:W-:Y:S01]  /*0c80*/  UISETP.NE.AND UP3, UPT, UR10, URZ, UPT ;  /* 0x000000ff0a00728c */ /* 0x000fe2000bf65270 */
[----:B------:R-:W3:Y:S09]  /*0c90*/  FENCE.VIEW.ASYNC.S ;  /* 0x00000000000073c6 */ /* 0x000ef20000000000 */
[----:B---3--:R3:W4:Y:S01]  /*0ca0*/  @!UP1 SYNCS.EXCH.64 URZ, [UR6+0xc0], UR4 ;  /* 0x0000c00406ff95b2 */ /* 0x0087220008000100 */
[----:B--2---:R-:W-:-:S09]  /*0cb0*/  UISETP.EQ.U32.AND UP1, UPT, UR7, 0x1, UPT ;  /* 0x000000010700788c */ /* 0x004fd2000bf22070 */
[----:B------:R-:W-:Y:S05]  /*0cc0*/  BRA.U !UP1, `(.L_x_14) ;  /* 0x0000000109087547 */ /* 0x000fea000b800000 */
[----:B-1--4-:R-:W-:Y:S01]  /*0cd0*/  UCGABAR_ARV ;  /* 0x00000000000079c7 */ /* 0x012fe20008000000 */
[----:B------:R-:W-:Y:S05]  /*0ce0*/  BRA `(.L_x_15) ;  /* 0x0000000000047947 */ /* 0x000fea0003800000 */
.L_x_14:
[----:B-1--4-:R-:W-:Y:S01]  /*0cf0*/  NOP ;  /* 0x0000000000007918 */ /* 0x012fe20000000000 */
.L_x_15:
[----:B------:R-:W1:Y:S01]  /*0d00*/  S2R R16, SR_CTAID.Y ;  /* 0x0000000000107919 */ /* 0x000e620000002600 */
[----:B------:R-:W-:-:S05]  /*0d10*/  CS2R.32 R78, SR_CgaSize ;  /* 0x00000000004e7805 */ /* 0x000fca0000008a00 */
[----:B------:R-:W-:-:S05]  /*0d20*/  IMAD R78, R78, -0xa0, RZ ;  /* 0xffffff604e4e7824 */ /* 0x000fca00078e02ff */
[----:B---3--:R-:W-:-:S14]  /*0d30*/  R2UR UR4, R78 ;  /* 0x000000004e0472ca */ /* 0x008fdc00000e0000 */
[----:B------:R-:W2:Y:S01]  /*0d40*/  LDCU UR4, c[0x0][UR4+0x2b4] ;  /* 0x00005680040477ac */ /* 0x000ea20008000800 */
[----:B------:R-:W-:-:S05]  /*0d50*/  CS2R.32 R0, SR_CgaSize ;  /* 0x0000000000007805 */ /* 0x000fca0000008a00 */
[----:B------:R-:W-:-:S06]  /*0d60*/  IMAD R0, R0, -0xa0, RZ ;  /* 0xffffff6000007824 */ /* 0x000fcc00078e02ff */
[----:B------:R-:W3:Y:S01]  /*0d70*/  LDC R0, c[0x0][R0+0x2a4] ;  /* 0x0000a90000007b82 */ /* 0x000ee20000000800 */
[----:B------:R-:W-:Y:S01]  /*0d80*/  PRMT R8, RZ, 0x7610, R8 ;  /* 0x00007610ff087816 */ /* 0x000fe20000000008 */
[----:B------:R-:W4:Y:S01]  /*0d90*/  S2R R9, SR_CTAID.X ;  /* 0x0000000000097919 */ /* 0x000f220000002500 */
[----:B------:R-:W-:-:S05]  /*0da0*/  CS2R.32 R78, SR_CgaSize ;  /* 0x00000000004e7805 */ /* 0x000fca0000008a00 */
[----:B------:R-:W-:-:S05]  /*0db0*/  IMAD R78, R78, -0xa0, RZ ;  /* 0xffffff604e4e7824 */ /* 0x000fca00078e02ff */
[----:B------:R-:W-:-:S14]  /*0dc0*/  R2UR UR5, R78 ;  /* 0x000000004e0572ca */ /* 0x000fdc00000e0000 */
[----:B------:R-:W3:Y:S01]  /*0dd0*/  LDCU UR5, c[0x0][UR5+0x2b0] ;  /* 0x00005600050577ac */ /* 0x000ee20008000800 */
[----:B------:R-:W2:Y:S01]  /*0de0*/  LDC R11, c[0x0][0xb24] ;  /* 0x0002c900ff0b7b82 */ /* 0x000ea20000000800 */
[----:B------:R-:W-:-:S05]  /*0df0*/  CS2R.32 R2, SR_CgaSize ;  /* 0x0000000000027805 */ /* 0x000fca0000008a00 */
[----:B------:R-:W-:-:S06]  /*0e00*/  IMAD R2, R2, -0xa0, RZ ;  /* 0xffffff6002027824 */ /* 0x000fcc00078e02ff */
[----:B------:R-:W3:Y:S08]  /*0e10*/  LDC R2, c[0x0][R2+0x2a0] ;  /* 0x0000a80002027b82 */ /* 0x000ef00000000800 */
[----:B------:R-:W2:Y:S01]  /*0e20*/  S2UR UR39, SR_CTAID.Z ;  /* 0x00000000002779c3 */ /* 0x000ea20000002700 */
[----:B-1----:R-:W-:-:S07]  /*0e30*/  I2FP.F32.U32 R3, R16 ;  /* 0x0000001000037245 */ /* 0x002fce0000201000 */
[----:B------:R-:W1:Y:S01]  /*0e40*/  LDC R26, c[0x0][0xb24] ;  /* 0x0002c900ff1a7b82 */ /* 0x000e620000000800 */
[----:B--2---:R-:W-:Y:S01]  /*0e50*/  ISETP.GE.AND P1, PT, R11, 0x1, PT ;  /* 0x000000010b00780c */ /* 0x004fe20003f26270 */
[----:B----4-:R-:W-:Y:S01]  /*0e60*/  IMAD.MOV.U32 R19, RZ, RZ, R9 ;  /* 0x000000ffff137224 */ /* 0x010fe200078e0009 */
[----:B------:R-:W-:Y:S01]  /*0e70*/  I2FP.F32.U32 R4, R9 ;  /* 0x0000000900047245 */ /* 0x000fe20000201000 */
[----:B------:R-:W-:Y:S01]  /*0e80*/  FMUL R3, R3, UR4 ;  /* 0x0000000403037c20 */ /* 0x000fe20008400000 */
[----:B------:R-:W2:Y:S03]  /*0e90*/  LDCU UR4, c[0x0][0xb30] ;  /* 0x00016600ff0477ac */ /* 0x000ea60008000800 */
[----:B---3--:R-:W-:Y:S01]  /*0ea0*/  FMUL R4, R4, UR5 ;  /* 0x0000000504047c20 */ /* 0x008fe20008400000 */
[----:B------:R-:W3:Y:S08]  /*0eb0*/  F2I.U32.TRUNC.NTZ R51, R3 ;  /* 0x0000000300337305 */ /* 0x000ef0000020f000 */
[----:B------:R-:W4:Y:S01]  /*0ec0*/  F2I.U32.TRUNC.NTZ R78, R4 ;  /* 0x00000004004e7305 */ /* 0x000f22000020f000 */
[----:B--2---:R-:W-:Y:S01]  /*0ed0*/  UISETP.NE.AND UP2, UPT, UR4, 0x1, UPT ;  /* 0x000000010400788c */ /* 0x004fe2000bf45270 */
[----:B---3--:R-:W-:-:S05]  /*0ee0*/  IADD3 R51, PT, PT, -R51, RZ, RZ ;  /* 0x000000ff33337210 */ /* 0x008fca0007ffe1ff */
[----:B------:R-:W-:Y:S01]  /*0ef0*/  IMAD R51, R0, R51, R16 ;  /* 0x0000003300337224 */ /* 0x000fe200078e0210 */
[----:B------:R-:W-:Y:S01]  /*0f00*/  PRMT R0, RZ, 0x7610, R0 ;  /* 0x00007610ff007816 */ /* 0x000fe20000000000 */
[----:B----4-:R-:W-:-:S04]  /*0f10*/  IMAD.MOV R78, RZ, RZ, -R78 ;  /* 0x000000ffff4e7224 */ /* 0x010fc800078e0a4e */
[----:B------:R-:W-:Y:S01]  /*0f20*/  IMAD R78, R2, R78, R9 ;  /* 0x0000004e024e7224 */ /* 0x000fe200078e0209 */
[----:B-1----:R-:W-:Y:S06]  /*0f30*/  BRA.U UP3, `(.L_x_16) ;  /* 0x0000000103247547 */ /* 0x002fec000b800000 */
[----:B------:R-:W-:Y:S01]  /*0f40*/  ISETP.NE.AND P0, PT, R51, RZ, PT ;  /* 0x000000ff3300720c */ /* 0x000fe20003f05270 */
[----:B------:R-:W-:Y:S01]  /*0f50*/  IMAD.MOV.U32 R0, RZ, RZ, 0x3 ;  /* 0x00000003ff007424 */ /* 0x000fe200078e00ff */
[C---:B------:R-:W-:Y:S02]  /*0f60*/  LOP3.LUT R3, R78.reuse, 0xfffffffe, RZ, 0xc0, !PT ;  /* 0xfffffffe4e037812 */ /* 0x040fe400078ec0ff */
[----:B------:R-:W-:Y:S02]  /*0f70*/  ISETP.LT.U32.OR P0, PT, R78, 0x2, !P0 ;  /* 0x000000024e00780c */ /* 0x000fe40004701470 */
[----:B------:R-:W-:Y:S02]  /*0f80*/  SHF.L.U32 R0, R0, R3, RZ ;  /* 0x0000000300007219 */ /* 0x000fe400000006ff */
[----:B------:R-:W-:Y:S02]  /*0f90*/  SEL R5, RZ, 0x1, !P0 ;  /* 0x00000001ff057807 */ /* 0x000fe40004000000 */
[----:B------:R-:W-:-:S05]  /*0fa0*/  SEL R2, RZ, 0x2, !P0 ;  /* 0x00000002ff027807 */ /* 0x000fca0004000000 */
[----:B------:R-:W-:-:S05]  /*0fb0*/  IMAD.IADD R2, R5, 0x1, R2 ;  /* 0x0000000105027824 */ /* 0x000fca00078e0202 */
[----:B------:R-:W-:Y:S02]  /*0fc0*/  PRMT R8, R2, 0x7610, R8 ;  /* 0x0000761002087816 */ /* 0x000fe40000000008 */
.L_x_16:
[----:B------:R-:W-:Y:S05]  /*0fd0*/  @!P1 BRA `(.L_x_17) ;  /* 0x0000000000b89947 */ /* 0x000fea0003800000 */
[----:B------:R-:W1:Y:S01]  /*0fe0*/  LDC.64 R4, c[0x0][0xb18] ;  /* 0x0002c600ff047b82 */ /* 0x000e620000000a00 */
[----:B------:R-:W-:-:S07]  /*0ff0*/  ISETP.NE.AND P3, PT, R11, 0x1, PT ;  /* 0x000000010b00780c */ /* 0x000fce0003f65270 */
[----:B------:R-:W2:Y:S08]  /*1000*/  LDC R14, c[0x0][0xb0c] ;  /* 0x0002c300ff0e7b82 */ /* 0x000eb00000000800 */
[----:B------:R-:W3:Y:S08]  /*1010*/  LDC R13, c[0x0][0x370] ;  /* 0x0000dc00ff0d7b82 */ /* 0x000ef00000000800 */
[----:B------:R-:W4:Y:S01]  /*1020*/  LDC R18, c[0x0][0x374] ;  /* 0x0000dd00ff127b82 */ /* 0x000f220000000800 */
[----:B-1----:R-:W-:-:S07]  /*1030*/  ISETP.NE.AND P0, PT, R4, 0x1, PT ;  /* 0x000000010400780c */ /* 0x002fce0003f05270 */
[----:B------:R-:W3:Y:S01]  /*1040*/  LDC.64 R6, c[0x0][0xb10] ;  /* 0x0002c400ff067b82 */ /* 0x000ee20000000a00 */
[----:B--2---:R-:W-:-:S07]  /*1050*/  ISETP.NE.AND P1, PT, R14, 0x1, PT ;  /* 0x000000010e00780c */ /* 0x004fce0003f25270 */
[----:B------:R-:W1:Y:S08]  /*1060*/  LDC R12, c[0x0][0xb20] ;  /* 0x0002c800ff0c7b82 */ /* 0x000e700000000800 */
[----:B------:R-:W2:Y:S01]  /*1070*/  LDC.64 R2, c[0x0][0xb28] ;  /* 0x0002ca00ff027b82 */ /* 0x000ea20000000a00 */
[----:B----4-:R-:W-:-:S04]  /*1080*/  IMAD.HI.U32 R15, R18, R5, RZ ;  /* 0x00000005120f7227 */ /* 0x010fc800078e00ff */
[----:B------:R-:W-:-:S04]  /*1090*/  IMAD.HI.U32 R5, R16, R5, RZ ;  /* 0x0000000510057227 */ /* 0x000fc800078e00ff */
[----:B---3--:R-:W-:-:S04]  /*10a0*/  IMAD.HI.U32 R20, R13, R6, RZ ;  /* 0x000000060d147227 */ /* 0x008fc800078e00ff */
[C---:B------:R-:W-:Y:S01]  /*10b0*/  IMAD.HI.U32 R22, R9.reuse, R6, RZ ;  /* 0x0000000609167227 */ /* 0x040fe200078e00ff */
[-C--:B------:R-:W-:Y:S02]  /*10c0*/  @P1 SHF.R.U32.HI R13, RZ, R7.reuse, R20 ;  /* 0x00000007ff0d1219 */ /* 0x080fe40000011614 */
[-C--:B-1----:R-:W-:Y:S02]  /*10d0*/  @P0 SHF.R.U32.HI R18, RZ, R12.reuse, R15 ;  /* 0x0000000cff120219 */ /* 0x082fe4000001160f */
[----:B------:R-:W-:Y:S02]  /*10e0*/  SHF.R.U32.HI R5, RZ, R12, R5 ;  /* 0x0000000cff057219 */ /* 0x000fe40000011605 */
[----:B------:R-:W-:Y:S02]  /*10f0*/  SHF.R.U32.HI R22, RZ, R7, R22 ;  /* 0x00000007ff167219 */ /* 0x000fe40000011616 */
[----:B------:R-:W-:Y:S01]  /*1100*/  SEL R5, R16, R5, !P0 ;  /* 0x0000000510057207 */ /* 0x000fe20004000000 */
[----:B--2---:R-:W-:Y:S01]  /*1110*/  IMAD.HI.U32 R20, R18, R2, RZ ;  /* 0x0000000212147227 */ /* 0x004fe200078e00ff */
[----:B------:R-:W-:-:S02]  /*1120*/  SEL R19, R9, R22, !P1 ;  /* 0x0000001609137207 */ /* 0x000fc40004800000 */
[----:B------:R-:W-:Y:S01]  /*1130*/  IADD3 R7, PT, PT, -R5, RZ, RZ ;  /* 0x000000ff05077210 */ /* 0x000fe20007ffe1ff */
[----:B------:R-:W-:Y:S01]  /*1140*/  IMAD.HI.U32 R6, R13, R2, RZ ;  /* 0x000000020d067227 */ /* 0x000fe200078e00ff */
[----:B------:R-:W-:-:S03]  /*1150*/  @P3 SHF.R.U32.HI R18, RZ, R3, R20 ;  /* 0x00000003ff123219 */ /* 0x000fc60000011614 */
[----:B------:R-:W-:Y:S01]  /*1160*/  IMAD R7, R4, R7, R16 ;  /* 0x0000000704077224 */ /* 0x000fe200078e0210 */
[----:B------:R-:W-:Y:S01]  /*1170*/  @P3 SHF.R.U32.HI R13, RZ, R3, R6 ;  /* 0x00000003ff0d3219 */ /* 0x000fe20000011606 */
[----:B------:R-:W-:-:S04]  /*1180*/  IMAD R18, R18, R11, RZ ;  /* 0x0000000b12127224 */ /* 0x000fc800078e02ff */
[----:B------:R-:W-:Y:S01]  /*1190*/  IMAD R6, R13, R11, RZ ;  /* 0x0000000b0d067224 */ /* 0x000fe200078e02ff */
[----:B------:R-:W-:-:S04]  /*11a0*/  ISETP.GE.AND P0, PT, R5, R18, PT ;  /* 0x000000120500720c */ /* 0x000fc80003f06270 */
[----:B------:R-:W-:Y:S01]  /*11b0*/  ISETP.GE.OR P0, PT, R19, R6, P0 ;  /* 0x000000061300720c */ /* 0x000fe20000706670 */
[----:B------:R-:W-:-:S05]  /*11c0*/  IMAD.HI.U32 R6, R5, R2, RZ ;  /* 0x0000000205067227 */ /* 0x000fca00078e00ff */
[----:B------:R-:W-:-:S04]  /*11d0*/  SHF.R.U32.HI R6, RZ, R3, R6 ;  /* 0x00000003ff067219 */ /* 0x000fc80000011606 */
[----:B------:R-:W-:-:S03]  /*11e0*/  SEL R6, R5, R6, !P3 ;  /* 0x0000000605067207 */ /* 0x000fc60005800000 */
[----:B------:R-:W-:Y:S01]  /*11f0*/  @!P0 IMAD.HI.U32 R12, R19, R2, RZ ;  /* 0x00000002130c8227 */ /* 0x000fe200078e00ff */
[----:B------:R-:W-:-:S04]  /*1200*/  IADD3 R2, PT, PT, -R6, RZ, RZ ;  /* 0x000000ff06027210 */ /* 0x000fc80007ffe1ff */
[----:B------:R-:W-:Y:S01]  /*1210*/  @!P0 SHF.R.U32.HI R12, RZ, R3, R12 ;  /* 0x00000003ff0c8219 */ /* 0x000fe2000001160c */
[----:B------:R-:W-:-:S03]  /*1220*/  IMAD R2, R11, R2, R5 ;  /* 0x000000020b027224 */ /* 0x000fc600078e0205 */
[----:B------:R-:W-:-:S05]  /*1230*/  @!P0 SEL R3, R19, R12, !P3 ;  /* 0x0000000c13038207 */ /* 0x000fca0005800000 */
[--C-:B------:R-:W-:Y:S02]  /*1240*/  @!P0 IMAD.IADD R6, R6, 0x1, -R3.reuse ;  /* 0x0000000106068824 */ /* 0x100fe400078e0a03 */
[----:B------:R-:W-:Y:S01]  /*1250*/  @!P0 IMAD R3, R2, R13, R3 ;  /* 0x0000000d02038224 */ /* 0x000fe200078e0203 */
[----:B------:R-:W-:Y:S01]  /*1260*/  IADD3 R2, PT, PT, -R19, RZ, RZ ;  /* 0x000000ff13027210 */ /* 0x000fe20007ffe1ff */
[----:B------:R-:W-:Y:S02]  /*1270*/  @!P0 IMAD R5, R6, R11, R19 ;  /* 0x0000000b06058224 */ /* 0x000fe400078e0213 */
[----:B------:R-:W-:Y:S02]  /*1280*/  @!P0 IMAD.MOV.U32 R19, RZ, RZ, R3 ;  /* 0x000000ffff138224 */ /* 0x000fe400078e0003 */
[----:B------:R-:W-:Y:S02]  /*1290*/  IMAD R2, R14, R2, R9 ;  /* 0x000000020e027224 */ /* 0x000fe400078e0209 */
[----:B------:R-:W-:-:S02]  /*12a0*/  IMAD R16, R5, R4, R7 ;  /* 0x0000000405107224 */ /* 0x000fc400078e0207 */
[----:B------:R-:W-:Y:S02]  /*12b0*/  IMAD R19, R19, R14, R2 ;  /* 0x0000000e13137224 */ /* 0x000fe400078e0202 */
.L_x_17:
[----:B------:R-:W-:Y:S05]  /*12c0*/  BRA.U UP2, `(.L_x_18) ;  /* 0x0000000102407547 */ /* 0x000fea000b800000 */
[----:B------:R-:W1:Y:S08]  /*12d0*/  LDC.64 R4, c[0x0][0xb10] ;  /* 0x0002c400ff047b82 */ /* 0x000e700000000a00 */
[----:B------:R-:W2:Y:S08]  /*12e0*/  LDC.64 R2, c[0x0][0xb18] ;  /* 0x0002c600ff027b82 */ /* 0x000eb00000000a00 */
[----:B------:R-:W3:Y:S08]  /*12f0*/  LDC R6, c[0x0][0xb20] ;  /* 0x0002c800ff067b82 */ /* 0x000ef00000000800 */
[----:B------:R-:W4:Y:S01]  /*1300*/  LDC R12, c[0x0][0xb0c] ;  /* 0x0002c300ff0c7b82 */ /* 0x000f220000000800 */
[----:B-1----:R-:W-:-:S05]  /*1310*/  IMAD.HI.U32 R4, R19, R4, RZ ;  /* 0x0000000413047227 */ /* 0x002fca00078e00ff */
[----:B------:R-:W-:Y:S01]  /*1320*/  SHF.R.U32.HI R4, RZ, R5, R4 ;  /* 0x00000005ff047219 */ /* 0x000fe20000011604 */
[----:B--2---:R-:W-:Y:S01]  /*1330*/  IMAD.HI.U32 R3, R16, R3, RZ ;  /* 0x0000000310037227 */ /* 0x004fe200078e00ff */
[----:B------:R-:W-:-:S04]  /*1340*/  ISETP.NE.AND P0, PT, R2, 0x1, PT ;  /* 0x000000010200780c */ /* 0x000fc80003f05270 */
[----:B---3--:R-:W-:-:S04]  /*1350*/  SHF.R.U32.HI R3, RZ, R6, R3 ;  /* 0x00000006ff037219 */ /* 0x008fc80000011603 */
[----:B------:R-:W-:Y:S02]  /*1360*/  SEL R3, R16, R3, !P0 ;  /* 0x0000000310037207 */ /* 0x000fe40004000000 */
[----:B----4-:R-:W-:-:S04]  /*1370*/  ISETP.NE.AND P1, PT, R12, 0x1, PT ;  /* 0x000000010c00780c */ /* 0x010fc80003f25270 */
[----:B------:R-:W-:-:S05]  /*1380*/  SEL R6, R19, R4, !P1 ;  /* 0x0000000413067207 */ /* 0x000fca0004800000 */
[----:B------:R-:W-:Y:S02]  /*1390*/  IMAD.IADD R4, R3, 0x1, -R6 ;  /* 0x0000000103047824 */ /* 0x000fe400078e0a06 */
[----:B------:R-:W-:Y:S02]  /*13a0*/  IMAD.IADD R3, R6, 0x1, -R3 ;  /* 0x0000000106037824 */ /* 0x000fe400078e0a03 */
[----:B------:R-:W-:Y:S02]  /*13b0*/  IMAD R19, R4, R12, R19 ;  /* 0x0000000c04137224 */ /* 0x000fe400078e0213 */
[----:B------:R-:W-:Y:S02]  /*13c0*/  IMAD R16, R3, R2, R16 ;  /* 0x0000000203107224 */ /* 0x000fe400078e0210 */
.L_x_18:
[----:B------:R-:W-:Y:S05]  /*13d0*/  BRA.U !UP1, `(.L_x_19) ;  /* 0x00000001090c7547 */ /* 0x000fea000b800000 */
[----:B------:R-:W-:Y:S01]  /*13e0*/  UCGABAR_WAIT ;  /* 0x0000000000007dc7 */ /* 0x000fe20008000000 */
[----:B------:R-:W-:Y:S01]  /*13f0*/  CCTL.IVALL ;  /* 0x00000000ff00798f */ /* 0x000fe20002000000 */
[----:B------:R-:W-:Y:S05]  /*1400*/  BRA `(.L_x_20) ;  /* 0x0000000000047947 */ /* 0x000fea0003800000 */
.L_x_19:
[----:B------:R-:W-:Y:S06]  /*1410*/  BAR.SYNC.DEFER_BLOCKING 0x0 ;  /* 0x0000000000007b1d */ /* 0x000fec0000010000 */
.L_x_20:
[----:B------:R-:W-:Y:S05]  /*1420*/  BRA.U UP4, `(.L_x_21) ;  /* 0x00000069042c7547 */ /* 0x000fea000b800000 */
[----:B------:R-:W1:Y:S01]  /*1430*/  LDCU UR5, c[0x0][0x388] ;  /* 0x00007100ff0577ac */ /* 0x000e620008000800 */
[----:B------:R-:W2:Y:S01]  /*1440*/  LDC R3, c[0x0][0x370] ;  /* 0x0000dc00ff037b82 */ /* 0x000ea20000000800 */
[----:B------:R-:W-:Y:S01]  /*1450*/  ISETP.EQ.OR P3, PT, R10, RZ, P2 ;  /* 0x000000ff0a00720c */ /* 0x000fe20001762670 */
[C---:B------:R-:W-:Y:S01]  /*1460*/  IMAD.SHL.U32 R10, R9.reuse, 0x40, RZ ;  /* 0x00000040090a7824 */ /* 0x040fe200078e00ff */
[----:B------:R-:W3:Y:S01]  /*1470*/  LDCU UR6, c[0x0][0x38c] ;  /* 0x00007180ff0677ac */ /* 0x000ee20008000800 */
[----:B------:R-:W-:Y:S01]  /*1480*/  PLOP3.LUT P4, PT, PT, PT, UP5, 0x80, 0x8 ;  /* 0x000000000008781c */ /* 0x000fe20003f8f058 */
[----:B------:R-:W-:Y:S01]  /*1490*/  IMAD.SHL.U32 R9, R9, 0x80, RZ ;  /* 0x0000008009097824 */ /* 0x000fe200078e00ff */
[----:B------:R-:W-:Y:S01]  /*14a0*/  CS2R R6, SRZ ;  /* 0x0000000000067805 */ /* 0x000fe2000001ff00 */
[----:B------:R-:W4:Y:S01]  /*14b0*/  LDCU UR55, c[0x0][0x390] ;  /* 0x00007200ff3777ac */ /* 0x000f220008000800 */
[----:B------:R-:W2:Y:S01]  /*14c0*/  LDC R2, c[0x0][0x374] ;  /* 0x0000dd00ff027b82 */ /* 0x000ea20000000800 */
[----:B------:R-:W-:Y:S01]  /*14d0*/  PLOP3.LUT P4, PT, P4, PT, PT, 0x8, 0x80 ;  /* 0x000000000080781c */ /* 0x000fe2000278e170 */
[----:B------:R-:W-:Y:S01]  /*14e0*/  IMAD.MOV.U32 R8, RZ, RZ, 0x1 ;  /* 0x00000001ff087424 */ /* 0x000fe200078e00ff */
[----:B------:R-:W-:Y:S01]  /*14f0*/  LOP3.LUT R10, R10, 0x40, RZ, 0xc0, !PT ;  /* 0x000000400a0a7812 */ /* 0x000fe200078ec0ff */
[----:B------:R-:W2:Y:S01]  /*1500*/  LDCU.64 UR38, c[0x0][0x348] ;  /* 0x00006900ff2677ac */ /* 0x000ea20008000a00 */
[----:B------:R-:W-:Y:S01]  /*1510*/  UMOV UR15, URZ ;  /* 0x000000ff000f7c82 */ /* 0x000fe20008000000 */
[----:B-1----:R-:W-:Y:S01]  /*1520*/  UIADD3 UR5, UPT, UPT, UR5, 0x3f, URZ ;  /* 0x0000003f05057890 */ /* 0x002fe2000fffe0ff */
[----:B------:R-:W-:-:S03]  /*1530*/  UMOV UR31, URZ ;  /* 0x000000ff001f7c82 */ /* 0x000fc60008000000 */
[----:B------:R-:W-:-:S04]  /*1540*/  USHF.R.S32.HI UR4, URZ, 0x1f, UR5 ;  /* 0x0000001fff047899 */ /* 0x000fc80008011405 */
[----:B------:R-:W-:-:S04]  /*1550*/  ULEA.HI UR4, UR4, UR5, URZ, 0x6 ;  /* 0x0000000504047291 */ /* 0x000fc8000f8f30ff */
[----:B------:R-:W-:-:S04]  /*1560*/  USHF.R.S32.HI UR4, URZ, 0x6, UR4 ;  /* 0x00000006ff047899 */ /* 0x000fc80008011404 */
[----:B---3--:R-:W-:-:S04]  /*1570*/  UIMAD UR4, UR4, UR6, URZ ;  /* 0x00000006040472a4 */ /* 0x008fc8000f8e02ff */
[----:B----4-:R-:W-:-:S04]  /*1580*/  UIMAD UR55, UR4, UR55, URZ ;  /* 0x00000037043772a4 */ /* 0x010fc8000f8e02ff */
[----:B------:R-:W-:Y:S02]  /*1590*/  UISETP.NE.AND UP1, UPT, UR55, URZ, UPT ;  /* 0x000000ff3700728c */ /* 0x000fe4000bf25270 */
[----:B------:R-:W-:-:S04]  /*15a0*/  UISETP.LT.U32.AND UP0, UPT, UR55, 0x4, UPT ;  /* 0x000000043700788c */ /* 0x000fc8000bf01070 */
[----:B------:R-:W-:Y:S02]  /*15b0*/  USEL UR4, UR55, 0x4, UP0 ;  /* 0x0000000437047887 */ /* 0x000fe40008000000 */
[----:B------:R-:W-:Y:S02]  /*15c0*/  UISETP.NE.AND UP0, UPT, UR10, URZ, UPT ;  /* 0x000000ff0a00728c */ /* 0x000fe4000bf05270 */
[----:B------:R-:W-:Y:S02]  /*15d0*/  UIADD3 UR5, UPT, UPT, UR4, -0x1, URZ ;  /* 0xffffffff04057890 */ /* 0x000fe4000fffe0ff */
[----:B------:R-:W-:Y:S02]  /*15e0*/  @!UP1 UIADD3 UR5, UPT, UPT, UR4, URZ, URZ ;  /* 0x000000ff04059290 */ /* 0x000fe4000fffe0ff */
[----:B------:R-:W-:Y:S02]  /*15f0*/  USEL UR30, UR47, 0x2, UP0 ;  /* 0x000000022f1e7887 */ /* 0x000fe40008000000 */
[----:B------:R-:W-:-:S02]  /*1600*/  UIADD3 UR54, UPT, UPT, UR55, -UR4, URZ ;  /* 0x8000000437367290 */ /* 0x000fc4000fffe0ff */
[----:B--2---:R-:W-:-:S12]  /*1610*/  UIADD3 UR62, UPT, UPT, UR5, 0x1, URZ ;  /* 0x00000001053e7890 */ /* 0x004fd8000fffe0ff */
.L_x_39:
[----:B------:R-:W1:Y:S01]  /*1620*/  S2R R0, SR_CgaCtaId ;  /* 0x0000000000007919 */ /* 0x000e620000008800 */
[----:B------:R-:W-:Y:S01]  /*1630*/  MOV R11, 0x400 ;  /* 0x00000400000b7802 */ /* 0x000fe20000000f00 */
[----:B------:R-:W-:Y:S01]  /*1640*/  UISETP.NE.AND UP0, UPT, UR55, URZ, UPT ;  /* 0x000000ff3700728c */ /* 0x000fe2000bf05270 */
[----:B------:R-:W-:Y:S01]  /*1650*/  LEA.HI R12, R19, R19, RZ, 0x1 ;  /* 0x00000013130c7211 */ /* 0x000fe200078f08ff */
[----:B------:R-:W-:Y:S01]  /*1660*/  UMOV UR14, URZ ;  /* 0x000000ff000e7c82 */ /* 0x000fe20008000000 */
[----:B------:R-:W-:Y:S01]  /*1670*/  R2UR UR4, R16 ;  /* 0x00000000100472ca */ /* 0x000fe200000e0000 */
[----:B------:R-:W-:Y:S01]  /*1680*/  UMOV UR77, URZ ;  /* 0x000000ff004d7c82 */ /* 0x000fe20008000000 */
[----:B------:R-:W-:Y:S01]  /*1690*/  R2UR UR75, R10 ;  /* 0x000000000a4b72ca */ /* 0x000fe200000e0000 */
[----:B------:R-:W-:Y:S01]  /*16a0*/  IMAD.SHL.U32 R12, R12, 0x80, RZ ;  /* 0x000000800c0c7824 */ /* 0x000fe200078e00ff */
[----:B------:R-:W-:-:S04]  /*16b0*/  UMOV UR76, URZ ;  /* 0x000000ff004c7c82 */ /* 0x000fc80008000000 */
[----:B------:R-:W-:-:S04]  /*16c0*/  LOP3.LUT R12, R12, 0xffffff00, RZ, 0xc0, !PT ;  /* 0xffffff000c0c7812 */ /* 0x000fc800078ec0ff */
[----:B------:R-:W-:-:S03]  /*16d0*/  LOP3.LUT R12, R12, 0x80, R9, 0xf8, !PT ;  /* 0x000000800c0c7812 */ /* 0x000fc600078ef809 */
[----:B------:R-:W-:Y:S01]  /*16e0*/  ULEA UR75, UR4, UR75, 0x7 ;  /* 0x0000004b044b7291 */ /* 0x000fe2000f8e38ff */
[----:B-1----:R-:W-:Y:S02]  /*16f0*/  LEA R0, R0, R11, 0x18 ;  /* 0x0000000b00007211 */ /* 0x002fe400078ec0ff */
[----:B------:R-:W-:-:S03]  /*1700*/  SHF.L.U32 R11, R8, 0x1f, RZ ;  /* 0x0000001f080b7819 */ /* 0x000fc600000006ff */
[----:B------:R-:W-:-:S04]  /*1710*/  IMAD R14, R7, 0x8, R0 ;  /* 0x00000008070e7824 */ /* 0x000fc800078e0200 */
[----:B------:R1:W2:Y:S01]  /*1720*/  SYNCS.PHASECHK.TRANS64.TRYWAIT P1, [R14+URZ+0x20], R11 ;  /* 0x0000200b0e0075a7 */ /* 0x0002a200080211ff */
[----:B------:R-:W-:Y:S05]  /*1730*/  BRA.U !UP0, `(.L_x_22) ;  /* 0x0000002d08b07547 */ /* 0x000fea000b800000 */
[----:B------:R-:W3:Y:S01]  /*1740*/  LDC.64 R22, c[0x0][0x480] ;  /* 0x00012000ff167b82 */ /* 0x000ee20000000a00 */
[C---:B------:R-:W-:Y:S01]  /*1750*/  VIADD R48, R12.reuse, 0x38 ;  /* 0x000000380c307836 */ /* 0x040fe20000000000 */
[C---:B------:R-:W-:Y:S01]  /*1760*/  IADD3 R50, PT, PT, R12.reuse, 0x28, RZ ;  /* 0x000000280c327810 */ /* 0x040fe20007ffe0ff */
[C---:B------:R-:W-:Y:S01]  /*1770*/  VIADD R52, R12.reuse, 0x20 ;  /* 0x000000200c347836 */ /* 0x040fe20000000000 */
[C---:B------:R-:W-:Y:S01]  /*1780*/  IADD3 R45, PT, PT, R12.reuse, 0x50, RZ ;  /* 0x000000500c2d7810 */ /* 0x040fe20007ffe0ff */
[C---:B------:R-:W-:Y:S01]  /*1790*/  VIADD R44, R12.reuse, 0x58 ;  /* 0x000000580c2c7836 */ /* 0x040fe20000000000 */
[C---:B------:R-:W-:Y:S01]  /*17a0*/  IADD3 R34, PT, PT, R12.reuse, 0x78, RZ ;  /* 0x000000780c227810 */ /* 0x040fe20007ffe0ff */
[C---:B------:R-:W-:Y:S01]  /*17b0*/  VIADD R55, R12.reuse, 0x8 ;  /* 0x000000080c377836 */ /* 0x040fe20000000000 */
[----:B-1----:R-:W1:Y:S01]  /*17c0*/  LDC.64 R14, c[0x0][0x488] ;  /* 0x00012200ff0e7b82 */ /* 0x002e620000000a00 */
[C---:B------:R-:W-:Y:S01]  /*17d0*/  VIADD R40, R12.reuse, 0x68 ;  /* 0x000000680c287836 */ /* 0x040fe20000000000 */
[----:B------:R-:W-:Y:S01]  /*17e0*/  UIADD3 UR31, UPT, UPT, UR62, UR15, URZ ;  /* 0x0000000f3e1f7290 */ /* 0x000fe2000fffe0ff */
[C---:B------:R-:W-:Y:S01]  /*17f0*/  VIADD R54, R12.reuse, 0x10 ;  /* 0x000000100c367836 */ /* 0x040fe20000000000 */
[----:B------:R-:W-:Y:S01]  /*1800*/  UIADD3 UR67, UPT, UPT, UR75, 0x8, URZ ;  /* 0x000000084b437890 */ /* 0x000fe2000fffe0ff */
        /* <DEDUP_REMOVED lines=9> */
[----:B------:R-:W-:Y:S01]  /*18a0*/  UMOV UR76, URZ ;  /* 0x000000ff004c7c82 */ /* 0x000fe20008000000 */
[----:B------:R-:W-:Y:S01]  /*18b0*/  VIADD R36, R12, 0x70 ;  /* 0x000000700c247836 */ /* 0x000fe20000000000 */
[----:B---3--:R-:W-:Y:S01]  /*18c0*/  ISETP.NE.AND P0, PT, R22, 0x1, PT ;  /* 0x000000011600780c */ /* 0x008fe20003f05270 */
[----:B-----5:R-:W-:Y:S01]  /*18d0*/  IMAD.HI.U32 R33, R48, R23, RZ ;  /* 0x0000001730217227 */ /* 0x020fe200078e00ff */
[----:B------:R-:W-:-:S03]  /*18e0*/  UMOV UR77, URZ ;  /* 0x000000ff004d7c82 */ /* 0x000fc60008000000 */
[----:B------:R-:W-:Y:S01]  /*18f0*/  IMAD.HI.U32 R21, R52, R23, RZ ;  /* 0x0000001734157227 */ /* 0x000fe200078e00ff */
[----:B-1----:R-:W-:-:S03]  /*1900*/  SHF.R.U32.HI R33, RZ, R14, R33 ;  /* 0x0000000eff217219 */ /* 0x002fc60000011621 */
[----:B------:R-:W-:Y:S01]  /*1910*/  IMAD.HI.U32 R37, R44, R23, RZ ;  /* 0x000000172c257227 */ /* 0x000fe200078e00ff */
[-C--:B------:R-:W-:Y:S02]  /*1920*/  SHF.R.U32.HI R21, RZ, R14.reuse, R21 ;  /* 0x0000000eff157219 */ /* 0x080fe40000011615 */
[----:B------:R-:W-:Y:S01]  /*1930*/  SEL R33, R48, R33, !P0 ;  /* 0x0000002130217207 */ /* 0x000fe20004000000 */
[C---:B------:R-:W-:Y:S01]  /*1940*/  IMAD.HI.U32 R57, R55.reuse, R23, RZ ;  /* 0x0000001737397227 */ /* 0x040fe200078e00ff */
[-C--:B------:R-:W-:Y:S02]  /*1950*/  SHF.R.U32.HI R37, RZ, R14.reuse, R37 ;  /* 0x0000000eff257219 */ /* 0x080fe40000011625 */
[----:B------:R-:W-:Y:S01]  /*1960*/  SEL R28, R52, R21, !P0 ;  /* 0x00000015341c7207 */ /* 0x000fe20004000000 */
[----:B------:R-:W-:Y:S01]  /*1970*/  IMAD.HI.U32 R13, R40, R23, RZ ;  /* 0x00000017280d7227 */ /* 0x000fe200078e00ff */
[----:B------:R-:W-:Y:S02]  /*1980*/  SEL R37, R44, R37, !P0 ;  /* 0x000000252c257207 */ /* 0x000fe40004000000 */
[-C--:B------:R-:W-:Y:S01]  /*1990*/  SHF.R.U32.HI R32, RZ, R14.reuse, R57 ;  /* 0x0000000eff207219 */ /* 0x080fe20000011639 */
[----:B------:R-:W-:Y:S01]  /*19a0*/  IMAD.MOV R21, RZ, RZ, -R33 ;  /* 0x000000ffff157224 */ /* 0x000fe200078e0a21 */
[----:B------:R-:W-:Y:S01]  /*19b0*/  SHF.R.U32.HI R13, RZ, R14, R13 ;  /* 0x0000000eff0d7219 */ /* 0x000fe2000001160d */
[----:B------:R-:W-:Y:S01]  /*19c0*/  IMAD.HI.U32 R31, R54, R23, RZ ;  /* 0x00000017361f7227 */ /* 0x000fe200078e00ff */
[----:B------:R-:W-:-:S02]  /*19d0*/  SEL R32, R55, R32, !P0 ;  /* 0x0000002037207207 */ /* 0x000fc40004000000 */
[----:B------:R-:W-:Y:S01]  /*19e0*/  SEL R13, R40, R13, !P0 ;  /* 0x0000000d280d7207 */ /* 0x000fe20004000000 */
[----:B------:R-:W-:Y:S01]  /*19f0*/  IMAD R48, R22, R21, R48 ;  /* 0x0000001516307224 */ /* 0x000fe200078e0230 */
[----:B------:R-:W-:Y:S01]  /*1a00*/  SHF.R.U32.HI R31, RZ, R14, R31 ;  /* 0x0000000eff1f7219 */ /* 0x000fe2000001161f */
[----:B------:R-:W-:Y:S01]  /*1a10*/  IMAD.MOV R21, RZ, RZ, -R37 ;  /* 0x000000ffff157224 */ /* 0x000fe200078e0a25 */
[----:B------:R-:W-:Y:S01]  /*1a20*/  R2UR UR11, R32 ;  /* 0x00000000200b72ca */ /* 0x000fe200000e0000 */
[----:B------:R-:W-:Y:S01]  /*1a30*/  IMAD.MOV R20, RZ, RZ, -R32 ;  /* 0x000000ffff147224 */ /* 0x000fe200078e0a20 */
[----:B------:R-:W-:Y:S01]  /*1a40*/  SEL R31, R54, R31, !P0 ;  /* 0x0000001f361f7207 */ /* 0x000fe20004000000 */
[----:B------:R-:W-:Y:S01]  /*1a50*/  IMAD R44, R22, R21, R44 ;  /* 0x00000015162c7224 */ /* 0x000fe200078e022c */
[----:B------:R-:W-:Y:S01]  /*1a60*/  R2UR UR44, R48 ;  /* 0x00000000302c72ca */ /* 0x000fe200000e0000 */
[----:B------:R-:W-:Y:S01]  /*1a70*/  IMAD.MOV R21, RZ, RZ, -R13 ;  /* 0x000000ffff157224 */ /* 0x000fe200078e0a0d */
[----:B------:R-:W-:Y:S01]  /*1a80*/  R2UR UR17, R28 ;  /* 0x000000001c1172ca */ /* 0x000fe200000e0000 */
[----:B------:R-:W-:Y:S01]  /*1a90*/  IMAD R55, R22, R20, R55 ;  /* 0x0000001416377224 */ /* 0x000fe200078e0237 */
[----:B------:R-:W-:Y:S01]  /*1aa0*/  R2UR UR48, R44 ;  /* 0x000000002c3072ca */ /* 0x000fe200000e0000 */
[----:B------:R-:W-:Y:S01]  /*1ab0*/  IMAD R40, R22, R21, R40 ;  /* 0x0000001516287224 */ /* 0x000fe200078e0228 */
[----:B------:R-:W-:Y:S01]  /*1ac0*/  R2UR UR13, R31 ;  /* 0x000000001f0d72ca */ /* 0x000fe200000e0000 */
[----:B------:R-:W1:Y:S01]  /*1ad0*/  LDC.64 R20, c[0x0][0x490] ;  /* 0x00012400ff147b82 */ /* 0x000e620000000a00 */
[----:B------:R-:W-:Y:S01]  /*1ae0*/  IMAD.HI.U32 R25, R50, R23, RZ ;  /* 0x0000001732197227 */ /* 0x000fe200078e00ff */
[----:B------:R-:W-:-:S02]  /*1af0*/  R2UR UR34, R55 ;  /* 0x00000000372272ca */ /* 0x000fc400000e0000 */
[----:B------:R-:W-:Y:S01]  /*1b00*/  R2UR UR50, R40 ;  /* 0x00000000283272ca */ /* 0x000fe200000e0000 */
[----:B------:R-:W-:Y:S01]  /*1b10*/  IMAD.HI.U32 R43, R53, R23, RZ ;  /* 0x00000017352b7227 */ /* 0x000fe200078e00ff */
[----:B------:R-:W-:-:S03]  /*1b20*/  SHF.R.U32.HI R25, RZ, R14, R25 ;  /* 0x0000000eff197219 */ /* 0x000fc60000011619 */
[----:B------:R-:W-:Y:S01]  /*1b30*/  IMAD.HI.U32 R41, R49, R23, RZ ;  /* 0x0000001731297227 */ /* 0x000fe200078e00ff */
[----:B------:R-:W-:Y:S02]  /*1b40*/  SEL R25, R50, R25, !P0 ;  /* 0x0000001932197207 */ /* 0x000fe40004000000 */
[-C--:B------:R-:W-:Y:S01]  /*1b50*/  SHF.R.U32.HI R18, RZ, R14.reuse, R43 ;  /* 0x0000000eff127219 */ /* 0x080fe2000001162b */
[----:B------:R-:W-:Y:S01]  /*1b60*/  IMAD.HI.U32 R39, R47, R23, RZ ;  /* 0x000000172f277227 */ /* 0x000fe200078e00ff */
[----:B------:R-:W-:-:S03]  /*1b70*/  SHF.R.U32.HI R24, RZ, R14, R41 ;  /* 0x0000000eff187219 */ /* 0x000fc60000011629 */
[-C--:B------:R-:W-:Y:S01]  /*1b80*/  IMAD.HI.U32 R27, R46, R23.reuse, RZ ;  /* 0x000000172e1b7227 */ /* 0x080fe200078e00ff */
[----:B------:R-:W-:Y:S02]  /*1b90*/  SEL R24, R49, R24, !P0 ;  /* 0x0000001831187207 */ /* 0x000fe40004000000 */
[-C--:B------:R-:W-:Y:S01]  /*1ba0*/  SHF.R.U32.HI R30, RZ, R14.reuse, R39 ;  /* 0x0000000eff1e7219 */ /* 0x080fe20000011627 */
[-C--:B------:R-:W-:Y:S01]  /*1bb0*/  IMAD.HI.U32 R29, R45, R23.reuse, RZ ;  /* 0x000000172d1d7227 */ /* 0x080fe200078e00ff */
[----:B------:R-:W-:Y:S02]  /*1bc0*/  SHF.R.U32.HI R27, RZ, R14, R27 ;  /* 0x0000000eff1b7219 */ /* 0x000fe4000001161b */
[----:B------:R-:W-:Y:S01]  /*1bd0*/  SEL R30, R47, R30, !P0 ;  /* 0x0000001e2f1e7207 */ /* 0x000fe20004000000 */
[----:B------:R-:W-:Y:S01]  /*1be0*/  IMAD.HI.U32 R19, R42, R23, RZ ;  /* 0x000000172a137227 */ /* 0x000fe200078e00ff */
[-C--:B------:R-:W-:Y:S02]  /*1bf0*/  SHF.R.U32.HI R16, RZ, R14.reuse, R29 ;  /* 0x0000000eff107219 */ /* 0x080fe4000001161d */
[----:B------:R-:W-:Y:S01]  /*1c00*/  SEL R27, R46, R27, !P0 ;  /* 0x0000001b2e1b7207 */ /* 0x000fe20004000000 */
[----:B------:R-:W-:Y:S01]  /*1c10*/  IMAD.HI.U32 R11, R36, R23, RZ ;  /* 0x00000017240b7227 */ /* 0x000fe200078e00ff */
[----:B------:R-:W-:-:S02]  /*1c20*/  SHF.R.U32.HI R19, RZ, R14, R19 ;  /* 0x0000000eff137219 */ /* 0x000fc40000011613 */
[----:B------:R-:W-:Y:S01]  /*1c30*/  SEL R29, R53, R18, !P0 ;  /* 0x00000012351d7207 */ /* 0x000fe20004000000 */
[-C--:B------:R-:W-:Y:S01]  /*1c40*/  IMAD.HI.U32 R17, R12, R23.reuse, RZ ;  /* 0x000000170c117227 */ /* 0x080fe200078e00ff */
[-C--:B------:R-:W-:Y:S02]  /*1c50*/  SHF.R.U32.HI R11, RZ, R14.reuse, R11 ;  /* 0x0000000eff0b7219 */ /* 0x080fe4000001160b */
[----:B------:R-:W-:Y:S01]  /*1c60*/  R2UR UR16, R29 ;  /* 0x000000001d1072ca */ /* 0x000fe200000e0000 */
[----:B------:R-:W-:Y:S01]  /*1c70*/  IMAD.HI.U32 R35, R34, R23, RZ ;  /* 0x0000001722237227 */ /* 0x000fe200078e00ff */
[-C--:B------:R-:W-:Y:S02]  /*1c80*/  SHF.R.U32.HI R17, RZ, R14.reuse, R17 ;  /* 0x0000000eff117219 */ /* 0x080fe40000011611 */
[----:B------:R-:W-:Y:S01]  /*1c90*/  SEL R11, R36, R11, !P0 ;  /* 0x0000000b240b7207 */ /* 0x000fe20004000000 */
[----:B------:R-:W-:Y:S01]  /*1ca0*/  IMAD.MOV R23, RZ, RZ, -R31 ;  /* 0x000000ffff177224 */ /* 0x000fe200078e0a1f */
[----:B------:R-:W-:Y:S01]  /*1cb0*/  SEL R38, R12, R17, !P0 ;  /* 0x000000110c267207 */ /* 0x000fe20004000000 */
[----:B------:R-:W-:Y:S01]  /*1cc0*/  IMAD.MOV R39, RZ, RZ, -R28 ;  /* 0x000000ffff277224 */ /* 0x000fe200078e0a1c */
[----:B------:R-:W-:Y:S01]  /*1cd0*/  SHF.R.U32.HI R35, RZ, R14, R35 ;  /* 0x0000000eff237219 */ /* 0x000fe20000011623 */
[----:B------:R-:W-:Y:S01]  /*1ce0*/  IMAD R54, R22, R23, R54 ;  /* 0x0000001716367224 */ /* 0x000fe200078e0236 */
[----:B------:R-:W-:Y:S01]  /*1cf0*/  IADD3 R23, PT, PT, -R25, RZ, RZ ;  /* 0x000000ff19177210 */ /* 0x000fe20007ffe1ff */
[----:B-1----:R-:W-:Y:S01]  /*1d00*/  IMAD.HI.U32 R58, R38, R20, RZ ;  /* 0x00000014263a7227 */ /* 0x002fe200078e00ff */
[----:B------:R-:W-:-:S02]  /*1d10*/  SEL R35, R34, R35, !P0 ;  /* 0x0000002322237207 */ /* 0x000fc40004000000 */
[----:B------:R-:W-:Y:S01]  /*1d20*/  R2UR UR5, R38 ;  /* 0x00000000260572ca */ /* 0x000fe200000e0000 */
[C---:B------:R-:W-:Y:S01]  /*1d30*/  IMAD R50, R22.reuse, R23, R50 ;  /* 0x0000001716327224 */ /* 0x040fe200078e0232 */
[----:B------:R-:W-:Y:S01]  /*1d40*/  SEL R23, R45, R16, !P0 ;  /* 0x000000102d177207 */ /* 0x000fe20004000000 */
[----:B------:R-:W-:Y:S01]  /*1d50*/  IMAD.MOV R14, RZ, RZ, -R24 ;  /* 0x000000ffff0e7224 */ /* 0x000fe200078e0a18 */
[----:B------:R-:W-:Y:S01]  /*1d60*/  SHF.R.U32.HI R58, RZ, R21, R58 ;  /* 0x00000015ff3a7219 */ /* 0x000fe2000001163a */
[C---:B------:R-:W-:Y:S01]  /*1d70*/  IMAD R52, R22.reuse, R39, R52 ;  /* 0x0000002716347224 */ /* 0x040fe200078e0234 */
[----:B------:R-:W-:Y:S01]  /*1d80*/  IADD3 R16, PT, PT, -R23, RZ, RZ ;  /* 0x000000ff17107210 */ /* 0x000fe20007ffe1ff */
[----:B------:R-:W-:Y:S01]  /*1d90*/  IMAD R49, R22, R14, R49 ;  /* 0x0000000e16317224 */ /* 0x000fe200078e0231 */
[----:B------:R-:W-:Y:S01]  /*1da0*/  SEL R14, R42, R19, !P0 ;  /* 0x000000132a0e7207 */ /* 0x000fe20004000000 */
[----:B------:R-:W-:Y:S01]  /*1db0*/  IMAD.MOV R39, RZ, RZ, -R27 ;  /* 0x000000ffff277224 */ /* 0x000fe200078e0a1b */
[----:B------:R-:W-:Y:S01]  /*1dc0*/  ISETP.NE.AND P0, PT, R15, 0x1, PT ;  /* 0x000000010f00780c */ /* 0x000fe20003f05270 */
[----:B------:R-:W-:Y:S01]  /*1dd0*/  IMAD R45, R22, R16, R45 ;  /* 0x00000010162d7224 */ /* 0x000fe200078e022d */
[----:B------:R-:W-:Y:S01]  /*1de0*/  R2UR UR4, R58 ;  /* 0x000000003a0472ca */ /* 0x000fe200000e0000 */
[----:B------:R-:W-:Y:S01]  /*1df0*/  IMAD.MOV R18, RZ, RZ, -R29 ;  /* 0x000000ffff127224 */ /* 0x000fe200078e0a1d */
[----:B------:R-:W1:Y:S01]  /*1e00*/  LDC.64 R16, c[0x0][0x4d0] ;  /* 0x00013400ff107b82 */ /* 0x000e620000000a00 */
[C---:B------:R-:W-:Y:S01]  /*1e10*/  IMAD R46, R22.reuse, R39, R46 ;  /* 0x00000027162e7224 */ /* 0x040fe200078e022e */
[----:B------:R-:W-:Y:S01]  /*1e20*/  IADD3 R39, PT, PT, -R35, RZ, RZ ;  /* 0x000000ff23277210 */ /* 0x000fe20007ffe1ff */
[----:B------:R-:W-:Y:S01]  /*1e30*/  IMAD R53, R22, R18, R53 ;  /* 0x0000001216357224 */ /* 0x000fe200078e0235 */
[----:B------:R-:W-:Y:S01]  /*1e40*/  R2UR UR40, R52 ;  /* 0x00000000342872ca */ /* 0x000fe200000e0000 */
[----:B------:R-:W-:Y:S01]  /*1e50*/  IMAD.MOV R18, RZ, RZ, -R30 ;  /* 0x000000ffff127224 */ /* 0x000fe200078e0a1e */
[----:B------:R-:W-:Y:S01]  /*1e60*/  R2UR UR41, R50 ;  /* 0x00000000322972ca */ /* 0x000fe200000e0000 */
[----:B------:R-:W-:Y:S01]  /*1e70*/  IMAD.MOV R19, RZ, RZ, -R14 ;  /* 0x000000ffff137224 */ /* 0x000fe200078e0a0e */
[----:B------:R-:W-:Y:S01]  /*1e80*/  R2UR UR36, R54 ;  /* 0x00000000362472ca */ /* 0x000fe200000e0000 */
[-C--:B------:R-:W-:Y:S01]  /*1e90*/  IMAD.HI.U32 R56, R32, R20.reuse, RZ ;  /* 0x0000001420387227 */ /* 0x080fe200078e00ff */
[----:B------:R-:W-:Y:S01]  /*1ea0*/  VOTEU.ANY UP0, P0 ;  /* 0x0000000000ff7886 */ /* 0x000fe20000000100 */
[----:B------:R-:W-:Y:S01]  /*1eb0*/  USEL UR18, UR5, UR4, !UP0 ;  /* 0x0000000405127287 */ /* 0x000fe2000c000000 */
[----:B------:R-:W-:Y:S01]  /*1ec0*/  R2UR UR46, R46 ;  /* 0x000000002e2e72ca */ /* 0x000fe200000e0000 */
[----:B------:R-:W-:Y:S01]  /*1ed0*/  IMAD.HI.U32 R52, R29, R20, RZ ;  /* 0x000000141d347227 */ /* 0x000fe200078e00ff */
[----:B------:R-:W-:-:S02]  /*1ee0*/  SHF.R.U32.HI R56, RZ, R21, R56 ;  /* 0x00000015ff387219 */ /* 0x000fc40000011638 */
[----:B------:R-:W-:Y:S01]  /*1ef0*/  R2UR UR4, R24 ;  /* 0x00000000180472ca */ /* 0x000fe200000e0000 */
[C---:B------:R-:W-:Y:S01]  /*1f00*/  IMAD R39, R22.reuse, R39, R34 ;  /* 0x0000002716277224 */ /* 0x040fe200078e0222 */
[----:B------:R-:W-:Y:S01]  /*1f10*/  SHF.R.U32.HI R52, RZ, R21, R52 ;  /* 0x00000015ff347219 */ /* 0x000fe20000011634 */
[----:B------:R-:W-:Y:S01]  /*1f20*/  IMAD R47, R22, R18, R47 ;  /* 0x00000012162f7224 */ /* 0x000fe200078e022f */
[----:B------:R-:W-:Y:S01]  /*1f30*/  R2UR UR10, R56 ;  /* 0x00000000380a72ca */ /* 0x000fe200000e0000 */
[----:B------:R-:W-:Y:S01]  /*1f40*/  IMAD R42, R22, R19, R42 ;  /* 0x00000013162a7224 */ /* 0x000fe200078e022a */
[----:B------:R-:W-:Y:S01]  /*1f50*/  R2UR UR14, R52 ;  /* 0x00000000340e72ca */ /* 0x000fe200000e0000 */
[-C--:B------:R-:W-:Y:S01]  /*1f60*/  IMAD.HI.U32 R50, R28, R20.reuse, RZ ;  /* 0x000000141c327227 */ /* 0x080fe200078e00ff */
[----:B------:R-:W3:Y:S01]  /*1f70*/  LDC.64 R18, c[0x0][0x4b0] ;  /* 0x00012c00ff127b82 */ /* 0x000ee20000000a00 */
[----:B-1----:R-:W-:Y:S02]  /*1f80*/  R2UR UR6, R16 ;  /* 0x00000000100672ca */ /* 0x002fe400000e0000 */
[----:B------:R-:W-:Y:S01]  /*1f90*/  IMAD.HI.U32 R34, R37, R20, RZ ;  /* 0x0000001425227227 */ /* 0x000fe200078e00ff */
[----:B------:R-:W-:-:S02]  /*1fa0*/  SHF.R.U32.HI R50, RZ, R21, R50 ;  /* 0x00000015ff327219 */ /* 0x000fc40000011632 */
[----:B------:R-:W-:Y:S01]  /*1fb0*/  R2UR UR49, R42 ;  /* 0x000000002a3172ca */ /* 0x000fe200000e0000 */
[-C--:B------:R-:W-:Y:S01]  /*1fc0*/  IMAD.HI.U32 R48, R25, R20.reuse, RZ ;  /* 0x0000001419307227 */ /* 0x080fe200078e00ff */
[-C--:B------:R-:W-:Y:S01]  /*1fd0*/  SHF.R.U32.HI R34, RZ, R21.reuse, R34 ;  /* 0x00000015ff227219 */ /* 0x080fe20000011622 */
[----:B------:R-:W-:Y:S01]  /*1fe0*/  USEL UR5, UR11, UR10, !UP0 ;  /* 0x0000000a0b057287 */ /* 0x000fe2000c000000 */
[----:B------:R-:W-:Y:S01]  /*1ff0*/  R2UR UR19, R50 ;  /* 0x00000000321372ca */ /* 0x000fe200000e0000 */
[-C--:B------:R-:W-:Y:S01]  /*2000*/  IMAD.HI.U32 R54, R31, R20.reuse, RZ ;  /* 0x000000141f367227 */ /* 0x080fe200078e00ff */
[-C--:B------:R-:W-:Y:S01]  /*2010*/  SHF.R.U32.HI R48, RZ, R21.reuse, R48 ;  /* 0x00000015ff307219 */ /* 0x080fe20000011630 */
[----:B------:R-:W-:Y:S01]  /*2020*/  USEL UR14, UR16, UR14, !UP0 ;  /* 0x0000000e100e7287 */ /* 0x000fe2000c000000 */
[----:B------:R-:W-:Y:S01]  /*2030*/  R2UR UR27, R34 ;  /* 0x00000000221b72ca */ /* 0x000fe200000e0000 */
[----:B------:R-:W-:Y:S01]  /*2040*/  IMAD.U32 R64, RZ, RZ, UR18 ;  /* 0x00000012ff407e24 */ /* 0x000fe2000f8e00ff */
[----:B------:R-:W-:Y:S01]  /*2050*/  R2UR UR20, R48 ;  /* 0x00000000301472ca */ /* 0x000fe200000e0000 */
[----:B------:R-:W-:Y:S01]  /*2060*/  IMAD R34, RZ, RZ, -UR18 ;  /* 0x80000012ff227e24 */ /* 0x000fe2000f8e02ff */
[----:B------:R-:W-:Y:S01]  /*2070*/  R2UR UR18, R25 ;  /* 0x00000000191272ca */ /* 0x000fe200000e0000 */
[----:B------:R-:W-:Y:S01]  /*2080*/  IMAD.HI.U32 R46, R24, R20, RZ ;  /* 0x00000014182e7227 */ /* 0x000fe200078e00ff */
[----:B------:R-:W-:-:S02]  /*2090*/  SHF.R.U32.HI R54, RZ, R21, R54 ;  /* 0x00000015ff367219 */ /* 0x000fc40000011636 */
[----:B------:R-:W-:Y:S01]  /*20a0*/  R2UR UR8, R17 ;  /* 0x00000000110872ca */ /* 0x000fe200000e0000 */
[-C--:B------:R-:W-:Y:S01]  /*20b0*/  IMAD.HI.U32 R44, R33, R20.reuse, RZ ;  /* 0x00000014212c7227 */ /* 0x080fe200078e00ff */
[----:B------:R-:W-:Y:S01]  /*20c0*/  R2UR UR12, R54 ;  /* 0x00000000360c72ca */ /* 0x000fe200000e0000 */
[----:B------:R-:W-:Y:S01]  /*20d0*/  USEL UR10, UR17, UR19, !UP0 ;  /* 0x00000013110a7287 */ /* 0x000fe2000c000000 */
[-C--:B------:R-:W-:Y:S01]  /*20e0*/  SHF.R.U32.HI R46, RZ, R21.reuse, R46 ;  /* 0x00000015ff2e7219 */ /* 0x080fe2000001162e */
[-C--:B------:R-:W-:Y:S01]  /*20f0*/  IMAD.HI.U32 R16, R11, R20.reuse, RZ ;  /* 0x000000140b107227 */ /* 0x080fe200078e00ff */
[-C--:B------:R-:W-:Y:S01]  /*2100*/  SHF.R.U32.HI R44, RZ, R21.reuse, R44 ;  /* 0x00000015ff2c7219 */ /* 0x080fe2000001162c */
[----:B------:R-:W-:Y:S01]  /*2110*/  UIADD3 UR19, UPT, UPT, UR75, 0x38, URZ ;  /* 0x000000384b137890 */ /* 0x000fe2000fffe0ff */
[----:B------:R-:W-:Y:S01]  /*2120*/  R2UR UR21, R46 ;  /* 0x000000002e1572ca */ /* 0x000fe200000e0000 */
[-C--:B------:R-:W-:Y:S01]  /*2130*/  IMAD.HI.U32 R42, R30, R20.reuse, RZ ;  /* 0x000000141e2a7227 */ /* 0x080fe200078e00ff */
[-C--:B------:R-:W-:Y:S01]  /*2140*/  SHF.R.U32.HI R16, RZ, R21.reuse, R16 ;  /* 0x00000015ff107219 */ /* 0x080fe20000011610 */
[----:B------:R-:W-:Y:S01]  /*2150*/  USEL UR11, UR18, UR20, !UP0 ;  /* 0x00000014120b7287 */ /* 0x000fe2000c000000 */
[----:B------:R-:W-:Y:S01]  /*2160*/  MOV R61, UR5 ;  /* 0x00000005003d7c02 */ /* 0x000fe20008000f00 */
[----:B------:R-:W-:Y:S01]  /*2170*/  IMAD.MOV R41, RZ, RZ, -R11 ;  /* 0x000000ffff297224 */ /* 0x000fe200078e0a0b */
[----:B------:R-:W-:Y:S01]  /*2180*/  R2UR UR22, R44 ;  /* 0x000000002c1672ca */ /* 0x000fe200000e0000 */
[-C--:B------:R-:W-:Y:S01]  /*2190*/  IMAD.HI.U32 R40, R27, R20.reuse, RZ ;  /* 0x000000141b287227 */ /* 0x080fe200078e00ff */
[----:B------:R-:W-:Y:S01]  /*21a0*/  R2UR UR32, R16 ;  /* 0x00000000102072ca */ /* 0x000fe200000e0000 */
[----:B------:R-:W-:Y:S01]  /*21b0*/  USEL UR12, UR13, UR12, !UP0 ;  /* 0x0000000c0d0c7287 */ /* 0x000fe2000c000000 */
[----:B---3--:R-:W-:Y:S01]  /*21c0*/  R2UR UR7, R18 ;  /* 0x00000000120772ca */ /* 0x008fe200000e0000 */
[----:B------:R-:W-:Y:S01]  /*21d0*/  IMAD R17, RZ, RZ, -UR5 ;  /* 0x80000005ff117e24 */ /* 0x000fe2000f8e02ff */
[----:B------:R-:W-:Y:S01]  /*21e0*/  R2UR UR5, R33 ;  /* 0x00000000210572ca */ /* 0x000fe200000e0000 */
[----:B------:R-:W-:Y:S01]  /*21f0*/  IMAD R16, RZ, RZ, -UR14 ;  /* 0x8000000eff107e24 */ /* 0x000fe2000f8e02ff */
[----:B------:R-:W-:Y:S01]  /*2200*/  SHF.R.U32.HI R42, RZ, R21, R42 ;  /* 0x00000015ff2a7219 */ /* 0x000fe2000001162a */
[----:B------:R-:W-:Y:S01]  /*2210*/  IMAD R41, R22, R41, R36 ;  /* 0x0000002916297224 */ /* 0x000fe200078e0224 */
[-C--:B------:R-:W-:Y:S01]  /*2220*/  SHF.R.U32.HI R40, RZ, R21.reuse, R40 ;  /* 0x00000015ff287219 */ /* 0x080fe20000011628 */
[-C--:B------:R-:W-:Y:S01]  /*2230*/  IMAD.HI.U32 R18, R13, R20.reuse, RZ ;  /* 0x000000140d127227 */ /* 0x080fe200078e00ff */
[----:B------:R-:W-:Y:S01]  /*2240*/  R2UR UR23, R42 ;  /* 0x000000002a1772ca */ /* 0x000fe200000e0000 */
[----:B------:R-:W-:Y:S01]  /*2250*/  USEL UR13, UR4, UR21, !UP0 ;  /* 0x00000015040d7287 */ /* 0x000fe2000c000000 */
[----:B------:R-:W-:Y:S01]  /*2260*/  R2UR UR24, R40 ;  /* 0x00000000281872ca */ /* 0x000fe200000e0000 */
[C---:B------:R-:W-:Y:S01]  /*2270*/  IMAD.HI.U32 R36, R23.reuse, R20, RZ ;  /* 0x0000001417247227 */ /* 0x040fe200078e00ff */
[----:B------:R-:W-:Y:S01]  /*2280*/  SHF.R.U32.HI R18, RZ, R21, R18 ;  /* 0x00000015ff127219 */ /* 0x000fe20000011612 */
[----:B------:R-:W-:Y:S01]  /*2290*/  UIMAD UR18, UR49, UR7, UR6 ;  /* 0x00000007311272a4 */ /* 0x000fe2000f8e0206 */
[----:B------:R-:W-:Y:S01]  /*22a0*/  R2UR UR4, R23 ;  /* 0x00000000170472ca */ /* 0x000fe200000e0000 */
[C---:B------:R-:W-:Y:S01]  /*22b0*/  IMAD R32, R15.reuse, R17, R32 ;  /* 0x000000110f207224 */ /* 0x040fe200078e0220 */
[----:B------:R-:W-:Y:S01]  /*22c0*/  IADD3 R17, PT, PT, RZ, -UR10, RZ ;  /* 0x8000000aff117c10 */ /* 0x000fe2000fffe0ff */
[----:B------:R-:W-:Y:S01]  /*22d0*/  IMAD.U32 R52, RZ, RZ, UR10 ;  /* 0x0000000aff347e24 */ /* 0x000fe2000f8e00ff */
[----:B------:R-:W-:Y:S01]  /*22e0*/  R2UR UR10, R30 ;  /* 0x000000001e0a72ca */ /* 0x000fe200000e0000 */
[----:B------:R-:W-:Y:S01]  /*22f0*/  IMAD.MOV R43, RZ, RZ, -R38 ;  /* 0x000000ffff2b7224 */ /* 0x000fe200078e0a26 */
[----:B------:R-:W-:Y:S01]  /*2300*/  SHF.R.U32.HI R36, RZ, R21, R36 ;  /* 0x00000015ff247219 */ /* 0x000fe20000011624 */
[----:B------:R-:W-:Y:S01]  /*2310*/  IMAD R29, R15, R16, R29 ;  /* 0x000000100f1d7224 */ /* 0x000fe200078e021d */
[----:B------:R-:W-:Y:S01]  /*2320*/  R2UR UR29, R18 ;  /* 0x00000000121d72ca */ /* 0x000fe200000e0000 */
[----:B------:R-:W-:Y:S01]  /*2330*/  IMAD.U32 R48, RZ, RZ, UR11 ;  /* 0x0000000bff307e24 */ /* 0x000fe2000f8e00ff */
[----:B------:R-:W-:Y:S01]  /*2340*/  R2UR UR25, R36 ;  /* 0x00000000241972ca */ /* 0x000fe200000e0000 */
[----:B------:R-:W-:Y:S01]  /*2350*/  IMAD R16, RZ, RZ, -UR11 ;  /* 0x8000000bff107e24 */ /* 0x000fe2000f8e02ff */
[----:B------:R-:W-:Y:S01]  /*2360*/  R2UR UR11, R27 ;  /* 0x000000001b0b72ca */ /* 0x000fe200000e0000 */
[----:B------:R-:W-:Y:S01]  /*2370*/  IMAD R43, R22, R43, R12 ;  /* 0x0000002b162b7224 */ /* 0x000fe200078e020c */
[----:B------:R-:W-:Y:S01]  /*2380*/  IADD3 R18, PT, PT, RZ, -UR12, RZ ;  /* 0x8000000cff127c10 */ /* 0x000fe2000fffe0ff */
[----:B------:R-:W-:Y:S01]  /*2390*/  IMAD.HI.U32 R22, R14, R20, RZ ;  /* 0x000000140e167227 */ /* 0x000fe200078e00ff */
[----:B------:R-:W-:Y:S01]  /*23a0*/  R2UR UR47, R45 ;  /* 0x000000002d2f72ca */ /* 0x000fe200000e0000 */
[----:B------:R-:W-:Y:S01]  /*23b0*/  UIMAD UR17, UR48, UR7, UR6 ;  /* 0x00000007301172a4 */ /* 0x000fe2000f8e0206 */
[----:B------:R-:W-:Y:S01]  /*23c0*/  R2UR UR53, R39 ;  /* 0x00000000273572ca */ /* 0x000fe200000e0000 */
[----:B------:R-:W-:Y:S01]  /*23d0*/  IMAD.U32 R58, RZ, RZ, UR12 ;  /* 0x0000000cff3a7e24 */ /* 0x000fe2000f8e00ff */
[----:B------:R-:W-:Y:S01]  /*23e0*/  USEL UR12, UR5, UR22, !UP0 ;  /* 0x00000016050c7287 */ /* 0x000fe2000c000000 */
[----:B------:R-:W-:Y:S01]  /*23f0*/  R2UR UR5, R37 ;  /* 0x00000000250572ca */ /* 0x000fe200000e0000 */
[----:B------:R-:W-:Y:S01]  /*2400*/  IMAD R25, R15, R16, R25 ;  /* 0x000000100f197224 */ /* 0x000fe200078e0219 */
[-C--:B------:R-:W-:Y:S01]  /*2410*/  SHF.R.U32.HI R22, RZ, R21.reuse, R22 ;  /* 0x00000015ff167219 */ /* 0x080fe20000011616 */
[----:B------:R-:W-:Y:S01]  /*2420*/  IMAD.HI.U32 R20, R35, R20, RZ ;  /* 0x0000001423147227 */ /* 0x000fe200078e00ff */
[----:B------:R-:W-:Y:S01]  /*2430*/  IADD3 R16, PT, PT, RZ, -UR13, RZ ;  /* 0x8000000dff107c10 */ /* 0x000fe2000fffe0ff */
[----:B------:R-:W-:Y:S01]  /*2440*/  UIMAD UR21, UR50, UR7, UR6 ;  /* 0x00000007321572a4 */ /* 0x000fe2000f8e0206 */
[----:B------:R-:W-:Y:S01]  /*2450*/  R2UR UR26, R22 ;  /* 0x00000000161a72ca */ /* 0x000fe200000e0000 */
[----:B------:R-:W-:Y:S01]  /*2460*/  IMAD.U32 R45, RZ, RZ, UR13 ;  /* 0x0000000dff2d7e24 */ /* 0x000fe2000f8e00ff */
[----:B------:R-:W-:Y:S01]  /*2470*/  USEL UR13, UR10, UR23, !UP0 ;  /* 0x000000170a0d7287 */ /* 0x000fe2000c000000 */
[----:B------:R-:W-:Y:S01]  /*2480*/  IMAD.U32 R55, RZ, RZ, UR14 ;  /* 0x0000000eff377e24 */ /* 0x000fe2000f8e00ff */
[----:B------:R-:W-:Y:S01]  /*2490*/  USEL UR14, UR11, UR24, !UP0 ;  /* 0x000000180b0e7287 */ /* 0x000fe2000c000000 */
[----:B------:R-:W-:Y:S01]  /*24a0*/  IMAD.U32 R42, RZ, RZ, UR12 ;  /* 0x0000000cff2a7e24 */ /* 0x000fe2000f8e00ff */
[----:B------:R-:W-:Y:S01]  /*24b0*/  R2UR UR11, R11 ;  /* 0x000000000b0b72ca */ /* 0x000fe200000e0000 */
[----:B------:R-:W-:Y:S01]  /*24c0*/  IMAD R22, RZ, RZ, -UR12 ;  /* 0x8000000cff167e24 */ /* 0x000fe2000f8e02ff */
[----:B------:R-:W-:Y:S01]  /*24d0*/  R2UR UR12, R14 ;  /* 0x000000000e0c72ca */ /* 0x000fe200000e0000 */
[----:B------:R-:W-:Y:S01]  /*24e0*/  IMAD.U32 R39, RZ, RZ, UR13 ;  /* 0x0000000dff277e24 */ /* 0x000fe2000f8e00ff */
[----:B------:R-:W-:Y:S01]  /*24f0*/  SHF.R.U32.HI R20, RZ, R21, R20 ;  /* 0x00000015ff147219 */ /* 0x000fe20000011614 */
[----:B------:R-:W-:Y:S01]  /*2500*/  IMAD R24, R15, R16, R24 ;  /* 0x000000100f187224 */ /* 0x000fe200078e0218 */
[----:B------:R-:W-:Y:S01]  /*2510*/  IADD3 R21, PT, PT, RZ, -UR13, RZ ;  /* 0x8000000dff157c10 */ /* 0x000fe2000fffe0ff */
[----:B------:R-:W-:Y:S01]  /*2520*/  USEL UR13, UR4, UR25, !UP0 ;  /* 0x00000019040d7287 */ /* 0x000fe2000c000000 */
[----:B------:R-:W-:Y:S01]  /*2530*/  R2UR UR28, R20 ;  /* 0x00000000141c72ca */ /* 0x000fe200000e0000 */
[----:B------:R-:W-:Y:S01]  /*2540*/  USEL UR5, UR5, UR27, !UP0 ;  /* 0x0000001b05057287 */ /* 0x000fe2000c000000 */
[----:B------:R-:W-:Y:S01]  /*2550*/  R2UR UR10, R13 ;  /* 0x000000000d0a72ca */ /* 0x000fe200000e0000 */
[----:B------:R-:W-:Y:S01]  /*2560*/  IMAD R16, RZ, RZ, -UR14 ;  /* 0x8000000eff107e24 */ /* 0x000fe2000f8e02ff */
[----:B------:R-:W-:Y:S01]  /*2570*/  R2UR UR4, R35 ;  /* 0x00000000230472ca */ /* 0x000fe200000e0000 */
[----:B------:R-:W-:Y:S01]  /*2580*/  IMAD R21, R15, R21, R30 ;  /* 0x000000150f157224 */ /* 0x000fe200078e021e */
[----:B------:R-:W-:Y:S01]  /*2590*/  R2UR UR9, R19 ;  /* 0x00000000130972ca */ /* 0x000fe200000e0000 */
[----:B------:R-:W-:Y:S01]  /*25a0*/  IMAD R19, R15, R16, R27 ;  /* 0x000000100f137224 */ /* 0x000fe200078e021b */
[----:B------:R-:W-:Y:S01]  /*25b0*/  R2UR UR37, R53 ;  /* 0x00000000352572ca */ /* 0x000fe200000e0000 */
[----:B------:R-:W-:Y:S01]  /*25c0*/  IMAD.U32 R30, RZ, RZ, UR5 ;  /* 0x00000005ff1e7e24 */ /* 0x000fe2000f8e00ff */
[----:B------:R-:W-:Y:S01]  /*25d0*/  R2UR UR33, R43 ;  /* 0x000000002b2172ca */ /* 0x000fe200000e0000 */
[----:B------:R-:W-:Y:S01]  /*25e0*/  IMAD R16, RZ, RZ, -UR5 ;  /* 0x80000005ff107e24 */ /* 0x000fe2000f8e02ff */
[----:B------:R-:W-:Y:S01]  /*25f0*/  USEL UR12, UR12, UR26, !UP0 ;  /* 0x0000001a0c0c7287 */ /* 0x000fe2000c000000 */
[C---:B------:R-:W-:Y:S01]  /*2600*/  IMAD R31, R15.reuse, R18, R31 ;  /* 0x000000120f1f7224 */ /* 0x040fe200078e021f */
[----:B------:R-:W-:Y:S01]  /*2610*/  USEL UR5, UR11, UR32, !UP0 ;  /* 0x000000200b057287 */ /* 0x000fe2000c000000 */
[----:B------:R-:W-:Y:S01]  /*2620*/  IMAD R28, R15, R17, R28 ;  /* 0x000000110f1c7224 */ /* 0x000fe200078e021c */
[----:B------:R-:W-:Y:S01]  /*2630*/  IADD3 R18, PT, PT, RZ, -UR13, RZ ;  /* 0x8000000dff127c10 */ /* 0x000fe2000fffe0ff */
[----:B------:R-:W-:Y:S01]  /*2640*/  USEL UR10, UR10, UR29, !UP0 ;  /* 0x0000001d0a0a7287 */ /* 0x000fe2000c000000 */
[----:B------:R-:W-:Y:S01]  /*2650*/  IMAD R17, RZ, RZ, -UR12 ;  /* 0x8000000cff117e24 */ /* 0x000fe2000f8e02ff */
[----:B------:R-:W-:Y:S01]  /*2660*/  USEL UR4, UR4, UR28, !UP0 ;  /* 0x0000001c04047287 */ /* 0x000fe2000c000000 */
[----:B------:R-:W-:Y:S01]  /*2670*/  IMAD.U32 R20, RZ, RZ, UR5 ;  /* 0x00000005ff147e24 */ /* 0x000fe2000f8e00ff */
[----:B------:R-:W-:Y:S01]  /*2680*/  IADD3 R40, PT, PT, RZ, -UR5, RZ ;  /* 0x80000005ff287c10 */ /* 0x000fe2000fffe0ff */
[----:B------:R-:W-:Y:S01]  /*2690*/  UIMAD UR5, UR34, UR7, UR6 ;  /* 0x00000007220572a4 */ /* 0x000fe2000f8e0206 */
[----:B------:R-:W-:Y:S01]  /*26a0*/  R2UR UR42, R49 ;  /* 0x00000000312a72ca */ /* 0x000fe200000e0000 */
[----:B------:R-:W-:Y:S01]  /*26b0*/  IMAD R34, R15, R34, R38 ;  /* 0x000000220f227224 */ /* 0x000fe200078e0226 */
[----:B------:R-:W-:Y:S01]  /*26c0*/  R2UR UR45, R47 ;  /* 0x000000002f2d72ca */ /* 0x000fe200000e0000 */
[C---:B------:R-:W-:Y:S01]  /*26d0*/  IMAD R18, R15.reuse, R18, R23 ;  /* 0x000000120f127224 */ /* 0x040fe200078e0217 */
[----:B------:R-:W-:Y:S01]  /*26e0*/  MOV R23, UR10 ;  /* 0x0000000a00177c02 */ /* 0x000fe20008000f00 */
[----:B------:R-:W-:Y:S01]  /*26f0*/  IMAD R14, R15, R17, R14 ;  /* 0x000000110f0e7224 */ /* 0x000fe200078e020e */
[----:B------:R-:W-:Y:S01]  /*2700*/  R2UR UR52, R41 ;  /* 0x00000000293472ca */ /* 0x000fe200000e0000 */
[----:B------:R-:W-:Y:S01]  /*2710*/  IMAD R44, RZ, RZ, -UR10 ;  /* 0x8000000aff2c7e24 */ /* 0x000fe2000f8e02ff */
[----:B------:R-:W-:Y:S01]  /*2720*/  UIMAD UR10, UR33, UR7, UR6 ;  /* 0x00000007210a72a4 */ /* 0x000fe2000f8e0206 */
[----:B------:R-:W-:Y:S01]  /*2730*/  IMAD.U32 R17, RZ, RZ, UR4 ;  /* 0x00000004ff117e24 */ /* 0x000fe2000f8e00ff */
[----:B------:R-:W-:Y:S01]  /*2740*/  UIMAD UR16, UR47, UR7, UR6 ;  /* 0x000000072f1072a4 */ /* 0x000fe2000f8e0206 */
[----:B------:R-:W-:Y:S01]  /*2750*/  IMAD R38, RZ, RZ, -UR4 ;  /* 0x80000004ff267e24 */ /* 0x000fe2000f8e02ff */
[----:B------:R-:W-:Y:S01]  /*2760*/  UIMAD UR4, UR37, UR7, UR6 ;  /* 0x00000007250472a4 */ /* 0x000fe2000f8e0206 */
[----:B------:R-:W-:Y:S01]  /*2770*/  IMAD.U32 R60, RZ, RZ, UR5 ;  /* 0x00000005ff3c7e24 */ /* 0x000fe2000f8e00ff */
[----:B------:R-:W-:Y:S01]  /*2780*/  UIMAD UR5, UR36, UR7, UR6 ;  /* 0x00000007240572a4 */ /* 0x000fe2000f8e0206 */
[----:B------:R-:W-:Y:S01]  /*2790*/  IMAD.U32 R63, RZ, RZ, UR10 ;  /* 0x0000000aff3f7e24 */ /* 0x000fe2000f8e00ff */
[----:B------:R-:W-:Y:S01]  /*27a0*/  UIMAD UR10, UR41, UR7, UR6 ;  /* 0x00000007290a72a4 */ /* 0x000fe2000f8e0206 */
[C---:B------:R-:W-:Y:S01]  /*27b0*/  IMAD R22, R15.reuse, R22, R33 ;  /* 0x000000160f167224 */ /* 0x040fe200078e0221 */
[----:B------:R-:W-:Y:S01]  /*27c0*/  UIMAD UR11, UR42, UR7, UR6 ;  /* 0x000000072a0b72a4 */ /* 0x000fe2000f8e0206 */
[----:B------:R-:W-:Y:S01]  /*27d0*/  IMAD.U32 R54, RZ, RZ, UR4 ;  /* 0x00000004ff367e24 */ /* 0x000fe2000f8e00ff */
[----:B------:R-:W-:Y:S01]  /*27e0*/  R2UR UR4, R34 ;  /* 0x00000000220472ca */ /* 0x000fe200000e0000 */
[----:B------:R-:W-:Y:S01]  /*27f0*/  IMAD R13, R15, R44, R13 ;  /* 0x0000002c0f0d7224 */ /* 0x000fe200078e020d */
[----:B------:R-:W-:Y:S01]  /*2800*/  MOV R57, UR5 ;  /* 0x0000000500397c02 */ /* 0x000fe20008000f00 */
[----:B------:R-:W-:Y:S01]  /*2810*/  UIMAD UR5, UR40, UR7, UR6 ;  /* 0x00000007280572a4 */ /* 0x000fe2000f8e0206 */
[----:B------:R-:W-:Y:S01]  /*2820*/  IMAD.U32 R47, RZ, RZ, UR10 ;  /* 0x0000000aff2f7e24 */ /* 0x000fe2000f8e00ff */
[----:B------:R-:W-:Y:S01]  /*2830*/  R2UR UR10, R31 ;  /* 0x000000001f0a72ca */ /* 0x000fe200000e0000 */
[----:B------:R-:W-:Y:S01]  /*2840*/  IMAD.U32 R33, RZ, RZ, UR13 ;  /* 0x0000000dff217e24 */ /* 0x000fe2000f8e00ff */
[----:B------:R-:W-:Y:S01]  /*2850*/  MOV R44, UR11 ;  /* 0x0000000b002c7c02 */ /* 0x000fe20008000f00 */
[----:B------:R-:W-:Y:S01]  /*2860*/  IMAD.U32 R27, RZ, RZ, UR12 ;  /* 0x0000000cff1b7e24 */ /* 0x000fe2000f8e00ff */
[----:B------:R-:W-:Y:S01]  /*2870*/  UIMAD UR12, UR44, UR7, UR6 ;  /* 0x000000072c0c72a4 */ /* 0x000fe2000f8e0206 */
[----:B------:R-:W-:Y:S01]  /*2880*/  IMAD.U32 R50, RZ, RZ, UR5 ;  /* 0x00000005ff327e24 */ /* 0x000fe2000f8e00ff */
[----:B------:R-:W-:Y:S01]  /*2890*/  R2UR UR11, R29 ;  /* 0x000000001d0b72ca */ /* 0x000fe200000e0000 */
[----:B------:R-:W-:Y:S01]  /*28a0*/  UIMAD UR13, UR45, UR7, UR6 ;  /* 0x000000072d0d72a4 */ /* 0x000fe2000f8e0206 */
[----:B------:R-:W-:Y:S01]  /*28b0*/  R2UR UR5, R32 ;  /* 0x00000000200572ca */ /* 0x000fe200000e0000 */
[C---:B------:R-:W-:Y:S01]  /*28c0*/  IMAD R16, R15.reuse, R16, R37 ;  /* 0x000000100f107224 */ /* 0x040fe200078e0225 */
[----:B------:R-:W-:Y:S01]  /*28d0*/  UIMAD UR4, UR4, UR9, UR8 ;  /* 0x00000009040472a4 */ /* 0x000fe2000f8e0208 */
[C---:B------:R-:W-:Y:S01]  /*28e0*/  IMAD R11, R15.reuse, R40, R11 ;  /* 0x000000280f0b7224 */ /* 0x040fe200078e020b */
[----:B------:R-:W-:Y:S01]  /*28f0*/  MOV R32, UR16 ;  /* 0x0000001000207c02 */ /* 0x000fe20008000f00 */
[----:B------:R-:W-:Y:S01]  /*2900*/  IMAD R15, R15, R38, R35 ;  /* 0x000000260f0f7224 */ /* 0x000fe200078e0223 */
[----:B------:R-:W-:Y:S01]  /*2910*/  R2UR UR16, R22 ;  /* 0x00000000161072ca */ /* 0x000fe200000e0000 */
[----:B------:R-:W-:Y:S01]  /*2920*/  IMAD.U32 R36, RZ, RZ, UR14 ;  /* 0x0000000eff247e24 */ /* 0x000fe2000f8e00ff */
[----:B------:R-:W-:Y:S01]  /*2930*/  UIMAD UR14, UR46, UR7, UR6 ;  /* 0x000000072e0e72a4 */ /* 0x000fe2000f8e0206 */
[----:B------:R-:W-:Y:S01]  /*2940*/  IMAD.U32 R41, RZ, RZ, UR12 ;  /* 0x0000000cff297e24 */ /* 0x000fe2000f8e00ff */
[----:B------:R-:W-:Y:S01]  /*2950*/  R2UR UR12, R28 ;  /* 0x000000001c0c72ca */ /* 0x000fe200000e0000 */
[----:B------:R-:W-:Y:S01]  /*2960*/  IMAD.U32 R38, RZ, RZ, UR13 ;  /* 0x0000000dff267e24 */ /* 0x000fe2000f8e00ff */
[----:B------:R-:W-:Y:S01]  /*2970*/  R2UR UR13, R25 ;  /* 0x00000000190d72ca */ /* 0x000fe200000e0000 */
[----:B------:R-:W-:Y:S01]  /*2980*/  IMAD.U32 R25, RZ, RZ, UR18 ;  /* 0x00000012ff197e24 */ /* 0x000fe2000f8e00ff */
[----:B------:R-:W-:Y:S01]  /*2990*/  UIMAD UR18, UR52, UR7, UR6 ;  /* 0x00000007341272a4 */ /* 0x000fe2000f8e0206 */
[----:B------:R-:W-:Y:S01]  /*29a0*/  IMAD.U32 R62, RZ, RZ, UR4 ;  /* 0x00000004ff3e7e24 */ /* 0x000fe2000f8e00ff */
[----:B------:R-:W-:Y:S01]  /*29b0*/  UIMAD UR4, UR10, UR9, UR8 ;  /* 0x000000090a0472a4 */ /* 0x000fe2000f8e0208 */
[----:B------:R-:W-:Y:S01]  /*29c0*/  IMAD.U32 R35, RZ, RZ, UR14 ;  /* 0x0000000eff237e24 */ /* 0x000fe2000f8e00ff */
[----:B------:R-:W-:Y:S01]  /*29d0*/  UIMAD UR10, UR11, UR9, UR8 ;  /* 0x000000090b0a72a4 */ /* 0x000fe2000f8e0208 */
[----:B------:R-:W-:Y:S01]  /*29e0*/  IMAD.U32 R29, RZ, RZ, UR17 ;  /* 0x00000011ff1d7e24 */ /* 0x000fe2000f8e00ff */
[----:B------:R-:W-:Y:S01]  /*29f0*/  R2UR UR14, R24 ;  /* 0x00000000180e72ca */ /* 0x000fe200000e0000 */
[----:B------:R-:W-:Y:S01]  /*2a00*/  UIMAD UR6, UR53, UR7, UR6 ;  /* 0x00000007350672a4 */ /* 0x000fe2000f8e0206 */
[----:B------:R-:W-:Y:S01]  /*2a10*/  R2UR UR17, R21 ;  /* 0x00000000151172ca */ /* 0x000fe200000e0000 */
[----:B------:R-:W-:Y:S01]  /*2a20*/  UIMAD UR5, UR5, UR9, UR8 ;  /* 0x00000009050572a4 */ /* 0x000fe2000f8e0208 */
[----:B------:R-:W-:Y:S01]  /*2a30*/  R2UR UR20, R19 ;  /* 0x00000000131472ca */ /* 0x000fe200000e0000 */
[----:B------:R-:W-:Y:S01]  /*2a40*/  IMAD.U32 R53, RZ, RZ, UR10 ;  /* 0x0000000aff357e24 */ /* 0x000fe2000f8e00ff */
[----:B------:R-:W-:Y:S01]  /*2a50*/  MOV R19, UR18 ;  /* 0x0000001200137c02 */ /* 0x000fe20008000f00 */
[----:B------:R-:W-:Y:S01]  /*2a60*/  IMAD.U32 R22, RZ, RZ, UR21 ;  /* 0x00000015ff167e24 */ /* 0x000fe2000f8e00ff */
[----:B------:R-:W-:Y:S01]  /*2a70*/  R2UR UR18, R16 ;  /* 0x00000000101272ca */ /* 0x000fe200000e0000 */
[----:B------:R-:W-:Y:S01]  /*2a80*/  IMAD.U32 R16, RZ, RZ, UR6 ;  /* 0x00000006ff107e24 */ /* 0x000fe2000f8e00ff */
[----:B------:R-:W-:Y:S01]  /*2a90*/  MOV R56, UR4 ;  /* 0x0000000400387c02 */ /* 0x000fe20008000f00 */
[----:B------:R-:W-:Y:S01]  /*2aa0*/  IMAD.U32 R59, RZ, RZ, UR5 ;  /* 0x00000005ff3b7e24 */ /* 0x000fe2000f8e00ff */
[----:B------:R-:W-:Y:S01]  /*2ab0*/  UIMAD UR11, UR12, UR9, UR8 ;  /* 0x000000090c0b72a4 */ /* 0x000fe2000f8e0208 */
[----:B------:R-:W-:Y:S01]  /*2ac0*/  R2UR UR21, R18 ;  /* 0x00000000121572ca */ /* 0x000fe200000e0000 */
[----:B------:R-:W-:Y:S01]  /*2ad0*/  UIMAD UR10, UR13, UR9, UR8 ;  /* 0x000000090d0a72a4 */ /* 0x000fe2000f8e0208 */
[----:B------:R-:W-:Y:S01]  /*2ae0*/  R2UR UR7, R14 ;  /* 0x000000000e0772ca */ /* 0x000fe200000e0000 */
[----:B------:R-:W-:Y:S01]  /*2af0*/  UIMAD UR12, UR14, UR9, UR8 ;  /* 0x000000090e0c72a4 */ /* 0x000fe2000f8e0208 */
[----:B------:R-:W-:Y:S01]  /*2b00*/  R2UR UR6, R13 ;  /* 0x000000000d0672ca */ /* 0x000fe200000e0000 */
[----:B------:R-:W-:Y:S01]  /*2b10*/  IMAD.U32 R49, RZ, RZ, UR11 ;  /* 0x0000000bff317e24 */ /* 0x000fe2000f8e00ff */
[----:B------:R-:W-:Y:S01]  /*2b20*/  R2UR UR5, R11 ;  /* 0x000000000b0572ca */ /* 0x000fe200000e0000 */
[----:B------:R-:W-:Y:S01]  /*2b30*/  IMAD.U32 R46, RZ, RZ, UR10 ;  /* 0x0000000aff2e7e24 */ /* 0x000fe2000f8e00ff */
[----:B------:R-:W-:Y:S01]  /*2b40*/  R2UR UR4, R15 ;  /* 0x000000000f0472ca */ /* 0x000fe200000e0000 */
[----:B------:R-:W-:Y:S01]  /*2b50*/  UIMAD UR11, UR16, UR9, UR8 ;  /* 0x00000009100b72a4 */ /* 0x000fe2000f8e0208 */
[----:B------:R-:W-:Y:S01]  /*2b60*/  MOV R43, UR12 ;  /* 0x0000000c002b7c02 */ /* 0x000fe20008000f00 */
[----:B------:R-:W-:Y:S01]  /*2b70*/  UIMAD UR10, UR17, UR9, UR8 ;  /* 0x00000009110a72a4 */ /* 0x000fe2000f8e0208 */
[----:B------:R-:W-:Y:S01]  /*2b80*/  IMAD.MOV.U32 R15, RZ, RZ, R7 ;  /* 0x000000ffff0f7224 */ /* 0x000fe200078e0007 */
[----:B------:R-:W-:-:S02]  /*2b90*/  UIMAD UR12, UR20, UR9, UR8 ;  /* 0x00000009140c72a4 */ /* 0x000fc4000f8e0208 */
[----:B------:R-:W-:Y:S01]  /*2ba0*/  IMAD.U32 R40, RZ, RZ, UR11 ;  /* 0x0000000bff287e24 */ /* 0x000fe2000f8e00ff */
[----:B------:R-:W-:Y:S01]  /*2bb0*/  UIMAD UR11, UR21, UR9, UR8 ;  /* 0x00000009150b72a4 */ /* 0x000fe2000f8e0208 */
[----:B------:R-:W-:Y:S01]  /*2bc0*/  IMAD.U32 R37, RZ, RZ, UR10 ;  /* 0x0000000aff257e24 */ /* 0x000fe2000f8e00ff */
[----:B------:R-:W-:Y:S01]  /*2bd0*/  UIMAD UR10, UR18, UR9, UR8 ;  /* 0x00000009120a72a4 */ /* 0x000fe2000f8e0208 */
[----:B------:R-:W-:Y:S01]  /*2be0*/  IMAD.U32 R34, RZ, RZ, UR12 ;  /* 0x0000000cff227e24 */ /* 0x000fe2000f8e00ff */
[----:B------:R-:W-:Y:S02]  /*2bf0*/  UIMAD UR7, UR7, UR9, UR8 ;  /* 0x00000009070772a4 */ /* 0x000fe4000f8e0208 */
[----:B------:R-:W-:Y:S01]  /*2c00*/  UIMAD UR6, UR6, UR9, UR8 ;  /* 0x00000009060672a4 */ /* 0x000fe2000f8e0208 */
[----:B------:R-:W-:Y:S01]  /*2c10*/  MOV R31, UR11 ;  /* 0x0000000b001f7c02 */ /* 0x000fe20008000f00 */
[----:B------:R-:W-:Y:S01]  /*2c20*/  UIMAD UR5, UR5, UR9, UR8 ;  /* 0x00000009050572a4 */ /* 0x000fe2000f8e0208 */
[----:B------:R-:W-:Y:S01]  /*2c30*/  IMAD.U32 R28, RZ, RZ, UR10 ;  /* 0x0000000aff1c7e24 */ /* 0x000fe2000f8e00ff */
[----:B------:R-:W-:Y:S01]  /*2c40*/  UIMAD UR4, UR4, UR9, UR8 ;  /* 0x00000009040472a4 */ /* 0x000fe2000f8e0208 */
[----:B------:R-:W-:Y:S01]  /*2c50*/  IMAD.U32 R24, RZ, RZ, UR7 ;  /* 0x00000007ff187e24 */ /* 0x000fe2000f8e00ff */
[----:B------:R-:W-:Y:S01]  /*2c60*/  UIADD3 UR27, UPT, UPT, UR75, 0x30, URZ ;  /* 0x000000304b1b7890 */ /* 0x000fe2000fffe0ff */
[----:B------:R-:W-:Y:S01]  /*2c70*/  IMAD.U32 R21, RZ, RZ, UR6 ;  /* 0x00000006ff157e24 */ /* 0x000fe2000f8e00ff */
[----:B------:R-:W-:Y:S01]  /*2c80*/  MOV R18, UR5 ;  /* 0x0000000500127c02 */ /* 0x000fe20008000f00 */
[----:B------:R-:W-:Y:S01]  /*2c90*/  UMOV UR14, URZ ;  /* 0x000000ff000e7c82 */ /* 0x000fe20008000000 */
[----:B------:R-:W-:-:S08]  /*2ca0*/  IMAD.U32 R14, RZ, RZ, UR4 ;  /* 0x00000004ff0e7e24 */ /* 0x000fd0000f8e00ff */
.L_x_28:
[----:B------:R-:W-:Y:S02]  /*2cb0*/  @!P2 MOV R66, 0x18000 ;  /* 0x000180000042a802 */ /* 0x000fe40000000f00 */
[----:B------:R-:W-:Y:S01]  /*2cc0*/  LEA R11, R15, R0, 0x3 ;  /* 0x000000000f0b7211 */ /* 0x000fe200078e18ff */
[----:B--2---:R-:W-:Y:S06]  /*2cd0*/  @P1 BRA `(.L_x_23) ;  /* 0x00000000000c1947 */ /* 0x004fec0003800000 */
[----:B------:R-:W-:Y:S04]  /*2ce0*/  SHF.L.U32 R68, R8, 0x1f, RZ ;  /* 0x0000001f08447819 */ /* 0x000fe800000006ff */
[----:B------:R-:W1:Y:S02]  /*2cf0*/  SYNCS.PHASECHK.TRANS64.TRYWAIT P0, [R11+URZ+0x20], R68 ;  /* 0x000020440b0075a7 */ /* 0x000e6400080011ff */
[----:B-1----:R-:W-:Y:S05]  /*2d00*/  @!P0 BRA `(.L_x_24) ;  /* 0x000000dc00648947 */ /* 0x002fea0003800000 */
.L_x_23:
[----:B------:R2:W-:Y:S01]  /*2d10*/  @!P2 SYNCS.ARRIVE.TRANS64 RZ, [R11+URZ], R66 ;  /* 0x000000420bffa9a7 */ /* 0x0005e200080000ff */
[----:B------:R-:W-:Y:S04]  /*2d20*/  ULOP3.LUT UR4, UR30, 0x2, URZ, 0xfc, !UPT ;  /* 0x000000021e047892 */ /* 0x000fe8000f8efcff */
[----:B------:R-:W-:Y:S09]  /*2d30*/  UISETP.NE.AND UP0, UPT, UR4, 0x2, UPT ;  /* 0x000000020400788c */ /* 0x000ff2000bf05270 */
[----:B------:R-:W-:Y:S05]  /*2d40*/  BRA.U UP0, `(.L_x_25) ;  /* 0x0000000100047547 */ /* 0x000fea000b800000 */
[----:B------:R-:W-:Y:S05]  /*2d50*/  BPT.TRAP 0x1 ;  /* 0x000000040000795c */ /* 0x000fea0000300000 */
.L_x_25:
[----:B------:R-:W-:Y:S04]  /*2d60*/  BSSY.RECONVERGENT B0, `(.L_x_26) ;  /* 0x0000003000007945 */ /* 0x000fe80003800200 */
[----:B------:R-:W-:Y:S05]  /*2d70*/  @P3 BRA `(.L_x_27) ;  /* 0x0000000000043947 */ /* 0x000fea0003800000 */
[----:B------:R-:W-:Y:S05]  /*2d80*/  BPT.TRAP 0x1 ;  /* 0x000000040000795c */ /* 0x000fea0000300000 */
.L_x_27:
[----:B------:R-:W-:Y:S05]  /*2d90*/  BSYNC.RECONVERGENT B0 ;  /* 0x0000000000007941 */ /* 0x000fea0003800200 */
.L_x_26:
[----:B------:R-:W3:Y:S01]  /*2da0*/  LDCU.64 UR6, c[0x0][0x4b8] ;  /* 0x00009700ff0677ac */ /* 0x000ee20008000a00 */
[----:B------:R-:W-:Y:S01]  /*2db0*/  VIADD R73, R15, 0x1 ;  /* 0x000000010f497836 */ /* 0x000fe20000000000 */
[----:B------:R-:W-:Y:S01]  /*2dc0*/  MOV.SPILL R65, UR27 ;  /* 0x0000001b00417c02 */ /* 0x000fe20009000f00 */
[----:B------:R-:W3:Y:S01]  /*2dd0*/  LDCU.64 UR4, c[0x0][0x4d8] ;  /* 0x00009b00ff0477ac */ /* 0x000ee20008000a00 */
[----:B------:R-:W-:Y:S02]  /*2de0*/  R2UR UR29, R64 ;  /* 0x00000000401d72ca */ /* 0x000fe400000e0000 */
[----:B------:R-:W-:Y:S02]  /*2df0*/  ISETP.NE.AND P1, PT, R73, 0x4, PT ;  /* 0x000000044900780c */ /* 0x000fe40003f25270 */
[----:B------:R-:W-:Y:S02]  /*2e00*/  ELECT P0, URZ, PT ;  /* 0x0000000000ff782f */ /* 0x000fe40003800000 */
[----:B------:R-:W-:Y:S01]  /*2e10*/  R2UR UR27, R63 ;  /* 0x000000003f1b72ca */ /* 0x000fe200000e0000 */
[----:B------:R-:W-:Y:S01]  /*2e20*/  USHF.L.U32 UR26, UR14, 0x6, URZ ;  /* 0x000000060e1a7899 */ /* 0x000fe200080006ff */
[----:B------:R-:W-:Y:S01]  /*2e30*/  SEL R7, RZ, 0x1, P1 ;  /* 0x00000001ff077807 */ /* 0x000fe20000800000 */
[----:B------:R-:W-:Y:S01]  /*2e40*/  UMOV UR22, 0x0 ;  /* 0x0000000000167882 */ /* 0x000fe20000000000 */
[----:B------:R-:W-:Y:S01]  /*2e50*/  R2UR UR28, R62 ;  /* 0x000000003e1c72ca */ /* 0x000fe200000e0000 */
[----:B------:R-:W-:Y:S01]  /*2e60*/  UMOV UR23, 0x10000000 ;  /* 0x1000000000177882 */ /* 0x000fe20000000000 */
[----:B------:R-:W-:Y:S01]  /*2e70*/  LOP3.LUT R8, R8, R7, RZ, 0x3c, !PT ;  /* 0x0000000708087212 */ /* 0x000fe200078e3cff */
[----:B------:R-:W-:Y:S01]  /*2e80*/  UMOV UR68, UR76 ;  /* 0x0000004c00447c82 */ /* 0x000fe20008000000 */
[----:B------:R-:W-:Y:S01]  /*2e90*/  SEL R7, R73, RZ, P1 ;  /* 0x000000ff49077207 */ /* 0x000fe20000800000 */
[----:B------:R-:W-:Y:S01]  /*2ea0*/  UMOV UR16, UR26 ;  /* 0x0000001a00107c82 */ /* 0x000fe20008000000 */
[----:B------:R-:W-:Y:S01]  /*2eb0*/  SHF.L.U32 R74, R8, 0x1f, RZ ;  /* 0x0000001f084a7819 */ /* 0x000fe200000006ff */
[----:B------:R-:W-:Y:S01]  /*2ec0*/  UIADD3 UR10, UPT, UPT, UR16, 0x20, URZ ;  /* 0x00000020100a7890 */ /* 0x000fe2000fffe0ff */
[----:B-12---:R-:W-:Y:S01]  /*2ed0*/  @P0 LOP3.LUT R11, R11, 0xfefffff8, RZ, 0xc0, !PT ;  /* 0xfefffff80b0b0812 */ /* 0x006fe200078ec0ff */
[--C-:B------:R-:W-:Y:S01]  /*2ee0*/  @P0 IMAD R13, R15, 0x8000, R0.reuse ;  /* 0x000080000f0d0824 */ /* 0x100fe200078e0200 */
[----:B---3--:R-:W-:Y:S01]  /*2ef0*/  UIMAD UR4, UR76, UR6, UR4 ;  /* 0x000000064c0472a4 */ /* 0x008fe2000f8e0204 */
[--C-:B------:R-:W-:Y:S01]  /*2f00*/  IMAD R75, R7, 0x8, R0.reuse ;  /* 0x00000008074b7824 */ /* 0x100fe200078e0200 */
[----:B------:R-:W-:Y:S01]  /*2f10*/  @P0 R2UR UR25, R11 ;  /* 0x000000000b1902ca */ /* 0x000fe200000e0000 */
[----:B------:R-:W-:Y:S01]  /*2f20*/  @P0 VIADD R11, R13, 0x8400 ;  /* 0x000084000d0b0836 */ /* 0x000fe20000000000 */
[----:B------:R-:W-:Y:S01]  /*2f30*/  UIMAD UR5, UR77, UR7, UR5 ;  /* 0x000000074d0572a4 */ /* 0x000fe2000f8e0205 */
[----:B------:R3:W4:Y:S01]  /*2f40*/  SYNCS.PHASECHK.TRANS64.TRYWAIT P1, [R75+URZ+0x20], R74 ;  /* 0x0000204a4b0075a7 */ /* 0x00072200080211ff */
[----:B------:R-:W-:Y:S01]  /*2f50*/  UIADD3 UR6, UP0, UPT, UR38, 0x80, URZ ;  /* 0x0000008026067890 */ /* 0x000fe2000ff1e0ff */
[----:B------:R-:W-:Y:S01]  /*2f60*/  MOV.SPILL R71, UR59 ;  /* 0x0000003b00477c02 */ /* 0x000fe20009000f00 */
[----:B------:R-:W-:Y:S01]  /*2f70*/  UPRMT UR4, UR4, 0x40, UR5 ;  /* 0x0000004004047896 */ /* 0x000fe20008000005 */
[----:B------:R-:W-:Y:S01]  /*2f80*/  @P0 R2UR UR24, R11 ;  /* 0x000000000b1802ca */ /* 0x000fe200000e0000 */
[----:B------:R-:W-:Y:S01]  /*2f90*/  @P0 VIADD R11, R13, 0x8800 ;  /* 0x000088000d0b0836 */ /* 0x000fe20000000000 */
[----:B------:R-:W-:Y:S01]  /*2fa0*/  UIADD3.X UR7, UPT, UPT, URZ, UR39, URZ, UP0, !UPT ;  /* 0x00000027ff077290 */ /* 0x000fe200087fe4ff */
[----:B------:R-:W-:Y:S01]  /*2fb0*/  R2UR UR61, R61 ;  /* 0x000000003d3d72ca */ /* 0x000fe200000e0000 */
[----:B------:R-:W-:Y:S01]  /*2fc0*/  UPRMT UR4, UR4, 0x5410, URZ ;  /* 0x0000541004047896 */ /* 0x000fe200080000ff */
[----:B------:R-:W-:Y:S01]  /*2fd0*/  R2UR UR53, R58 ;  /* 0x000000003a3572ca */ /* 0x000fe200000e0000 */
[----:B------:R-:W-:Y:S01]  /*2fe0*/  UMOV UR11, UR27 ;  /* 0x0000001b000b7c82 */ /* 0x000fe20008000000 */
[----:B------:R-:W-:Y:S01]  /*2ff0*/  @P0 R2UR UR8, R11 ;  /* 0x000000000b0802ca */ /* 0x000fe200000e0000 */
[----:B------:R-:W-:Y:S01]  /*3000*/  UMOV UR58, UR16 ;  /* 0x00000010003a7c82 */ /* 0x000fe20008000000 */
[----:B------:R-:W-:Y:S01]  /*3010*/  R2UR UR59, R60 ;  /* 0x000000003c3b72ca */ /* 0x000fe200000e0000 */
[----:B------:R-:W-:Y:S01]  /*3020*/  UMOV UR50, UR16 ;  /* 0x0000001000327c82 */ /* 0x000fe20008000000 */
[----:B------:R-:W-:Y:S01]  /*3030*/  R2UR UR60, R59 ;  /* 0x000000003b3c72ca */ /* 0x000fe200000e0000 */
[----:B------:R-:W-:Y:S01]  /*3040*/  UMOV UR74, UR16 ;  /* 0x00000010004a7c82 */ /* 0x000fe20008000000 */
[----:B------:R1:W-:Y:S01]  /*3050*/  UTMALDG.4D.IM2COL.2CTA [UR24], [UR6], UR4, desc[UR22] ;  /* 0x00001618060073b4 */ /* 0x0003e20008259004 */
[----:B------:R-:W-:Y:S01]  /*3060*/  UMOV UR9, UR28 ;  /* 0x0000001c00097c82 */ /* 0x000fe20008000000 */
[----:B------:R-:W-:Y:S01]  /*3070*/  UMOV UR5, UR29 ;  /* 0x0000001d00057c82 */ /* 0x000fe20008000000 */
[----:B------:R-:W-:Y:S01]  /*3080*/  UMOV UR46, UR25 ;  /* 0x00000019002e7c82 */ /* 0x000fe20008000000 */
[----:B------:R-:W-:Y:S01]  /*3090*/  UMOV UR12, UR9 ;  /* 0x00000009000c7c82 */ /* 0x000fe20008000000 */
[----:B------:R-:W-:Y:S01]  /*30a0*/  UMOV UR13, UR5 ;  /* 0x00000005000d7c82 */ /* 0x000fe20008000000 */
[----:B------:R-:W-:Y:S01]  /*30b0*/  UMOV UR9, UR46 ;  /* 0x0000002e00097c82 */ /* 0x000fe20008000000 */
[----:B------:R-:W-:Y:S01]  /*30c0*/  UMOV UR57, UR46 ;  /* 0x0000002e00397c82 */ /* 0x000fe20008000000 */
[----:B------:R2:W-:Y:S01]  /*30d0*/  UTMALDG.4D.IM2COL.2CTA [UR8], [UR6], UR4, desc[UR22] ;  /* 0x00001608060073b4 */ /* 0x0005e20008259004 */
[----:B------:R-:W-:Y:S01]  /*30e0*/  @P0 VIADD R11, R13, 0x8c00 ;  /* 0x00008c000d0b0836 */ /* 0x000fe20000000000 */
[----:B------:R-:W-:Y:S01]  /*30f0*/  UMOV UR5, UR61 ;  /* 0x0000003d00057c82 */ /* 0x000fe20008000000 */
[----:B------:R-:W-:Y:S01]  /*3100*/  MOV.SPILL R68, UR51 ;  /* 0x0000003300447c02 */ /* 0x000fe20009000f00 */
[----:B------:R-:W-:Y:S01]  /*3110*/  UMOV UR49, UR46 ;  /* 0x0000002e00317c82 */ /* 0x000fe20008000000 */
[----:B------:R-:W-:Y:S01]  /*3120*/  R2UR UR51, R57 ;  /* 0x00000000393372ca */ /* 0x000fe200000e0000 */
[----:B------:R-:W-:Y:S01]  /*3130*/  UMOV UR73, UR46 ;  /* 0x0000002e00497c82 */ /* 0x000fe20008000000 */
[----:B------:R-:W-:Y:S01]  /*3140*/  @P0 R2UR UR56, R11 ;  /* 0x000000000b3802ca */ /* 0x000fe200000e0000 */
[----:B------:R-:W-:Y:S01]  /*3150*/  @P0 VIADD R11, R13, 0x9000 ;  /* 0x000090000d0b0836 */ /* 0x000fe20000000000 */
[----:B------:R-:W-:Y:S01]  /*3160*/  R2UR UR52, R56 ;  /* 0x00000000383472ca */ /* 0x000fe200000e0000 */
[----:B------:R-:W-:Y:S01]  /*3170*/  UMOV UR69, UR77 ;  /* 0x0000004d00457c82 */ /* 0x000fe20008000000 */
        /* <DEDUP_REMOVED lines=10> */
[----:B------:R-:W-:Y:S01]  /*3220*/  UMOV UR33, UR46 ;  /* 0x0000002e00217c82 */ /* 0x000fe20008000000 */
[----:B------:R-:W-:Y:S01]  /*3230*/  UMOV UR18, UR16 ;  /* 0x0000001000127c82 */ /* 0x000fe20008000000 */
[----:B------:R-:W-:Y:S01]  /*3240*/  UMOV UR20, UR76 ;  /* 0x0000004c00147c82 */ /* 0x000fe20008000000 */
[----:B------:R-:W-:Y:S01]  /*3250*/  UMOV UR21, UR77 ;  /* 0x0000004d00157c82 */ /* 0x000fe20008000000 */
[----:B------:R-:W-:Y:S01]  /*3260*/  UMOV UR17, UR46 ;  /* 0x0000002e00117c82 */ /* 0x000fe20008000000 */
[----:B------:R-:W-:Y:S01]  /*3270*/  MOV.SPILL R67, UR31 ;  /* 0x0000001f00437c02 */ /* 0x000fe20009000f00 */
[----:B------:R-:W-:Y:S01]  /*3280*/  UIADD3 UR15, UPT, UPT, UR15, 0x1, URZ ;  /* 0x000000010f0f7890 */ /* 0x000fe2000fffe0ff */
[----:B------:R-:W-:Y:S02]  /*3290*/  MOV.SPILL R72, UR62 ;  /* 0x0000003e00487c02 */ /* 0x000fe40009000f00 */
[----:B------:R-:W-:Y:S02]  /*32a0*/  R2UR.FILL UR31, R67 ;  /* 0x00000000431f72ca */ /* 0x000fe400004e0000 */
[----:B------:R-:W-:Y:S02]  /*32b0*/  MOV.SPILL R70, UR55 ;  /* 0x0000003700467c02 */ /* 0x000fe40009000f00 */
[----:B------:R-:W-:Y:S01]  /*32c0*/  MOV.SPILL R69, UR54 ;  /* 0x0000003600457c02 */ /* 0x000fe20009000f00 */
[----:B-1----:R-:W-:Y:S01]  /*32d0*/  UMOV UR26, UR16 ;  /* 0x00000010001a7c82 */ /* 0x002fe20008000000 */
[----:B------:R-:W-:Y:S01]  /*32e0*/  R2UR UR29, R55 ;  /* 0x00000000371d72ca */ /* 0x000fe200000e0000 */
[----:B------:R-:W-:Y:S01]  /*32f0*/  UMOV UR25, UR46 ;  /* 0x0000002e00197c82 */ /* 0x000fe20008000000 */
[----:B------:R-:W-:Y:S02]  /*3300*/  R2UR UR27, R54 ;  /* 0x00000000361b72ca */ /* 0x000fe400000e0000 */
[----:B------:R-:W-:Y:S02]  /*3310*/  R2UR UR28, R53 ;  /* 0x00000000351c72ca */ /* 0x000fe400000e0000 */
[----:B------:R-:W-:Y:S01]  /*3320*/  MOV.SPILL R66, UR30 ;  /* 0x0000001e00427c02 */ /* 0x000fe20009000f00 */
[----:B--2---:R-:W-:Y:S01]  /*3330*/  UMOV UR9, UR60 ;  /* 0x0000003c00097c82 */ /* 0x004fe20008000000 */
[----:B------:R-:W-:Y:S01]  /*3340*/  @P0 R2UR UR8, R11 ;  /* 0x000000000b0802ca */ /* 0x000fe200000e0000 */
[----:B------:R-:W-:Y:S01]  /*3350*/  UMOV UR12, UR9 ;  /* 0x00000009000c7c82 */ /* 0x000fe20008000000 */
[----:B------:R-:W-:Y:S01]  /*3360*/  UMOV UR13, UR5 ;  /* 0x00000005000d7c82 */ /* 0x000fe20008000000 */
[----:B------:R-:W-:Y:S01]  /*3370*/  UMOV UR11, UR59 ;  /* 0x0000003b000b7c82 */ /* 0x000fe20008000000 */
[----:B------:R-:W-:Y:S01]  /*3380*/  UMOV UR9, UR46 ;  /* 0x0000002e00097c82 */ /* 0x000fe20008000000 */
[----:B------:R-:W-:Y:S01]  /*3390*/  UMOV UR5, UR53 ;  /* 0x0000003500057c82 */ /* 0x000fe20008000000 */
[----:B------:R-:W-:Y:S01]  /*33a0*/  @P0 VIADD R11, R13, 0x9400 ;  /* 0x000094000d0b0836 */ /* 0x000fe20000000000 */
[----:B------:R-:W-:Y:S02]  /*33b0*/  R2UR.FILL UR62, R72 ;  /* 0x00000000483e72ca */ /* 0x000fe400004e0000 */
[----:B------:R-:W-:Y:S02]  /*33c0*/  R2UR.FILL UR55, R70 ;  /* 0x00000000463772ca */ /* 0x000fe400004e0000 */
[----:B------:R-:W-:Y:S01]  /*33d0*/  @P0 R2UR UR48, R11 ;  /* 0x000000000b3002ca */ /* 0x000fe200000e0000 */
[----:B------:R-:W-:Y:S01]  /*33e0*/  @P0 VIADD R11, R13, 0x9800 ;  /* 0x000098000d0b0836 */ /* 0x000fe20000000000 */
[----:B------:R1:W-:Y:S01]  /*33f0*/  UTMALDG.4D.IM2COL.2CTA [UR8], [UR6], UR4, desc[UR22] ;  /* 0x00001608060073b4 */ /* 0x0003e20008259004 */
[----:B------:R-:W-:Y:S02]  /*3400*/  R2UR.FILL UR54, R69 ;  /* 0x00000000453672ca */ /* 0x000fe400004e0000 */
[----:B------:R-:W-:Y:S02]  /*3410*/  R2UR.FILL UR30, R66 ;  /* 0x00000000421e72ca */ /* 0x000fe400004e0000 */
[----:B-----5:R-:W-:Y:S02]  /*3420*/  R2UR UR61, R52 ;  /* 0x00000000343d72ca */ /* 0x020fe400000e0000 */
[----:B------:R-:W-:Y:S02]  /*3430*/  R2UR UR59, R50 ;  /* 0x00000000323b72ca */ /* 0x000fe400000e0000 */
[----:B------:R-:W-:Y:S02]  /*3440*/  R2UR UR60, R49 ;  /* 0x00000000313c72ca */ /* 0x000fe400000e0000 */
[----:B------:R2:W-:Y:S01]  /*3450*/  UTMALDG.4D.IM2COL.2CTA [UR48], [UR6], UR4, desc[UR22] ;  /* 0x00001630060073b4 */ /* 0x0005e20008259004 */
[----:B-1----:R-:W-:Y:S01]  /*3460*/  @P0 R2UR UR8, R11 ;  /* 0x000000000b0802ca */ /* 0x002fe200000e0000 */
[----:B------:R-:W-:Y:S01]  /*3470*/  UMOV UR9, UR52 ;  /* 0x0000003400097c82 */ /* 0x000fe20008000000 */
[----:B------:R-:W-:Y:S01]  /*3480*/  UMOV UR13, UR5 ;  /* 0x00000005000d7c82 */ /* 0x000fe20008000000 */
[----:B------:R-:W-:Y:S01]  /*3490*/  UMOV UR12, UR9 ;  /* 0x00000009000c7c82 */ /* 0x000fe20008000000 */
[----:B------:R-:W-:Y:S01]  /*34a0*/  UMOV UR11, UR51 ;  /* 0x00000033000b7c82 */ /* 0x000fe20008000000 */
[----:B------:R-:W-:Y:S01]  /*34b0*/  UMOV UR9, UR46 ;  /* 0x0000002e00097c82 */ /* 0x000fe20008000000 */
[----:B------:R-:W-:Y:S01]  /*34c0*/  UMOV UR5, UR29 ;  /* 0x0000001d00057c82 */ /* 0x000fe20008000000 */
[----:B------:R-:W-:Y:S01]  /*34d0*/  @P0 VIADD R11, R13, 0x9c00 ;  /* 0x00009c000d0b0836 */ /* 0x000fe20000000000 */
[----:B--2---:R-:W-:Y:S05]  /*34e0*/  R2UR UR53, R48 ;  /* 0x00000000303572ca */ /* 0x004fea00000e0000 */
[----:B------:R1:W-:Y:S01]  /*34f0*/  UTMALDG.4D.IM2COL.2CTA [UR8], [UR6], UR4, desc[UR22] ;  /* 0x00001608060073b4 */ /* 0x0003e20008259004 */
[----:B------:R-:W-:Y:S01]  /*3500*/  @P0 R2UR UR24, R11 ;  /* 0x000000000b1802ca */ /* 0x000fe200000e0000 */
[----:B------:R-:W-:Y:S01]  /*3510*/  @P0 VIADD R11, R13, 0xa000 ;  /* 0x0000a0000d0b0836 */ /* 0x000fe20000000000 */
[----:B------:R-:W-:Y:S02]  /*3520*/  R2UR UR51, R47 ;  /* 0x000000002f3372ca */ /* 0x000fe400000e0000 */
[----:B------:R-:W-:Y:S09]  /*3530*/  R2UR UR52, R46 ;  /* 0x000000002e3472ca */ /* 0x000ff200000e0000 */
        /* <DEDUP_REMOVED lines=8> */
[----:B------:R-:W-:Y:S05]  /*35c0*/  @P0 VIADD R11, R13, 0xa400 ;  /* 0x0000a4000d0b0836 */ /* 0x000fea0000000000 */
[----:B------:R-:W-:Y:S01]  /*35d0*/  @P0 R2UR UR56, R11 ;  /* 0x000000000b3802ca */ /* 0x000fe200000e0000 */
[----:B------:R1:W-:Y:S01]  /*35e0*/  UTMALDG.4D.IM2COL.2CTA [UR8], [UR6], UR4, desc[UR22] ;  /* 0x00001608060073b4 */ /* 0x0003e20008259004 */
[----:B------:R-:W-:Y:S01]  /*35f0*/  @P0 VIADD R11, R13, 0xa800 ;  /* 0x0000a8000d0b0836 */ /* 0x000fe20000000000 */
[----:B--2---:R-:W-:Y:S02]  /*3600*/  R2UR UR29, R45 ;  /* 0x000000002d1d72ca */ /* 0x004fe400000e0000 */
[----:B------:R-:W-:Y:S02]  /*3610*/  R2UR UR27, R44 ;  /* 0x000000002c1b72ca */ /* 0x000fe400000e0000 */
[----:B------:R-:W-:Y:S06]  /*3620*/  R2UR UR28, R43 ;  /* 0x000000002b1c72ca */ /* 0x000fec00000e0000 */
        /* <DEDUP_REMOVED lines=147> */
[----:B--2---:R-:W-:Y:S01]  /*3f60*/  R2UR.FILL UR59, R71 ;  /* 0x00000000473b72ca */ /* 0x004fe200004e0000 */
[----:B------:R-:W-:Y:S01]  /*3f70*/  UMOV UR60, UR76 ;  /* 0x0000004c003c7c82 */ /* 0x000fe20008000000 */
[----:B------:R-:W-:Y:S08]  /*3f80*/  UMOV UR61, UR77 ;  /* 0x0000004d003d7c82 */ /* 0x000ff00008000000 */
        /* <DEDUP_REMOVED lines=8> */
[C---:B------:R-:W-:Y:S02]  /*4010*/  @P0 VIADD R11, R13.reuse, 0xfc00 ;  /* 0x0000fc000d0b0836 */ /* 0x040fe40000000000 */
[----:B------:R-:W-:Y:S03]  /*4020*/  @P0 VIADD R13, R13, 0x10000 ;  /* 0x000100000d0d0836 */ /* 0x000fe60000000000 */
[----:B------:R-:W-:Y:S01]  /*4030*/  @P0 R2UR UR24, R11 ;  /* 0x000000000b1802ca */ /* 0x000fe200000e0000 */
[----:B------:R1:W-:Y:S01]  /*4040*/  UTMALDG.4D.IM2COL.2CTA [UR8], [UR6], UR4, desc[UR22] ;  /* 0x00001608060073b4 */ /* 0x0003e20008259004 */
[----:B--2---:R-:W-:Y:S01]  /*4050*/  R2UR.FILL UR51, R68 ;  /* 0x00000000443372ca */ /* 0x004fe200004e0000 */
[----:B------:R-:W-:Y:S01]  /*4060*/  UMOV UR52, UR76 ;  /* 0x0000004c00347c82 */ /* 0x000fe20008000000 */
[----:B------:R-:W-:Y:S09]  /*4070*/  UMOV UR53, UR77 ;  /* 0x0000004d00357c82 */ /* 0x000ff20008000000 */
[----:B------:R2:W-:Y:S01]  /*4080*/  UTMALDG.4D.IM2COL.2CTA [UR24], [UR6], UR4, desc[UR22] ;  /* 0x00001618060073b4 */ /* 0x0005e20008259004 */
[----:B-1----:R-:W-:Y:S01]  /*4090*/  @P0 R2UR UR8, R13 ;  /* 0x000000000d0802ca */ /* 0x002fe200000e0000 */
[----:B------:R-:W-:Y:S01]  /*40a0*/  UMOV UR9, UR28 ;  /* 0x0000001c00097c82 */ /* 0x000fe20008000000 */
[----:B------:R-:W-:Y:S01]  /*40b0*/  UMOV UR13, UR5 ;  /* 0x00000005000d7c82 */ /* 0x000fe20008000000 */
[----:B------:R-:W-:Y:S01]  /*40c0*/  UMOV UR12, UR9 ;  /* 0x00000009000c7c82 */ /* 0x000fe20008000000 */
[----:B------:R-:W-:Y:S01]  /*40d0*/  UMOV UR11, UR27 ;  /* 0x0000001b000b7c82 */ /* 0x000fe20008000000 */
[----:B------:R-:W-:Y:S01]  /*40e0*/  UMOV UR9, UR46 ;  /* 0x0000002e00097c82 */ /* 0x000fe20008000000 */
[----:B------:R-:W-:Y:S02]  /*40f0*/  @P0 IMAD R13, R15, 0x4000, R0 ;  /* 0x000040000f0d0824 */ /* 0x000fe400078e0200 */
[----:B------:R-:W-:Y:S02]  /*4100*/  IMAD.MOV.U32 R15, RZ, RZ, R7 ;  /* 0x000000ffff0f7224 */ /* 0x000fe400078e0007 */
[----:B------:R-:W-:Y:S01]  /*4110*/  @P0 VIADD R11, R13, 0x28400 ;  /* 0x000284000d0b0836 */ /* 0x000fe20000000000 */
[----:B--2---:R-:W-:Y:S02]  /*4120*/  R2UR.FILL UR27, R65 ;  /* 0x00000000411b72ca */ /* 0x004fe400004e0000 */
[----:B------:R1:W-:Y:S01]  /*4130*/  UTMALDG.4D.IM2COL.2CTA [UR8], [UR6], UR4, desc[UR22] ;  /* 0x00001608060073b4 */ /* 0x0003e20008259004 */
[----:B------:R-:W-:Y:S01]  /*4140*/  UMOV UR28, UR76 ;  /* 0x0000004c001c7c82 */ /* 0x000fe20008000000 */
[----:B------:R-:W-:Y:S01]  /*4150*/  @P0 R2UR UR72, R11 ;  /* 0x000000000b4802ca */ /* 0x000fe200000e0000 */
[----:B------:R-:W-:Y:S01]  /*4160*/  @P0 VIADD R11, R13, 0x28800 ;  /* 0x000288000d0b0836 */ /* 0x000fe20000000000 */
[----:B------:R-:W-:Y:S01]  /*4170*/  UMOV UR29, UR77 ;  /* 0x0000004d001d7c82 */ /* 0x000fe20008000000 */
[----:B-1----:R-:W-:Y:S03]  /*4180*/  UIADD3 UR4, UP0, UPT, UR38, 0x180, URZ ;  /* 0x0000018026047890 */ /* 0x002fe6000ff1e0ff */
[----:B------:R-:W-:Y:S01]  /*4190*/  @P0 R2UR UR8, R11 ;  /* 0x000000000b0802ca */ /* 0x000fe200000e0000 */
[----:B------:R-:W-:Y:S01]  /*41a0*/  UMOV UR11, UR75 ;  /* 0x0000004b000b7c82 */ /* 0x000fe20008000000 */
[----:B------:R-:W-:Y:S01]  /*41b0*/  UMOV UR12, UR76 ;  /* 0x0000004c000c7c82 */ /* 0x000fe20008000000 */
[----:B------:R-:W-:Y:S01]  /*41c0*/  UIADD3.X UR5, UPT, UPT, URZ, UR39, URZ, UP0, !UPT ;  /* 0x00000027ff057290 */ /* 0x000fe200087fe4ff */
[----:B------:R-:W-:Y:S01]  /*41d0*/  @P0 VIADD R11, R13, 0x28c00 ;  /* 0x00028c000d0b0836 */ /* 0x000fe20000000000 */
[----:B------:R-:W-:Y:S04]  /*41e0*/  UMOV UR13, UR77 ;  /* 0x0000004d000d7c82 */ /* 0x000fe80008000000 */
[----:B------:R-:W-:Y:S01]  /*41f0*/  @P0 R2UR UR64, R11 ;  /* 0x000000000b4002ca */ /* 0x000fe200000e0000 */
[----:B------:R-:W-:Y:S02]  /*4200*/  @P0 VIADD R11, R13, 0x29000 ;  /* 0x000290000d0b0836 */ /* 0x000fe40000000000 */
[----:B------:R1:W-:Y:S01]  /*4210*/  UTMALDG.4D.2CTA [UR72], [UR4], desc[UR22] ;  /* 0x00001648040075b4 */ /* 0x0003e20008219000 */
[----:B------:R2:W-:Y:S09]  /*4220*/  UTMALDG.4D.2CTA [UR8], [UR4], desc[UR22] ;  /* 0x00001608040075b4 */ /* 0x0005f20008219000 */
[----:B------:R-:W-:Y:S01]  /*4230*/  UTMALDG.4D.2CTA [UR64], [UR4], desc[UR22] ;  /* 0x00001640040075b4 */ /* 0x000fe20008219000 */
[----:B-1----:R-:W-:Y:S01]  /*4240*/  UIADD3 UR76, UPT, UPT, UR76, 0x1, URZ ;  /* 0x000000014c4c7890 */ /* 0x002fe2000fffe0ff */
[----:B--2---:R-:W-:Y:S01]  /*4250*/  @P0 R2UR UR8, R11 ;  /* 0x000000000b0802ca */ /* 0x004fe200000e0000 */
[----:B------:R-:W-:Y:S01]  /*4260*/  UMOV UR11, UR67 ;  /* 0x00000043000b7c82 */ /* 0x000fe20008000000 */
[----:B------:R-:W-:Y:S05]  /*4270*/  @P0 VIADD R11, R13, 0x29400 ;  /* 0x000294000d0b0836 */ /* 0x000fea0000000000 */
[----:B------:R-:W-:Y:S01]  /*4280*/  @P0 R2UR UR56, R11 ;  /* 0x000000000b3802ca */ /* 0x000fe200000e0000 */
[----:B------:R-:W-:Y:S05]  /*4290*/  @P0 VIADD R11, R13, 0x29800 ;  /* 0x000298000d0b0836 */ /* 0x000fea0000000000 */
[----:B------:R1:W-:Y:S07]  /*42a0*/  UTMALDG.4D.2CTA [UR8], [UR4], desc[UR22] ;  /* 0x00001608040075b4 */ /* 0x0003ee0008219000 */
[----:B------:R-:W-:Y:S01]  /*42b0*/  UTMALDG.4D.2CTA [UR56], [UR4], desc[UR22] ;  /* 0x00001638040075b4 */ /* 0x000fe20008219000 */
[----:B-1----:R-:W-:Y:S01]  /*42c0*/  @P0 R2UR UR8, R11 ;  /* 0x000000000b0802ca */ /* 0x002fe200000e0000 */
        /* <DEDUP_REMOVED lines=29> */
[C---:B------:R-:W-:Y:S02]  /*44a0*/  @P0 VIADD R11, R13.reuse, 0x2bc00 ;  /* 0x0002bc000d0b0836 */ /* 0x040fe40000000000 */
[----:B------:R-:W-:Y:S03]  /*44b0*/  @P0 VIADD R13, R13, 0x2c000 ;  /* 0x0002c0000d0d0836 */ /* 0x000fe60000000000 */
[----:B------:R-:W-:Y:S06]  /*44c0*/  @P0 R2UR UR16, R11 ;  /* 0x000000000b1002ca */ /* 0x000fec00000e0000 */
[----:B------:R1:W-:Y:S07]  /*44d0*/  UTMALDG.4D.2CTA [UR8], [UR4], desc[UR22] ;  /* 0x00001608040075b4 */ /* 0x0003ee0008219000 */
[----:B------:R-:W-:Y:S01]  /*44e0*/  UTMALDG.4D.2CTA [UR16], [UR4], desc[UR22] ;  /* 0x00001610040075b4 */ /* 0x000fe20008219000 */
[----:B-1----:R-:W-:Y:S01]  /*44f0*/  @P0 R2UR UR8, R13 ;  /* 0x000000000d0802ca */ /* 0x002fe200000e0000 */
[----:B------:R-:W-:Y:S11]  /*4500*/  UMOV UR11, UR19 ;  /* 0x00000013000b7c82 */ /* 0x000ff60008000000 */
[----:B------:R-:W-:Y:S01]  /*4510*/  @!UPT UIADD3 URZ, UPT, UPT, URZ, URZ, URZ ;  /* 0x000000fffffff290 */ /* 0x000fe2000fffe0ff */
[----:B------:R1:W-:Y:S02]  /*4520*/  UTMALDG.4D.2CTA [UR8], [UR4], desc[UR22] ;  /* 0x00001608040075b4 */ /* 0x0003e40008219000 */
[----:B-1----:R-:W1:Y:S01]  /*4530*/  LDCU UR4, c[0x0][0x38c] ;  /* 0x00007180ff0477ac */ /* 0x002e620008000800 */
[----:B------:R-:W2:Y:S01]  /*4540*/  LDCU UR5, c[0x0][0x390] ;  /* 0x00007200ff0577ac */ /* 0x000ea20008000800 */
[----:B-1----:R-:W-:Y:S02]  /*4550*/  UISETP.NE.AND UP1, UPT, UR76, UR4, UPT ;  /* 0x000000044c00728c */ /* 0x002fe4000bf25270 */
[----:B------:R-:W-:Y:S02]  /*4560*/  UIADD3 UR4, UPT, UPT, UR77, 0x1, URZ ;  /* 0x000000014d047890 */ /* 0x000fe4000fffe0ff */
[----:B------:R-:W-:Y:S07]  /*4570*/  USEL UR76, UR76, URZ, UP1 ;  /* 0x000000ff4c4c7287 */ /* 0x000fee0008800000 */
[----:B------:R-:W-:Y:S04]  /*4580*/  @UP1 UIADD3 UR4, UPT, UPT, UR77, URZ, URZ ;  /* 0x000000ff4d041290 */ /* 0x000fe8000fffe0ff */
[----:B--2---:R-:W-:Y:S02]  /*4590*/  UISETP.NE.AND UP0, UPT, UR4, UR5, UPT ;  /* 0x000000050400728c */ /* 0x004fe4000bf05270 */
[----:B------:R-:W-:Y:S02]  /*45a0*/  UIADD3 UR5, UPT, UPT, UR14, 0x1, URZ ;  /* 0x000000010e057890 */ /* 0x000fe4000fffe0ff */
[----:B------:R-:W-:Y:S07]  /*45b0*/  USEL UR77, UR4, URZ, UP0 ;  /* 0x000000ff044d7287 */ /* 0x000fee0008000000 */
[----:B------:R-:W-:Y:S02]  /*45c0*/  @UP0 UIADD3 UR5, UPT, UPT, UR14, URZ, URZ ;  /* 0x000000ff0e050290 */ /* 0x000fe4000fffe0ff */
[----:B------:R-:W-:Y:S05]  /*45d0*/  UISETP.NE.AND UP0, UPT, UR15, UR31, UPT ;  /* 0x0000001f0f00728c */ /* 0x000fea000bf05270 */
[----:B------:R-:W-:Y:S04]  /*45e0*/  UMOV UR14, UR5 ;  /* 0x00000005000e7c82 */ /* 0x000fe80008000000 */
[----:B---34-:R-:W-:Y:S05]  /*45f0*/  BRA.U UP0, `(.L_x_28) ;  /* 0xffffffe500ac7547 */ /* 0x018fea000b83ffff */
.L_x_22:
[----:B-1----:R-:W-:Y:S01]  /*4600*/  LEA R14, R7, R0, 0x3 ;  /* 0x00000000070e7211 */ /* 0x002fe200078e18ff */
[----:B------:R1:W-:Y:S01]  /*4610*/  @!P4 SYNCS.ARRIVE.TRANS64.A1T0 RZ, [R0+URZ+0x88], RZ ;  /* 0x000088ff00ffc9a7 */ /* 0x0003e200081000ff */
[----:B------:R-:W-:Y:S01]  /*4620*/  SHF.L.U32 R11, R8, 0x1f, RZ ;  /* 0x0000001f080b7819 */ /* 0x000fe200000006ff */
[----:B------:R-:W-:-:S03]  /*4630*/  UISETP.GE.AND UP0, UPT, UR54, 0x1, UPT ;  /* 0x000000013600788c */ /* 0x000fc6000bf06270 */
[----:B--2---:R1:W2:Y:S06]  /*4640*/  SYNCS.PHASECHK.TRANS64.TRYWAIT P1, [R14+URZ+0x20], R11 ;  /* 0x0000200b0e0075a7 */ /* 0x0042ac00080211ff */
        /* <DEDUP_REMOVED lines=9> */
[----:B------:R-:W4:Y:S01]  /*46e0*/  LDC.64 R28, c[0x0][0x488] ;  /* 0x00012200ff1c7b82 */ /* 0x000f220000000a00 */
        /* <DEDUP_REMOVED lines=12> */
[----:B------:R-:W-:-:S02]  /*47b0*/  VIADD R32, R12, 0x68 ;  /* 0x000000680c207836 */ /* 0x000fc40000000000 */
[----:B------:R-:W-:Y:S01]  /*47c0*/  VIADD R30, R12, 0x70 ;  /* 0x000000700c1e7836 */ /* 0x000fe20000000000 */
[----:B---3--:R-:W-:Y:S01]  /*47d0*/  ISETP.NE.AND P0, PT, R20, 0x1, PT ;  /* 0x000000011400780c */ /* 0x008fe20003f05270 */
[----:B-----5:R-:W-:-:S04]  /*47e0*/  IMAD.HI.U32 R35, R54, R21, RZ ;  /* 0x0000001536237227 */ /* 0x020fc800078e00ff */
[----:B------:R-:W-:Y:S01]  /*47f0*/  IMAD.HI.U32 R31, R52, R21, RZ ;  /* 0x00000015341f7227 */ /* 0x000fe200078e00ff */
[----:B----4-:R-:W-:-:S03]  /*4800*/  SHF.R.U32.HI R35, RZ, R28, R35 ;  /* 0x0000001cff237219 */ /* 0x010fc60000011623 */
[----:B------:R-:W-:Y:S01]  /*4810*/  IMAD.HI.U32 R19, R40, R21, RZ ;  /* 0x0000001528137227 */ /* 0x000fe200078e00ff */
[-C--:B------:R-:W-:Y:S02]  /*4820*/  SHF.R.U32.HI R31, RZ, R28.reuse, R31 ;  /* 0x0000001cff1f7219 */ /* 0x080fe4000001161f */
[----:B------:R-:W-:Y:S01]  /*4830*/  SEL R35, R54, R35, !P0 ;  /* 0x0000002336237207 */ /* 0x000fe20004000000 */
[----:B------:R-:W-:Y:S01]  /*4840*/  IMAD.HI.U32 R45, R53, R21, RZ ;  /* 0x00000015352d7227 */ /* 0x000fe200078e00ff */
[----:B------:R-:W-:Y:S02]  /*4850*/  SEL R31, R52, R31, !P0 ;  /* 0x0000001f341f7207 */ /* 0x000fe40004000000 */
[----:B------:R-:W-:Y:S01]  /*4860*/  R2UR UR11, R35 ;  /* 0x00000000230b72ca */ /* 0x000fe200000e0000 */
[-C--:B------:R-:W-:Y:S01]  /*4870*/  IMAD.HI.U32 R17, R50, R21.reuse, RZ ;  /* 0x0000001532117227 */ /* 0x080fe200078e00ff */
[-C--:B------:R-:W-:Y:S02]  /*4880*/  SHF.R.U32.HI R16, RZ, R28.reuse, R45 ;  /* 0x0000001cff107219 */ /* 0x080fe4000001162d */
[----:B------:R-:W-:Y:S01]  /*4890*/  R2UR UR16, R31 ;  /* 0x000000001f1072ca */ /* 0x000fe200000e0000 */
[----:B------:R-:W-:Y:S01]  /*48a0*/  IMAD.HI.U32 R33, R49, R21, RZ ;  /* 0x0000001531217227 */ /* 0x000fe200078e00ff */
[----:B------:R-:W-:-:S03]  /*48b0*/  SHF.R.U32.HI R17, RZ, R28, R17 ;  /* 0x0000001cff117219 */ /* 0x000fc60000011611 */
[----:B------:R-:W-:Y:S01]  /*48c0*/  IMAD.HI.U32 R15, R46, R21, RZ ;  /* 0x000000152e0f7227 */ /* 0x000fe200078e00ff */
[----:B------:R-:W-:Y:S02]  /*48d0*/  SEL R48, R50, R17, !P0 ;  /* 0x0000001132307207 */ /* 0x000fe40004000000 */
[-C--:B-1----:R-:W-:Y:S01]  /*48e0*/  SHF.R.U32.HI R14, RZ, R28.reuse, R33 ;  /* 0x0000001cff0e7219 */ /* 0x082fe20000011621 */
[-C--:B------:R-:W-:Y:S01]  /*48f0*/  IMAD.HI.U32 R11, R44, R21.reuse, RZ ;  /* 0x000000152c0b7227 */ /* 0x080fe200078e00ff */
[----:B------:R-:W-:Y:S02]  /*4900*/  SHF.R.U32.HI R15, RZ, R28, R15 ;  /* 0x0000001cff0f7219 */ /* 0x000fe4000001160f */
[----:B------:R-:W-:Y:S01]  /*4910*/  SEL R33, R53, R16, !P0 ;  /* 0x0000001035217207 */ /* 0x000fe20004000000 */
[----:B------:R-:W-:Y:S01]  /*4920*/  IMAD.HI.U32 R23, R42, R21, RZ ;  /* 0x000000152a177227 */ /* 0x000fe200078e00ff */
[----:B------:R-:W-:Y:S02]  /*4930*/  SHF.R.U32.HI R11, RZ, R28, R11 ;  /* 0x0000001cff0b7219 */ /* 0x000fe4000001160b */
[----:B------:R-:W-:Y:S01]  /*4940*/  SEL R24, R46, R15, !P0 ;  /* 0x0000000f2e187207 */ /* 0x000fe20004000000 */
[----:B------:R-:W-:Y:S01]  /*4950*/  IMAD.HI.U32 R43, R38, R21, RZ ;  /* 0x00000015262b7227 */ /* 0x000fe200078e00ff */
[----:B------:R-:W-:-:S02]  /*4960*/  SEL R22, R44, R11, !P0 ;  /* 0x0000000b2c167207 */ /* 0x000fc40004000000 */
[-C--:B------:R-:W-:Y:S01]  /*4970*/  SHF.R.U32.HI R23, RZ, R28.reuse, R23 ;  /* 0x0000001cff177219 */ /* 0x080fe20000011617 */
[----:B------:R-:W-:Y:S01]  /*4980*/  IMAD.HI.U32 R41, R36, R21, RZ ;  /* 0x0000001524297227 */ /* 0x000fe200078e00ff */
[-C--:B------:R-:W-:Y:S02]  /*4990*/  SHF.R.U32.HI R43, RZ, R28.reuse, R43 ;  /* 0x0000001cff2b7219 */ /* 0x080fe4000001162b */
[----:B------:R-:W-:Y:S01]  /*49a0*/  SEL R23, R42, R23, !P0 ;  /* 0x000000172a177207 */ /* 0x000fe20004000000 */
[----:B------:R-:W-:Y:S01]  /*49b0*/  IMAD.HI.U32 R47, R34, R21, RZ ;  /* 0x00000015222f7227 */ /* 0x000fe200078e00ff */
[----:B------:R-:W-:Y:S02]  /*49c0*/  SEL R43, R38, R43, !P0 ;  /* 0x0000002b262b7207 */ /* 0x000fe40004000000 */
[-C--:B------:R-:W-:Y:S01]  /*49d0*/  SHF.R.U32.HI R41, RZ, R28.reuse, R41 ;  /* 0x0000001cff297219 */ /* 0x080fe20000011629 */
[----:B------:R-:W-:Y:S01]  /*49e0*/  IMAD.HI.U32 R13, R32, R21, RZ ;  /* 0x00000015200d7227 */ /* 0x000fe200078e00ff */
[----:B------:R-:W-:-:S02]  /*49f0*/  SHF.R.U32.HI R47, RZ, R28, R47 ;  /* 0x0000001cff2f7219 */ /* 0x000fc4000001162f */
[----:B------:R-:W-:Y:S01]  /*4a00*/  SEL R41, R36, R41, !P0 ;  /* 0x0000002924297207 */ /* 0x000fe20004000000 */
        /* <DEDUP_REMOVED lines=9> */
[----:B------:R-:W-:Y:S01]  /*4aa0*/  IMAD.MOV R19, RZ, RZ, -R35 ;  /* 0x000000ffff137224 */ /* 0x000fe200078e0a23 */
[----:B------:R-:W-:Y:S01]  /*4ab0*/  SEL R21, R40, R21, !P0 ;  /* 0x0000001528157207 */ /* 0x000fe20004000000 */
[----:B------:R-:W-:Y:S01]  /*4ac0*/  IMAD.MOV R17, RZ, RZ, -R48 ;  /* 0x000000ffff117224 */ /* 0x000fe200078e0a30 */
[-C--:B------:R-:W-:Y:S01]  /*4ad0*/  SHF.R.U32.HI R39, RZ, R28.reuse, R39 ;  /* 0x0000001cff277219 */ /* 0x080fe20000011627 */
[C---:B------:R-:W-:Y:S01]  /*4ae0*/  IMAD R54, R20.reuse, R19, R54 ;  /* 0x0000001314367224 */ /* 0x040fe200078e0236 */
[----:B------:R-:W-:Y:S01]  /*4af0*/  SHF.R.U32.HI R28, RZ, R28, R27 ;  /* 0x0000001cff1c7219 */ /* 0x000fe2000001161b */
[----:B------:R-:W-:Y:S01]  /*4b00*/  IMAD.MOV R19, RZ, RZ, -R31 ;  /* 0x000000ffff137224 */ /* 0x000fe200078e0a1f */
[----:B------:R-:W-:Y:S01]  /*4b10*/  SEL R27, R49, R14, !P0 ;  /* 0x0000000e311b7207 */ /* 0x000fe20004000000 */
[C---:B------:R-:W-:Y:S01]  /*4b20*/  IMAD R50, R20.reuse, R17, R50 ;  /* 0x0000001114327224 */ /* 0x040fe200078e0232 */
[----:B------:R-:W-:Y:S01]  /*4b30*/  IADD3 R17, PT, PT, -R43, RZ, RZ ;  /* 0x000000ff2b117210 */ /* 0x000fe20007ffe1ff */
[----:B------:R-:W-:Y:S01]  /*4b40*/  IMAD R52, R20, R19, R52 ;  /* 0x0000001314347224 */ /* 0x000fe200078e0234 */
[----:B------:R-:W-:Y:S01]  /*4b50*/  IADD3 R14, PT, PT, -R27, RZ, RZ ;  /* 0x000000ff1b0e7210 */ /* 0x000fe20007ffe1ff */
        /* <DEDUP_REMOVED lines=8> */
[----:B------:R-:W-:Y:S01]  /*4be0*/  IMAD.MOV R15, RZ, RZ, -R24 ;  /* 0x000000ffff0f7224 */ /* 0x000fe200078e0a18 */
[----:B------:R-:W-:Y:S01]  /*4bf0*/  R2UR UR46, R40 ;  /* 0x00000000282e72ca */ /* 0x000fe200000e0000 */
[----:B------:R-:W-:Y:S01]  /*4c00*/  IMAD R32, R20, R19, R32 ;  /* 0x0000001314207224 */ /* 0x000fe200078e0220 */
[----:B------:R-:W-:Y:S01]  /*4c10*/  R2UR UR17, R48 ;  /* 0x00000000301172ca */ /* 0x000fe200000e0000 */
[----:B------:R-:W1:Y:S01]  /*4c20*/  LDC.64 R18, c[0x0][0x490] ;  /* 0x00012400ff127b82 */ /* 0x000e620000000a00 */
[----:B------:R-:W-:Y:S01]  /*4c30*/  IMAD.MOV R11, RZ, RZ, -R22 ;  /* 0x000000ffff0b7224 */ /* 0x000fe200078e0a16 */
[----:B------:R-:W-:Y:S01]  /*4c40*/  R2UR UR34, R54 ;  /* 0x00000000362272ca */ /* 0x000fe200000e0000 */
[----:B------:R-:W-:Y:S01]  /*4c50*/  IMAD R53, R20, R16, R53 ;  /* 0x0000001014357224 */ /* 0x000fe200078e0235 */
[----:B------:R-:W-:Y:S01]  /*4c60*/  R2UR UR50, R32 ;  /* 0x00000000203272ca */ /* 0x000fe200000e0000 */
[----:B------:R-:W-:Y:S01]  /*4c70*/  IMAD R46, R20, R15, R46 ;  /* 0x0000000f142e7224 */ /* 0x000fe200078e022e */
[----:B------:R-:W-:Y:S01]  /*4c80*/  R2UR UR37, R52 ;  /* 0x00000000342572ca */ /* 0x000fe200000e0000 */
[C---:B------:R-:W-:Y:S01]  /*4c90*/  IMAD R44, R20.reuse, R11, R44 ;  /* 0x0000000b142c7224 */ /* 0x040fe200078e022c */
[----:B------:R-:W-:Y:S01]  /*4ca0*/  R2UR UR36, R53 ;  /* 0x00000000352472ca */ /* 0x000fe200000e0000 */
[----:B------:R-:W-:Y:S01]  /*4cb0*/  IMAD R38, R20, R17, R38 ;  /* 0x0000001114267224 */ /* 0x000fe200078e0226 */
[----:B------:R-:W-:Y:S01]  /*4cc0*/  R2UR UR42, R46 ;  /* 0x000000002e2a72ca */ /* 0x000fe200000e0000 */
[----:B------:R-:W-:Y:S01]  /*4cd0*/  IMAD.MOV R15, RZ, RZ, -R41 ;  /* 0x000000ffff0f7224 */ /* 0x000fe200078e0a29 */
[----:B------:R-:W3:Y:S01]  /*4ce0*/  LDC.64 R16, c[0x0][0x4b0] ;  /* 0x00012c00ff107b82 */ /* 0x000ee20000000a00 */
[----:B------:R-:W-:Y:S01]  /*4cf0*/  IMAD.MOV R11, RZ, RZ, -R47 ;  /* 0x000000ffff0b7224 */ /* 0x000fe200078e0a2f */
[----:B------:R-:W-:Y:S01]  /*4d00*/  R2UR UR44, R44 ;  /* 0x000000002c2c72ca */ /* 0x000fe200000e0000 */
[----:B------:R-:W-:Y:S01]  /*4d10*/  IMAD.MOV R45, RZ, RZ, -R23 ;  /* 0x000000ffff2d7224 */ /* 0x000fe200078e0a17 */
[----:B------:R-:W-:Y:S01]  /*4d20*/  R2UR UR47, R38 ;  /* 0x00000000262f72ca */ /* 0x000fe200000e0000 */
[C---:B------:R-:W-:Y:S01]  /*4d30*/  IMAD R34, R20.reuse, R11, R34 ;  /* 0x0000000b14227224 */ /* 0x040fe200078e0222 */
[----:B------:R-:W-:Y:S01]  /*4d40*/  SEL R11, R25, R28, !P0 ;  /* 0x0000001c190b7207 */ /* 0x000fe20004000000 */
[C---:B------:R-:W-:Y:S01]  /*4d50*/  IMAD R49, R20.reuse, R14, R49 ;  /* 0x0000000e14317224 */ /* 0x040fe200078e0231 */
[----:B------:R-:W-:Y:S01]  /*4d60*/  ISETP.NE.AND P0, PT, R29, 0x1, PT ;  /* 0x000000011d00780c */ /* 0x000fe20003f05270 */
[----:B------:R-:W-:Y:S01]  /*4d70*/  IMAD R36, R20, R15, R36 ;  /* 0x0000000f14247224 */ /* 0x000fe200078e0224 */
[----:B------:R-:W-:Y:S01]  /*4d80*/  R2UR UR49, R34 ;  /* 0x00000000223172ca */ /* 0x000fe200000e0000 */
[----:B------:R-:W4:Y:S01]  /*4d90*/  LDC.64 R14, c[0x0][0x4d0] ;  /* 0x00013400ff0e7b82 */ /* 0x000f220000000a00 */
[----:B-1----:R-:W-:Y:S01]  /*4da0*/  IMAD.HI.U32 R50, R37, R18, RZ ;  /* 0x0000001225327227 */ /* 0x002fe200078e00ff */
[----:B------:R-:W-:-:S02]  /*4db0*/  R2UR UR41, R49 ;  /* 0x00000000312972ca */ /* 0x000fc400000e0000 */
[----:B------:R-:W-:Y:S01]  /*4dc0*/  R2UR UR48, R36 ;  /* 0x00000000243072ca */ /* 0x000fe200000e0000 */
[----:B------:R-:W-:Y:S01]  /*4dd0*/  IMAD R42, R20, R45, R42 ;  /* 0x0000002d142a7224 */ /* 0x000fe200078e022a */
[-C--:B------:R-:W-:Y:S01]  /*4de0*/  SHF.R.U32.HI R50, RZ, R19.reuse, R50 ;  /* 0x00000013ff327219 */ /* 0x080fe20000011632 */
[-C--:B------:R-:W-:Y:S01]  /*4df0*/  IMAD.HI.U32 R46, R35, R18.reuse, RZ ;  /* 0x00000012232e7227 */ /* 0x080fe200078e00ff */
[----:B------:R-:W-:Y:S02]  /*4e00*/  IADD3 R45, PT, PT, -R39, RZ, RZ ;  /* 0x000000ff272d7210 */ /* 0x000fe40007ffe1ff */
[----:B------:R-:W-:Y:S01]  /*4e10*/  R2UR UR8, R50 ;  /* 0x00000000320872ca */ /* 0x000fe200000e0000 */
[----:B------:R-:W-:Y:S01]  /*4e20*/  IMAD.MOV R55, RZ, RZ, -R37 ;  /* 0x000000ffff377224 */ /* 0x000fe200078e0a25 */
[----:B------:R-:W-:Y:S01]  /*4e30*/  R2UR UR45, R42 ;  /* 0x000000002a2d72ca */ /* 0x000fe200000e0000 */
[-C--:B------:R-:W-:Y:S01]  /*4e40*/  IMAD.HI.U32 R44, R33, R18.reuse, RZ ;  /* 0x00000012212c7227 */ /* 0x080fe200078e00ff */
[----:B------:R-:W-:Y:S01]  /*4e50*/  SHF.R.U32.HI R46, RZ, R19, R46 ;  /* 0x00000013ff2e7219 */ /* 0x000fe2000001162e */
[----:B------:R-:W-:Y:S01]  /*4e60*/  VOTEU.ANY UP0, P0 ;  /* 0x0000000000ff7886 */ /* 0x000fe20000000100 */
[----:B---3--:R-:W-:Y:S01]  /*4e70*/  R2UR UR5, R16 ;  /* 0x00000000100572ca */ /* 0x008fe200000e0000 */
[----:B------:R-:W-:Y:S01]  /*4e80*/  IMAD.HI.U32 R42, R31, R18, RZ ;  /* 0x000000121f2a7227 */ /* 0x000fe200078e00ff */
[----:B------:R-:W-:-:S02]  /*4e90*/  R2UR UR10, R46 ;  /* 0x000000002e0a72ca */ /* 0x000fc400000e0000 */
[----:B------:R-:W-:Y:S01]  /*4ea0*/  SHF.R.U32.HI R44, RZ, R19, R44 ;  /* 0x00000013ff2c7219 */ /* 0x000fe2000001162c */
[----:B------:R-:W-:Y:S01]  /*4eb0*/  IMAD R55, R20, R55, R12 ;  /* 0x0000003714377224 */ /* 0x000fe200078e020c */
[-C--:B------:R-:W-:Y:S01]  /*4ec0*/  SHF.R.U32.HI R42, RZ, R19.reuse, R42 ;  /* 0x00000013ff2a7219 */ /* 0x080fe2000001162a */
[-C--:B------:R-:W-:Y:S01]  /*4ed0*/  IMAD.HI.U32 R12, R39, R18.reuse, RZ ;  /* 0x00000012270c7227 */ /* 0x080fe200078e00ff */
[----:B------:R-:W-:Y:S01]  /*4ee0*/  USEL UR18, UR9, UR8, !UP0 ;  /* 0x0000000809127287 */ /* 0x000fe2000c000000 */
[----:B------:R-:W-:Y:S02]  /*4ef0*/  R2UR UR12, R44 ;  /* 0x000000002c0c72ca */ /* 0x000fe400000e0000 */
[-C--:B------:R-:W-:Y:S01]  /*4f00*/  IMAD.HI.U32 R38, R27, R18.reuse, RZ ;  /* 0x000000121b267227 */ /* 0x080fe200078e00ff */
[-C--:B------:R-:W-:Y:S02]  /*4f10*/  SHF.R.U32.HI R12, RZ, R19.reuse, R12 ;  /* 0x00000013ff0c7219 */ /* 0x080fe4000001160c */
[----:B------:R-:W-:Y:S01]  /*4f20*/  R2UR UR15, R42 ;  /* 0x000000002a0f72ca */ /* 0x000fe200000e0000 */
[-C--:B------:R-:W-:Y:S01]  /*4f30*/  IMAD.HI.U32 R40, R48, R18.reuse, RZ ;  /* 0x0000001230287227 */ /* 0x080fe200078e00ff */
[-C--:B------:R-:W-:Y:S01]  /*4f40*/  SHF.R.U32.HI R38, RZ, R19.reuse, R38 ;  /* 0x00000013ff267219 */ /* 0x080fe20000011626 */
[----:B------:R-:W-:Y:S01]  /*4f50*/  USEL UR9, UR11, UR10, !UP0 ;  /* 0x0000000a0b097287 */ /* 0x000fe2000c000000 */
[----:B------:R-:W-:Y:S01]  /*4f60*/  R2UR UR32, R12 ;  /* 0x000000000c2072ca */ /* 0x000fe200000e0000 */
[----:B------:R-:W-:Y:S01]  /*4f70*/  IMAD.HI.U32 R16, R47, R18, RZ ;  /* 0x000000122f107227 */ /* 0x000fe200078e00ff */
[----:B------:R-:W-:-:S02]  /*4f80*/  SHF.R.U32.HI R40, RZ, R19, R40 ;  /* 0x00000013ff287219 */ /* 0x000fc40000011628 */
[----:B------:R-:W-:Y:S01]  /*4f90*/  R2UR UR20, R38 ;  /* 0x00000000261472ca */ /* 0x000fe200000e0000 */
[----:B------:R-:W-:Y:S01]  /*4fa0*/  IMAD.U32 R46, RZ, RZ, UR18 ;  /* 0x00000012ff2e7e24 */ /* 0x000fe2000f8e00ff */
[----:B------:R-:W-:Y:S01]  /*4fb0*/  R2UR UR19, R40 ;  /* 0x00000000281372ca */ /* 0x000fe200000e0000 */
[----:B------:R-:W-:Y:S01]  /*4fc0*/  IMAD R12, RZ, RZ, -UR18 ;  /* 0x80000012ff0c7e24 */ /* 0x000fe2000f8e02ff */
[----:B------:R-:W-:Y:S01]  /*4fd0*/  R2UR UR18, R27 ;  /* 0x000000001b1272ca */ /* 0x000fe200000e0000 */
[-C--:B------:R-:W-:Y:S01]  /*4fe0*/  IMAD.HI.U32 R34, R22, R18.reuse, RZ ;  /* 0x0000001216227227 */ /* 0x080fe200078e00ff */
[----:B----4-:R-:W-:Y:S01]  /*4ff0*/  R2UR UR4, R14 ;  /* 0x000000000e0472ca */ /* 0x010fe200000e0000 */
[----:B------:R-:W-:Y:S01]  /*5000*/  USEL UR12, UR13, UR12, !UP0 ;  /* 0x0000000c0d0c7287 */ /* 0x000fe2000c000000 */
[-C--:B------:R-:W-:Y:S01]  /*5010*/  SHF.R.U32.HI R16, RZ, R19.reuse, R16 ;  /* 0x00000013ff107219 */ /* 0x080fe20000011610 */
[-C--:B------:R-:W-:Y:S01]  /*5020*/  IMAD.HI.U32 R14, R13, R18.reuse, RZ ;  /* 0x000000120d0e7227 */ /* 0x080fe200078e00ff */
[-C--:B------:R-:W-:Y:S01]  /*5030*/  SHF.R.U32.HI R34, RZ, R19.reuse, R34 ;  /* 0x00000013ff227219 */ /* 0x080fe20000011622 */
[----:B------:R-:W-:Y:S01]  /*5040*/  USEL UR15, UR16, UR15, !UP0 ;  /* 0x0000000f100f7287 */ /* 0x000fe2000c000000 */
[----:B------:R-:W-:Y:S01]  /*5050*/  R2UR UR26, R16 ;  /* 0x00000000101a72ca */ /* 0x000fe200000e0000 */
[-C--:B------:R-:W-:Y:S01]  /*5060*/  IMAD.HI.U32 R36, R24, R18.reuse, RZ ;  /* 0x0000001218247227 */ /* 0x080fe200078e00ff */
[----:B------:R-:W-:Y:S01]  /*5070*/  MOV R44, UR9 ;  /* 0x00000009002c7c02 */ /* 0x000fe20008000f00 */
[----:B------:R-:W-:Y:S01]  /*5080*/  USEL UR10, UR17, UR19, !UP0 ;  /* 0x00000013110a7287 */ /* 0x000fe2000c000000 */
[----:B------:R-:W-:Y:S01]  /*5090*/  SHF.R.U32.HI R14, RZ, R19, R14 ;  /* 0x00000013ff0e7219 */ /* 0x000fe2000001160e */
[----:B------:R-:W-:Y:S01]  /*50a0*/  IMAD R16, RZ, RZ, -UR9 ;  /* 0x80000009ff107e24 */ /* 0x000fe2000f8e02ff */
[----:B------:R-:W-:Y:S01]  /*50b0*/  R2UR UR22, R34 ;  /* 0x00000000221672ca */ /* 0x000fe200000e0000 */
[----:B------:R-:W-:Y:S01]  /*50c0*/  IMAD R45, R20, R45, R30 ;  /* 0x0000002d142d7224 */ /* 0x000fe200078e021e */
[----:B------:R-:W-:Y:S01]  /*50d0*/  R2UR UR9, R22 ;  /* 0x00000000160972ca */ /* 0x000fe200000e0000 */
[-C--:B------:R-:W-:Y:S01]  /*50e0*/  IMAD.HI.U32 R30, R21, R18.reuse, RZ ;  /* 0x00000012151e7227 */ /* 0x080fe200078e00ff */
[-C--:B------:R-:W-:Y:S01]  /*50f0*/  SHF.R.U32.HI R36, RZ, R19.reuse, R36 ;  /* 0x00000013ff247219 */ /* 0x080fe20000011624 */
[----:B------:R-:W-:Y:S01]  /*5100*/  USEL UR11, UR18, UR20, !UP0 ;  /* 0x00000014120b7287 */ /* 0x000fe2000c000000 */
[----:B------:R-:W-:Y:S01]  /*5110*/  R2UR UR29, R14 ;  /* 0x000000000e1d72ca */ /* 0x000fe200000e0000 */
[----:B------:R-:W-:Y:S01]  /*5120*/  IMAD.HI.U32 R32, R23, R18, RZ ;  /* 0x0000001217207227 */ /* 0x000fe200078e00ff */
[----:B------:R-:W-:Y:S01]  /*5130*/  R2UR UR21, R36 ;  /* 0x00000000241572ca */ /* 0x000fe200000e0000 */
[----:B------:R-:W-:Y:S01]  /*5140*/  UIMAD UR16, UR47, UR5, UR4 ;  /* 0x000000052f1072a4 */ /* 0x000fe2000f8e0204 */
[----:B------:R-:W-:Y:S01]  /*5150*/  R2UR UR8, R24 ;  /* 0x00000000180872ca */ /* 0x000fe200000e0000 */
[----:B------:R-:W-:Y:S01]  /*5160*/  IMAD.MOV R28, RZ, RZ, -R11 ;  /* 0x000000ffff1c7224 */ /* 0x000fe200078e0a0b */
[----:B------:R-:W-:Y:S01]  /*5170*/  IADD3 R14, PT, PT, RZ, -UR12, RZ ;  /* 0x8000000cff0e7c10 */ /* 0x000fe2000fffe0ff */
[----:B------:R-:W-:Y:S01]  /*5180*/  IMAD R37, R29, R12, R37 ;  /* 0x0000000c1d257224 */ /* 0x000fe200078e0225 */
[-C--:B------:R-:W-:Y:S01]  /*5190*/  SHF.R.U32.HI R30, RZ, R19.reuse, R30 ;  /* 0x00000013ff1e7219 */ /* 0x080fe2000001161e */
[----:B------:R-:W-:Y:S01]  /*51a0*/  IMAD R12, RZ, RZ, -UR15 ;  /* 0x8000000fff0c7e24 */ /* 0x000fe2000f8e02ff */
[-C--:B------:R-:W-:Y:S01]  /*51b0*/  SHF.R.U32.HI R32, RZ, R19.reuse, R32 ;  /* 0x00000013ff207219 */ /* 0x080fe20000011620 */
[----:B------:R-:W-:Y:S01]  /*51c0*/  IMAD R28, R20, R28, R25 ;  /* 0x0000001c141c7224 */ /* 0x000fe200078e0219 */
[----:B------:R-:W-:Y:S01]  /*51d0*/  R2UR UR24, R30 ;  /* 0x000000001e1872ca */ /* 0x000fe200000e0000 */
[----:B------:R-:W-:Y:S01]  /*51e0*/  IMAD.HI.U32 R20, R41, R18, RZ ;  /* 0x0000001229147227 */ /* 0x000fe200078e00ff */
[----:B------:R-:W-:Y:S01]  /*51f0*/  R2UR UR23, R32 ;  /* 0x00000000201772ca */ /* 0x000fe200000e0000 */
[----:B------:R-:W-:Y:S01]  /*5200*/  UIMAD UR17, UR48, UR5, UR4 ;  /* 0x00000005301172a4 */ /* 0x000fe2000f8e0204 */
[----:B------:R-:W-:Y:S01]  /*5210*/  R2UR UR53, R28 ;  /* 0x000000001c3572ca */ /* 0x000fe200000e0000 */
[C---:B------:R-:W-:Y:S01]  /*5220*/  IMAD R31, R29.reuse, R12, R31 ;  /* 0x0000000c1d1f7224 */ /* 0x040fe200078e021f */
[-C--:B------:R-:W-:Y:S01]  /*5230*/  SHF.R.U32.HI R20, RZ, R19.reuse, R20 ;  /* 0x00000013ff147219 */ /* 0x080fe20000011614 */
[----:B------:R-:W-:Y:S01]  /*5240*/  IMAD R33, R29, R14, R33 ;  /* 0x0000000e1d217224 */ /* 0x000fe200078e0221 */
[----:B------:R-:W-:Y:S01]  /*5250*/  IADD3 R14, PT, PT, RZ, -UR10, RZ ;  /* 0x8000000aff0e7c10 */ /* 0x000fe2000fffe0ff */
[----:B------:R-:W-:Y:S01]  /*5260*/  IMAD.U32 R36, RZ, RZ, UR11 ;  /* 0x0000000bff247e24 */ /* 0x000fe2000f8e00ff */
[----:B------:R-:W-:Y:S01]  /*5270*/  R2UR UR27, R20 ;  /* 0x00000000141b72ca */ /* 0x000fe200000e0000 */
[----:B------:R-:W-:Y:S01]  /*5280*/  IMAD R12, RZ, RZ, -UR11 ;  /* 0x8000000bff0c7e24 */ /* 0x000fe2000f8e02ff */
[----:B------:R-:W-:Y:S01]  /*5290*/  R2UR UR11, R21 ;  /* 0x00000000150b72ca */ /* 0x000fe200000e0000 */
[----:B------:R-:W-:Y:S01]  /*52a0*/  IMAD.U32 R38, RZ, RZ, UR10 ;  /* 0x0000000aff267e24 */ /* 0x000fe2000f8e00ff */
[----:B------:R-:W-:Y:S01]  /*52b0*/  R2UR UR10, R23 ;  /* 0x00000000170a72ca */ /* 0x000fe200000e0000 */
[----:B------:R-:W-:Y:S01]  /*52c0*/  IMAD.U32 R42, RZ, RZ, UR12 ;  /* 0x0000000cff2a7e24 */ /* 0x000fe2000f8e00ff */
[----:B------:R-:W-:Y:S01]  /*52d0*/  USEL UR12, UR9, UR22, !UP0 ;  /* 0x00000016090c7287 */ /* 0x000fe2000c000000 */
[----:B------:R-:W-:Y:S01]  /*52e0*/  IMAD.HI.U32 R28, R43, R18, RZ ;  /* 0x000000122b1c7227 */ /* 0x000fe200078e00ff */
[----:B------:R-:W-:Y:S01]  /*52f0*/  USEL UR13, UR8, UR21, !UP0 ;  /* 0x00000015080d7287 */ /* 0x000fe2000c000000 */
[----:B------:R-:W-:Y:S01]  /*5300*/  R2UR UR9, R41 ;  /* 0x00000000290972ca */ /* 0x000fe200000e0000 */
[----:B------:R-:W-:Y:S01]  /*5310*/  UIMAD UR18, UR49, UR5, UR4 ;  /* 0x00000005311272a4 */ /* 0x000fe2000f8e0204 */
[----:B------:R-:W-:Y:S01]  /*5320*/  IMAD R27, R29, R12, R27 ;  /* 0x0000000c1d1b7224 */ /* 0x000fe200078e021b */
[-C--:B------:R-:W-:Y:S01]  /*5330*/  SHF.R.U32.HI R28, RZ, R19.reuse, R28 ;  /* 0x00000013ff1c7219 */ /* 0x080fe2000001161c */
[----:B------:R-:W-:Y:S01]  /*5340*/  IMAD.U32 R32, RZ, RZ, UR12 ;  /* 0x0000000cff207e24 */ /* 0x000fe2000f8e00ff */
[----:B------:R-:W-:Y:S01]  /*5350*/  R2UR UR8, R43 ;  /* 0x000000002b0872ca */ /* 0x000fe200000e0000 */
[----:B------:R-:W-:Y:S01]  /*5360*/  IMAD R12, RZ, RZ, -UR12 ;  /* 0x8000000cff0c7e24 */ /* 0x000fe2000f8e02ff */
[----:B------:R-:W-:Y:S01]  /*5370*/  R2UR UR12, R47 ;  /* 0x000000002f0c72ca */ /* 0x000fe200000e0000 */
[----:B------:R-:W-:Y:S01]  /*5380*/  IMAD.U32 R40, RZ, RZ, UR15 ;  /* 0x0000000fff287e24 */ /* 0x000fe2000f8e00ff */
[----:B------:R-:W-:Y:S01]  /*5390*/  R2UR UR25, R28 ;  /* 0x000000001c1972ca */ /* 0x000fe200000e0000 */
[----:B------:R-:W-:Y:S01]  /*53a0*/  IMAD R48, R29, R14, R48 ;  /* 0x0000000e1d307224 */ /* 0x000fe200078e0230 */
[----:B------:R-:W-:Y:S01]  /*53b0*/  IADD3 R14, PT, PT, RZ, -UR13, RZ ;  /* 0x8000000dff0e7c10 */ /* 0x000fe2000fffe0ff */
[----:B------:R-:W-:Y:S01]  /*53c0*/  IMAD.U32 R34, RZ, RZ, UR13 ;  /* 0x0000000dff227e24 */ /* 0x000fe2000f8e00ff */
[----:B------:R-:W-:Y:S01]  /*53d0*/  USEL UR15, UR11, UR24, !UP0 ;  /* 0x000000180b0f7287 */ /* 0x000fe2000c000000 */
[----:B------:R-:W-:Y:S01]  /*53e0*/  R2UR UR11, R39 ;  /* 0x00000000270b72ca */ /* 0x000fe200000e0000 */
[----:B------:R-:W-:Y:S01]  /*53f0*/  USEL UR13, UR10, UR23, !UP0 ;  /* 0x000000170a0d7287 */ /* 0x000fe2000c000000 */
[----:B------:R-:W-:Y:S01]  /*5400*/  IMAD.HI.U32 R18, R11, R18, RZ ;  /* 0x000000120b127227 */ /* 0x000fe200078e00ff */
[----:B------:R-:W-:Y:S01]  /*5410*/  USEL UR9, UR9, UR27, !UP0 ;  /* 0x0000001b09097287 */ /* 0x000fe2000c000000 */
[----:B------:R-:W-:Y:S01]  /*5420*/  R2UR UR10, R13 ;  /* 0x000000000d0a72ca */ /* 0x000fe200000e0000 */
[----:B------:R-:W-:Y:S01]  /*5430*/  UIMAD UR20, UR50, UR5, UR4 ;  /* 0x00000005321472a4 */ /* 0x000fe2000f8e0204 */
[C---:B------:R-:W-:Y:S01]  /*5440*/  IMAD R24, R29.reuse, R14, R24 ;  /* 0x0000000e1d187224 */ /* 0x040fe200078e0218 */
[----:B------:R-:W-:Y:S01]  /*5450*/  IADD3 R20, PT, PT, RZ, -UR13, RZ ;  /* 0x8000000dff147c10 */ /* 0x000fe2000fffe0ff */
[----:B------:R-:W-:Y:S01]  /*5460*/  USEL UR12, UR12, UR26, !UP0 ;  /* 0x0000001a0c0c7287 */ /* 0x000fe2000c000000 */
[----:B------:R-:W-:Y:S01]  /*5470*/  SHF.R.U32.HI R18, RZ, R19, R18 ;  /* 0x00000013ff127219 */ /* 0x000fe20000011612 */
[----:B------:R-:W-:Y:S01]  /*5480*/  IMAD.U32 R30, RZ, RZ, UR13 ;  /* 0x0000000dff1e7e24 */ /* 0x000fe2000f8e00ff */
[----:B------:R-:W-:Y:S01]  /*5490*/  USEL UR13, UR8, UR25, !UP0 ;  /* 0x00000019080d7287 */ /* 0x000fe2000c000000 */
[----:B------:R-:W-:Y:S01]  /*54a0*/  IMAD R20, R29, R20, R23 ;  /* 0x000000141d147224 */ /* 0x000fe200078e0217 */
[----:B------:R-:W-:Y:S01]  /*54b0*/  R2UR UR28, R18 ;  /* 0x00000000121c72ca */ /* 0x000fe200000e0000 */
[----:B------:R-:W-:Y:S01]  /*54c0*/  IMAD.U32 R23, RZ, RZ, UR9 ;  /* 0x00000009ff177e24 */ /* 0x000fe2000f8e00ff */
[----:B------:R-:W-:Y:S01]  /*54d0*/  R2UR UR8, R11 ;  /* 0x000000000b0872ca */ /* 0x000fe200000e0000 */
[----:B------:R-:W-:Y:S01]  /*54e0*/  IMAD R14, RZ, RZ, -UR9 ;  /* 0x80000009ff0e7e24 */ /* 0x000fe2000f8e02ff */
[----:B------:R-:W-:Y:S01]  /*54f0*/  USEL UR9, UR11, UR32, !UP0 ;  /* 0x000000200b097287 */ /* 0x000fe2000c000000 */
[----:B------:R-:W-:Y:S01]  /*5500*/  IMAD R22, R29, R12, R22 ;  /* 0x0000000c1d167224 */ /* 0x000fe200078e0216 */
[----:B------:R-:W-:Y:S01]  /*5510*/  R2UR UR33, R55 ;  /* 0x00000000372172ca */ /* 0x000fe200000e0000 */
[----:B------:R-:W-:Y:S01]  /*5520*/  IMAD R12, RZ, RZ, -UR12 ;  /* 0x8000000cff0c7e24 */ /* 0x000fe2000f8e02ff */
[----:B------:R-:W-:Y:S01]  /*5530*/  R2UR UR7, R17 ;  /* 0x00000000110772ca */ /* 0x000fe200000e0000 */
[C---:B------:R-:W-:Y:S01]  /*5540*/  IMAD R35, R29.reuse, R16, R35 ;  /* 0x000000101d237224 */ /* 0x040fe200078e0223 */
[----:B------:R-:W-:Y:S01]  /*5550*/  IADD3 R16, PT, PT, RZ, -UR13, RZ ;  /* 0x8000000dff107c10 */ /* 0x000fe2000fffe0ff */
[C---:B------:R-:W-:Y:S01]  /*5560*/  IMAD R47, R29.reuse, R12, R47 ;  /* 0x0000000c1d2f7224 */ /* 0x040fe200078e022f */
[----:B------:R-:W-:Y:S01]  /*5570*/  IADD3 R12, PT, PT, RZ, -UR9, RZ ;  /* 0x80000009ff0c7c10 */ /* 0x000fe2000fffe0ff */
[----:B------:R-:W-:Y:S01]  /*5580*/  IMAD.U32 R17, RZ, RZ, UR9 ;  /* 0x00000009ff117e24 */ /* 0x000fe2000f8e00ff */
[----:B------:R-:W-:Y:S01]  /*5590*/  UIMAD UR9, UR34, UR5, UR4 ;  /* 0x00000005220972a4 */ /* 0x000fe2000f8e0204 */
[----:B------:R-:W-:Y:S01]  /*55a0*/  IMAD R16, R29, R16, R43 ;  /* 0x000000101d107224 */ /* 0x000fe200078e022b */
[----:B------:R-:W-:Y:S01]  /*55b0*/  USEL UR10, UR10, UR29, !UP0 ;  /* 0x0000001d0a0a7287 */ /* 0x000fe2000c000000 */
[----:B------:R-:W-:Y:S01]  /*55c0*/  R2UR UR6, R15 ;  /* 0x000000000f0672ca */ /* 0x000fe200000e0000 */
[----:B------:R-:W-:Y:S01]  /*55d0*/  USEL UR8, UR8, UR28, !UP0 ;  /* 0x0000001c08087287 */ /* 0x000fe2000c000000 */
[----:B------:R-:W-:Y:S01]  /*55e0*/  IMAD R14, R29, R14, R41 ;  /* 0x0000000e1d0e7224 */ /* 0x000fe200078e0229 */
[----:B------:R-:W-:Y:S01]  /*55f0*/  R2UR UR52, R45 ;  /* 0x000000002d3472ca */ /* 0x000fe200000e0000 */
[----:B------:R-:W-:Y:S01]  /*5600*/  IMAD.U32 R43, RZ, RZ, UR9 ;  /* 0x00000009ff2b7e24 */ /* 0x000fe2000f8e00ff */
[----:B------:R-:W-:Y:S01]  /*5610*/  UIMAD UR9, UR36, UR5, UR4 ;  /* 0x00000005240972a4 */ /* 0x000fe2000f8e0204 */
[----:B------:R-:W-:Y:S01]  /*5620*/  MOV R19, UR10 ;  /* 0x0000000a00137c02 */ /* 0x000fe20008000f00 */
[----:B------:R-:W-:Y:S01]  /*5630*/  IMAD R52, RZ, RZ, -UR10 ;  /* 0x8000000aff347e24 */ /* 0x000fe2000f8e02ff */
[----:B------:R-:W-:Y:S01]  /*5640*/  UIMAD UR10, UR33, UR5, UR4 ;  /* 0x00000005210a72a4 */ /* 0x000fe2000f8e0204 */
[----:B------:R-:W-:Y:S01]  /*5650*/  IMAD.U32 R15, RZ, RZ, UR8 ;  /* 0x00000008ff0f7e24 */ /* 0x000fe2000f8e00ff */
[----:B------:R-:W-:Y:S01]  /*5660*/  UIMAD UR11, UR42, UR5, UR4 ;  /* 0x000000052a0b72a4 */ /* 0x000fe2000f8e0204 */
[----:B------:R-:W-:Y:S01]  /*5670*/  IMAD R50, RZ, RZ, -UR8 ;  /* 0x80000008ff327e24 */ /* 0x000fe2000f8e02ff */
[----:B------:R-:W-:Y:S01]  /*5680*/  UIMAD UR8, UR37, UR5, UR4 ;  /* 0x00000005250872a4 */ /* 0x000fe2000f8e0204 */
[----:B------:R-:W-:Y:S01]  /*5690*/  IMAD.U32 R25, RZ, RZ, UR13 ;  /* 0x0000000dff197e24 */ /* 0x000fe2000f8e00ff */
[----:B------:R-:W-:Y:S01]  /*56a0*/  MOV R41, UR9 ;  /* 0x0000000900297c02 */ /* 0x000fe20008000f00 */
[----:B------:R-:W-:Y:S01]  /*56b0*/  UIMAD UR9, UR40, UR5, UR4 ;  /* 0x00000005280972a4 */ /* 0x000fe2000f8e0204 */
[----:B------:R-:W-:Y:S01]  /*56c0*/  IMAD.U32 R28, RZ, RZ, UR15 ;  /* 0x0000000fff1c7e24 */ /* 0x000fe2000f8e00ff */
[----:B------:R-:W-:Y:S01]  /*56d0*/  UIMAD UR13, UR45, UR5, UR4 ;  /* 0x000000052d0d72a4 */ /* 0x000fe2000f8e0204 */
[----:B------:R-:W-:Y:S01]  /*56e0*/  IMAD R18, RZ, RZ, -UR15 ;  /* 0x8000000fff127e24 */ /* 0x000fe2000f8e02ff */
[----:B------:R-:W-:Y:S01]  /*56f0*/  UIMAD UR15, UR46, UR5, UR4 ;  /* 0x000000052e0f72a4 */ /* 0x000fe2000f8e0204 */
[----:B------:R-:W-:Y:S01]  /*5700*/  IMAD.U32 R45, RZ, RZ, UR10 ;  /* 0x0000000aff2d7e24 */ /* 0x000fe2000f8e00ff */
[----:B------:R-:W-:Y:S01]  /*5710*/  UIMAD UR10, UR41, UR5, UR4 ;  /* 0x00000005290a72a4 */ /* 0x000fe2000f8e0204 */
[----:B------:R-:W-:Y:S01]  /*5720*/  IMAD R12, R29, R12, R39 ;  /* 0x0000000c1d0c7224 */ /* 0x000fe200078e0227 */
[----:B------:R-:W-:Y:S01]  /*5730*/  R2UR UR22, R16 ;  /* 0x00000000101672ca */ /* 0x000fe200000e0000 */
[----:B------:R-:W-:Y:S01]  /*5740*/  IMAD.U32 R39, RZ, RZ, UR8 ;  /* 0x00000008ff277e24 */ /* 0x000fe2000f8e00ff */
[----:B------:R-:W-:Y:S01]  /*5750*/  R2UR UR8, R37 ;  /* 0x00000000250872ca */ /* 0x000fe200000e0000 */
[C---:B------:R-:W-:Y:S01]  /*5760*/  IMAD R18, R29.reuse, R18, R21 ;  /* 0x000000121d127224 */ /* 0x040fe200078e0215 */
[----:B------:R-:W-:Y:S01]  /*5770*/  UIADD3 UR27, UPT, UPT, UR75, 0x30, URZ ;  /* 0x000000304b1b7890 */ /* 0x000fe2000fffe0ff */
[C---:B------:R-:W-:Y:S01]  /*5780*/  IMAD R13, R29.reuse, R52, R13 ;  /* 0x000000341d0d7224 */ /* 0x040fe200078e020d */
[----:B------:R-:W-:Y:S01]  /*5790*/  UIADD3 UR19, UPT, UPT, UR75, 0x38, URZ ;  /* 0x000000384b137890 */ /* 0x000fe2000fffe0ff */
[----:B------:R-:W-:Y:S01]  /*57a0*/  IMAD R11, R29, R50, R11 ;  /* 0x000000321d0b7224 */ /* 0x000fe200078e020b */
[----:B------:R-:W-:Y:S01]  /*57b0*/  R2UR UR21, R18 ;  /* 0x00000000121572ca */ /* 0x000fe200000e0000 */
[----:B------:R-:W-:Y:S01]  /*57c0*/  IMAD.U32 R37, RZ, RZ, UR9 ;  /* 0x00000009ff257e24 */ /* 0x000fe2000f8e00ff */
        /* <DEDUP_REMOVED lines=8> */
[----:B------:R-:W-:Y:S01]  /*5850*/  MOV R33, UR11 ;  /* 0x0000000b00217c02 */ /* 0x000fe20008000f00 */
[----:B------:R-:W-:Y:S01]  /*5860*/  UIMAD UR12, UR44, UR5, UR4 ;  /* 0x000000052c0c72a4 */ /* 0x000fe2000f8e0204 */
[----:B------:R-:W-:Y:S01]  /*5870*/  MOV R24, UR16 ;  /* 0x0000001000187c02 */ /* 0x000fe20008000f00 */
[----:B------:R-:W-:Y:S01]  /*5880*/  IMAD.U32 R18, RZ, RZ, UR20 ;  /* 0x00000014ff127e24 */ /* 0x000fe2000f8e00ff */
[----:B------:R-:W-:-:S02]  /*5890*/  R2UR UR11, R31 ;  /* 0x000000001f0b72ca */ /* 0x000fc400000e0000 */
[----:B------:R-:W-:Y:S01]  /*58a0*/  R2UR UR16, R22 ;  /* 0x00000000161072ca */ /* 0x000fe200000e0000 */
[----:B------:R-:W-:Y:S01]  /*58b0*/  IMAD.U32 R22, RZ, RZ, UR17 ;  /* 0x00000011ff167e24 */ /* 0x000fe2000f8e00ff */
[----:B------:R-:W-:Y:S01]  /*58c0*/  R2UR UR17, R20 ;  /* 0x00000000141172ca */ /* 0x000fe200000e0000 */
[----:B------:R-:W-:Y:S01]  /*58d0*/  IMAD.U32 R20, RZ, RZ, UR18 ;  /* 0x00000012ff147e24 */ /* 0x000fe2000f8e00ff */
[----:B------:R-:W-:Y:S01]  /*58e0*/  UIMAD UR18, UR52, UR5, UR4 ;  /* 0x00000005341272a4 */ /* 0x000fe2000f8e0204 */
[----:B------:R-:W-:Y:S01]  /*58f0*/  IMAD.U32 R31, RZ, RZ, UR12 ;  /* 0x0000000cff1f7e24 */ /* 0x000fe2000f8e00ff */
[----:B------:R-:W-:Y:S01]  /*5900*/  UIMAD UR5, UR53, UR5, UR4 ;  /* 0x00000005350572a4 */ /* 0x000fe2000f8e0204 */
[----:B------:R-:W-:Y:S01]  /*5910*/  R2UR UR12, R48 ;  /* 0x00000000300c72ca */ /* 0x000fe200000e0000 */
[----:B------:R-:W-:Y:S01]  /*5920*/  UIMAD UR4, UR8, UR7, UR6 ;  /* 0x00000007080472a4 */ /* 0x000fe2000f8e0206 */
[----:B------:R-:W-:Y:S02]  /*5930*/  R2UR UR20, R14 ;  /* 0x000000000e1472ca */ /* 0x000fe400000e0000 */
[----:B------:R-:W-:Y:S01]  /*5940*/  MOV R16, UR18 ;  /* 0x0000001200107c02 */ /* 0x000fe20008000f00 */
[----:B------:R-:W-:Y:S01]  /*5950*/  IMAD.U32 R14, RZ, RZ, UR5 ;  /* 0x00000005ff0e7e24 */ /* 0x000fe2000f8e00ff */
[----:B------:R-:W-:Y:S01]  /*5960*/  UIMAD UR5, UR9, UR7, UR6 ;  /* 0x00000007090572a4 */ /* 0x000fe2000f8e0206 */
[----:B------:R-:W-:Y:S01]  /*5970*/  IMAD.U32 R63, RZ, RZ, UR4 ;  /* 0x00000004ff3f7e24 */ /* 0x000fe2000f8e00ff */
[----:B------:R-:W-:Y:S01]  /*5980*/  UIMAD UR9, UR11, UR7, UR6 ;  /* 0x000000070b0972a4 */ /* 0x000fe2000f8e0206 */
[----:B------:R-:W-:Y:S01]  /*5990*/  R2UR UR18, R47 ;  /* 0x000000002f1272ca */ /* 0x000fe200000e0000 */
[----:B------:R-:W-:Y:S01]  /*59a0*/  UIMAD UR4, UR10, UR7, UR6 ;  /* 0x000000070a0472a4 */ /* 0x000fe2000f8e0206 */
[----:B------:R-:W-:Y:S01]  /*59b0*/  R2UR UR8, R13 ;  /* 0x000000000d0872ca */ /* 0x000fe200000e0000 */
[----:B------:R-:W-:Y:S01]  /*59c0*/  IMAD.U32 R62, RZ, RZ, UR5 ;  /* 0x00000005ff3e7e24 */ /* 0x000fe2000f8e00ff */
[----:B------:R-:W-:Y:S01]  /*59d0*/  UIMAD UR11, UR12, UR7, UR6 ;  /* 0x000000070c0b72a4 */ /* 0x000fe2000f8e0206 */
[----:B------:R-:W-:Y:S01]  /*59e0*/  IMAD.U32 R60, RZ, RZ, UR9 ;  /* 0x00000009ff3c7e24 */ /* 0x000fe2000f8e00ff */
[----:B------:R-:W-:Y:S01]  /*59f0*/  UIMAD UR10, UR13, UR7, UR6 ;  /* 0x000000070d0a72a4 */ /* 0x000fe2000f8e0206 */
[----:B------:R-:W-:Y:S01]  /*5a00*/  MOV R61, UR4 ;  /* 0x00000004003d7c02 */ /* 0x000fe20008000f00 */
[----:B------:R-:W-:Y:S01]  /*5a10*/  UIMAD UR9, UR15, UR7, UR6 ;  /* 0x000000070f0972a4 */ /* 0x000fe2000f8e0206 */
[----:B------:R-:W-:Y:S01]  /*5a20*/  R2UR UR5, R12 ;  /* 0x000000000c0572ca */ /* 0x000fe200000e0000 */
[----:B------:R-:W-:Y:S01]  /*5a30*/  IMAD.U32 R59, RZ, RZ, UR11 ;  /* 0x0000000bff3b7e24 */ /* 0x000fe2000f8e00ff */
[----:B------:R-:W-:Y:S01]  /*5a40*/  R2UR UR4, R11 ;  /* 0x000000000b0472ca */ /* 0x000fe200000e0000 */
[----:B------:R-:W-:Y:S01]  /*5a50*/  IMAD.U32 R58, RZ, RZ, UR10 ;  /* 0x0000000aff3a7e24 */ /* 0x000fe2000f8e00ff */
        /* <DEDUP_REMOVED lines=17> */
[----:B------:R-:W-:Y:S01]  /*5b70*/  UMOV UR15, UR54 ;  /* 0x00000036000f7c82 */ /* 0x000fe20008000000 */
[----:B------:R-:W-:Y:S01]  /*5b80*/  IMAD.U32 R49, RZ, RZ, UR8 ;  /* 0x00000008ff317e24 */ /* 0x000fe2000f8e00ff */
[----:B------:R-:W-:-:S02]  /*5b90*/  MOV R48, UR5 ;  /* 0x0000000500307c02 */ /* 0x000fc40008000f00 */
[----:B------:R-:W-:-:S07]  /*5ba0*/  IMAD.U32 R47, RZ, RZ, UR4 ;  /* 0x00000004ff2f7e24 */ /* 0x000fce000f8e00ff */
.L_x_35:
[----:B------:R-:W-:Y:S02]  /*5bb0*/  @!P2 MOV R12, 0x18000 ;  /* 0x00018000000ca802 */ /* 0x000fe40000000f00 */
[----:B------:R-:W-:Y:S01]  /*5bc0*/  LEA R11, R13, R0, 0x3 ;  /* 0x000000000d0b7211 */ /* 0x000fe200078e18ff */
[----:B--2---:R-:W-:Y:S06]  /*5bd0*/  @P1 BRA `(.L_x_30) ;  /* 0x00000000000c1947 */ /* 0x004fec0003800000 */
[----:B------:R-:W-:Y:S04]  /*5be0*/  SHF.L.U32 R64, R8, 0x1f, RZ ;  /* 0x0000001f08407819 */ /* 0x000fe800000006ff */
[----:B------:R-:W1:Y:S02]  /*5bf0*/  SYNCS.PHASECHK.TRANS64.TRYWAIT P0, [R11+URZ+0x20], R64 ;  /* 0x000020400b0075a7 */ /* 0x000e6400080011ff */
[----:B-1----:R-:W-:Y:S05]  /*5c00*/  @!P0 BRA `(.L_x_31) ;  /* 0x000000ac00b88947 */ /* 0x002fea0003800000 */
.L_x_30:
[----:B------:R2:W-:Y:S01]  /*5c10*/  @!P2 SYNCS.ARRIVE.TRANS64 RZ, [R11+URZ], R12 ;  /* 0x0000000c0bffa9a7 */ /* 0x0005e200080000ff */
[----:B------:R-:W-:Y:S04]  /*5c20*/  ULOP3.LUT UR4, UR30, 0x2, URZ, 0xfc, !UPT ;  /* 0x000000021e047892 */ /* 0x000fe8000f8efcff */
[----:B------:R-:W-:Y:S09]  /*5c30*/  UISETP.NE.AND UP0, UPT, UR4, 0x2, UPT ;  /* 0x000000020400788c */ /* 0x000ff2000bf05270 */
[----:B------:R-:W-:Y:S05]  /*5c40*/  BRA.U UP0, `(.L_x_32) ;  /* 0x0000000100047547 */ /* 0x000fea000b800000 */
[----:B------:R-:W-:Y:S05]  /*5c50*/  BPT.TRAP 0x1 ;  /* 0x000000040000795c */ /* 0x000fea0000300000 */
.L_x_32:
[----:B------:R-:W-:Y:S04]  /*5c60*/  BSSY.RECONVERGENT B0, `(.L_x_33) ;  /* 0x0000003000007945 */ /* 0x000fe80003800200 */
[----:B------:R-:W-:Y:S05]  /*5c70*/  @P3 BRA `(.L_x_34) ;  /* 0x0000000000043947 */ /* 0x000fea0003800000 */
[----:B------:R-:W-:Y:S05]  /*5c80*/  BPT.TRAP 0x1 ;  /* 0x000000040000795c */ /* 0x000fea0000300000 */
.L_x_34:
[----:B------:R-:W-:Y:S05]  /*5c90*/  BSYNC.RECONVERGENT B0 ;  /* 0x0000000000007941 */ /* 0x000fea0003800200 */
.L_x_33:
[----:B------:R-:W3:Y:S01]  /*5ca0*/  LDCU.64 UR6, c[0x0][0x4b8] ;  /* 0x00009700ff0677ac */ /* 0x000ee20008000a00 */
[----:B------:R-:W-:Y:S01]  /*5cb0*/  VIADD R72, R13, 0x1 ;  /* 0x000000010d487836 */ /* 0x000fe20000000000 */
[----:B-1----:R-:W-:Y:S01]  /*5cc0*/  MOV.SPILL R64, UR27 ;  /* 0x0000001b00407c02 */ /* 0x002fe20009000f00 */
        /* <DEDUP_REMOVED lines=16> */
[----:B--2---:R-:W-:Y:S01]  /*5dd0*/  @P0 LOP3.LUT R11, R11, 0xfefffff8, RZ, 0xc0, !PT ;  /* 0xfefffff80b0b0812 */ /* 0x004fe200078ec0ff */
[--C-:B------:R-:W-:Y:S01]  /*5de0*/  @P0 IMAD R12, R13, 0x8000, R0.reuse ;  /* 0x000080000d0c0824 */ /* 0x100fe200078e0200 */
[----:B---3--:R-:W-:Y:S01]  /*5df0*/  UIMAD UR4, UR76, UR6, UR4 ;  /* 0x000000064c0472a4 */ /* 0x008fe2000f8e0204 */
[--C-:B------:R-:W-:Y:S01]  /*5e00*/  IMAD R74, R7, 0x8, R0.reuse ;  /* 0x00000008074a7824 */ /* 0x100fe200078e0200 */
[----:B------:R-:W-:Y:S01]  /*5e10*/  @P0 R2UR UR25, R11 ;  /* 0x000000000b1902ca */ /* 0x000fe200000e0000 */
[C---:B------:R-:W-:Y:S01]  /*5e20*/  @P0 VIADD R11, R12.reuse, 0x8400 ;  /* 0x000084000c0b0836 */ /* 0x040fe20000000000 */
        /* <DEDUP_REMOVED lines=27> */
[C---:B------:R-:W-:Y:S01]  /*5fe0*/  @P0 VIADD R11, R12.reuse, 0x8c00 ;  /* 0x00008c000c0b0836 */ /* 0x040fe20000000000 */
        /* <DEDUP_REMOVED lines=24> */
[----:B------:R-:W-:Y:S02]  /*6170*/  MOV.SPILL R71, UR62 ;  /* 0x0000003e00477c02 */ /* 0x000fe40009000f00 */
[----:B------:R-:W-:Y:S02]  /*6180*/  MOV.SPILL R69, UR55 ;  /* 0x0000003700457c02 */ /* 0x000fe40009000f00 */
[----:B------:R-:W-:Y:S02]  /*6190*/  MOV.SPILL R68, UR54 ;  /* 0x0000003600447c02 */ /* 0x000fe40009000f00 */
[----:B------:R-:W-:Y:S02]  /*61a0*/  MOV.SPILL R66, UR31 ;  /* 0x0000001f00427c02 */ /* 0x000fe40009000f00 */
[----:B------:R-:W-:Y:S01]  /*61b0*/  MOV.SPILL R65, UR30 ;  /* 0x0000001e00417c02 */ /* 0x000fe20009000f00 */
[----:B-1----:R-:W-:Y:S01]  /*61c0*/  UMOV UR26, UR16 ;  /* 0x00000010001a7c82 */ /* 0x002fe20008000000 */
[----:B------:R-:W-:Y:S01]  /*61d0*/  R2UR UR29, R40 ;  /* 0x00000000281d72ca */ /* 0x000fe200000e0000 */
[----:B------:R-:W-:Y:S01]  /*61e0*/  UMOV UR25, UR46 ;  /* 0x0000002e00197c82 */ /* 0x000fe20008000000 */
[----:B------:R-:W-:Y:S02]  /*61f0*/  R2UR UR27, R39 ;  /* 0x00000000271b72ca */ /* 0x000fe400000e0000 */
[----:B------:R-:W-:Y:S02]  /*6200*/  R2UR UR28, R60 ;  /* 0x000000003c1c72ca */ /* 0x000fe400000e0000 */
[----:B------:R-:W-:Y:S01]  /*6210*/  R2UR.FILL UR62, R71 ;  /* 0x00000000473e72ca */ /* 0x000fe200004e0000 */
        /* <DEDUP_REMOVED lines=41> */
[C---:B------:R-:W-:Y:S05]  /*64b0*/  @P0 VIADD R11, R12.reuse, 0xa400 ;  /* 0x0000a4000c0b0836 */ /* 0x040fea0000000000 */
        /* <DEDUP_REMOVED lines=74> */
[C---:B------:R-:W-:Y:S01]  /*6960*/  @P0 VIADD R11, R12.reuse, 0xcc00 ;  /* 0x0000cc000c0b0836 */ /* 0x040fe20000000000 */
        /* <DEDUP_REMOVED lines=110> */
[C---:B------:R-:W-:Y:S01]  /*7050*/  @P0 VIADD R11, R12.reuse, 0x28800 ;  /* 0x000288000c0b0836 */ /* 0x040fe20000000000 */
[----:B------:R-:W-:Y:S01]  /*7060*/  UMOV UR29, UR77 ;  /* 0x0000004d001d7c82 */ /* 0x000fe20008000000 */
[----:B-1----:R-:W-:Y:S03]  /*7070*/  UIADD3 UR4, UP0, UPT, UR38, 0x180, URZ ;  /* 0x0000018026047890 */ /* 0x002fe6000ff1e0ff */
[----:B------:R-:W-:Y:S01]  /*7080*/  @P0 R2UR UR8, R11 ;  /* 0x000000000b0802ca */ /* 0x000fe200000e0000 */
[----:B------:R-:W-:Y:S01]  /*7090*/  UMOV UR11, UR75 ;  /* 0x0000004b000b7c82 */ /* 0x000fe20008000000 */
[----:B------:R-:W-:Y:S01]  /*70a0*/  UMOV UR12, UR76 ;  /* 0x0000004c000c7c82 */ /* 0x000fe20008000000 */
[----:B------:R-:W-:Y:S01]  /*70b0*/  UIADD3.X UR5, UPT, UPT, URZ, UR39, URZ, UP0, !UPT ;  /* 0x00000027ff057290 */ /* 0x000fe200087fe4ff */
[C---:B------:R-:W-:Y:S01]  /*70c0*/  @P0 VIADD R11, R12.reuse, 0x28c00 ;  /* 0x00028c000c0b0836 */ /* 0x040fe20000000000 */
[----:B------:R-:W-:Y:S01]  /*70d0*/  UMOV UR13, UR77 ;  /* 0x0000004d000d7c82 */ /* 0x000fe20008000000 */
[----:B------:R-:W-:Y:S03]  /*70e0*/  UIADD3 UR6, UPT, UPT, UR15, -0x1, URZ ;  /* 0xffffffff0f067890 */ /* 0x000fe6000fffe0ff */
[----:B------:R-:W-:Y:S01]  /*70f0*/  @P0 R2UR UR64, R11 ;  /* 0x000000000b4002ca */ /* 0x000fe200000e0000 */
[C---:B------:R-:W-:Y:S02]  /*7100*/  @P0 VIADD R11, R12.reuse, 0x29000 ;  /* 0x000290000c0b0836 */ /* 0x040fe40000000000 */
[----:B------:R1:W-:Y:S01]  /*7110*/  UTMALDG.4D.2CTA [UR72], [UR4], desc[UR22] ;  /* 0x00001648040075b4 */ /* 0x0003e20008219000 */
[----:B------:R2:W-:Y:S09]  /*7120*/  UTMALDG.4D.2CTA [UR8], [UR4], desc[UR22] ;  /* 0x00001608040075b4 */ /* 0x0005f20008219000 */
[----:B------:R-:W-:Y:S01]  /*7130*/  UTMALDG.4D.2CTA [UR64], [UR4], desc[UR22] ;  /* 0x00001640040075b4 */ /* 0x000fe20008219000 */
[----:B-1----:R-:W-:Y:S01]  /*7140*/  UIADD3 UR76, UPT, UPT, UR76, 0x1, URZ ;  /* 0x000000014c4c7890 */ /* 0x002fe2000fffe0ff */
[----:B--2---:R-:W-:Y:S01]  /*7150*/  @P0 R2UR UR8, R11 ;  /* 0x000000000b0802ca */ /* 0x004fe200000e0000 */
[----:B------:R-:W-:Y:S01]  /*7160*/  UMOV UR11, UR67 ;  /* 0x00000043000b7c82 */ /* 0x000fe20008000000 */
[C---:B------:R-:W-:Y:S05]  /*7170*/  @P0 VIADD R11, R12.reuse, 0x29400 ;  /* 0x000294000c0b0836 */ /* 0x040fea0000000000 */
[----:B------:R-:W-:Y:S01]  /*7180*/  @P0 R2UR UR56, R11 ;  /* 0x000000000b3802ca */ /* 0x000fe200000e0000 */
[C---:B------:R-:W-:Y:S05]  /*7190*/  @P0 VIADD R11, R12.reuse, 0x29800 ;  /* 0x000298000c0b0836 */ /* 0x040fea0000000000 */
[----:B------:R1:W-:Y:S07]  /*71a0*/  UTMALDG.4D.2CTA [UR8], [UR4], desc[UR22] ;  /* 0x00001608040075b4 */ /* 0x0003ee0008219000 */
[----:B------:R-:W-:Y:S01]  /*71b0*/  UTMALDG.4D.2CTA [UR56], [UR4], desc[UR22] ;  /* 0x00001638040075b4 */ /* 0x000fe20008219000 */
[----:B-1----:R-:W-:Y:S01]  /*71c0*/  @P0 R2UR UR8, R11 ;  /* 0x000000000b0802ca */ /* 0x002fe200000e0000 */
        /* <DEDUP_REMOVED lines=48> */
[----:B------:R-:W-:Y:S03]  /*74d0*/  UISETP.GT.U32.AND UP0, UPT, UR15, 0x1, UPT ;  /* 0x000000010f00788c */ /* 0x000fe6000bf04070 */
[----:B------:R-:W-:Y:S02]  /*74e0*/  UMOV UR15, UR6 ;  /* 0x00000006000f7c82 */ /* 0x000fe40008000000 */
[----:B------:R-:W-:Y:S04]  /*74f0*/  UMOV UR14, UR5 ;  /* 0x00000005000e7c82 */ /* 0x000fe80008000000 */
[----:B---34-:R-:W-:Y:S05]  /*7500*/  BRA.U UP0, `(.L_x_35) ;  /* 0xffffffe500a87547 */ /* 0x018fea000b83ffff */
.L_x_29:
[----:B-1----:R-:W-:Y:S01]  /*7510*/  SHF.L.U32 R11, R6, 0x1f, RZ ;  /* 0x0000001f060b7819 */ /* 0x002fe200000006ff */
[----:B------:R-:W-:-:S03]  /*7520*/  NOP ;  /* 0x0000000000007918 */ /* 0x000fc60000000000 */
[----:B------:R-:W1:Y:S02]  /*7530*/  SYNCS.PHASECHK.TRANS64.TRYWAIT P0, [R0+URZ+0x90], R11 ;  /* 0x0000900b000075a7 */ /* 0x000e6400080011ff */
[----:B-1----:R-:W-:Y:S05]  /*7540*/  @!P0 BRA `(.L_x_36) ;  /* 0x00000094007c8947 */ /* 0x002fea0003800000 */
.L_x_178:
[----:B------:R-:W2:Y:S01]  /*7550*/  LDS.128 R12, [R0+0xd0] ;  /* 0x0000d000000c7984 */ /* 0x000ea20000000c00 */
[----:B------:R-:W-:Y:S01]  /*7560*/  ISETP.GE.AND P0, PT, R26, 0x1, PT ;  /* 0x000000011a00780c */ /* 0x000fe20003f06270 */
[----:B-1----:R-:W-:Y:S01]  /*7570*/  VIADD R11, R0, 0x98 ;  /* 0x00000098000b7836 */ /* 0x002fe20000000000 */
[----:B------:R-:W-:Y:S01]  /*7580*/  @!PT LDS RZ, [RZ] ;  /* 0x00000000fffff984 */ /* 0x000fe20000000800 */
[----:B------:R-:W-:Y:S01]  /*7590*/  @!PT LDS RZ, [RZ] ;  /* 0x00000000fffff984 */ /* 0x000fe20000000800 */
[----:B------:R-:W-:Y:S01]  /*75a0*/  @!PT LDS RZ, [RZ] ;  /* 0x00000000fffff984 */ /* 0x000fe20000000800 */
[----:B------:R-:W-:Y:S01]  /*75b0*/  @!PT LDS RZ, [RZ] ;  /* 0x00000000fffff984 */ /* 0x000fe20000000800 */
[----:B------:R1:W-:Y:S06]  /*75c0*/  MEMBAR.ALL.CTA ;  /* 0x0000000000007992 */ /* 0x0003ec0000008000 */
[----:B-1----:R-:W1:Y:S01]  /*75d0*/  FENCE.VIEW.ASYNC.S ;  /* 0x00000000000073c6 */ /* 0x002e620000000000 */
[----:B------:R-:W-:-:S04]  /*75e0*/  PRMT R11, RZ, 0x654, R11 ;  /* 0x00000654ff0b7816 */ /* 0x000fc8000000000b */
[----:B-1----:R1:W-:Y:S01]  /*75f0*/  SYNCS.ARRIVE.TRANS64.RED.A1T0 RZ, [R11+URZ], RZ ;  /* 0x000000ff0bff79a7 */ /* 0x0023e200081004ff */
[----:B--2---:R-:W-:-:S13]  /*7600*/  LOP3.LUT P1, RZ, R14, 0x1, RZ, 0xc0, !PT ;  /* 0x000000010eff7812 */ /* 0x004fda000782c0ff */
[----:B------:R-:W-:Y:S02]  /*7610*/  @P1 MOV R5, R12 ;  /* 0x0000000c00051202 */ /* 0x000fe40000000f00 */
[----:B------:R-:W-:Y:S01]  /*7620*/  @P1 LOP3.LUT R4, R13, 0xffff, RZ, 0xc0, !PT ;  /* 0x0000ffff0d041812 */ /* 0x000fe200078ec0ff */
[----:B-1----:R-:W-:Y:S06]  /*7630*/  @!P0 BRA `(.L_x_37) ;  /* 0x0000000000b88947 */ /* 0x002fec0003800000 */
[----:B------:R-:W1:Y:S01]  /*7640*/  LDC.64 R14, c[0x0][0xb18] ;  /* 0x0002c600ff0e7b82 */ /* 0x000e620000000a00 */
[----:B------:R-:W-:-:S07]  /*7650*/  ISETP.NE.AND P5, PT, R26, 0x1, PT ;  /* 0x000000011a00780c */ /* 0x000fce0003fa5270 */
[----:B------:R-:W2:Y:S08]  /*7660*/  LDC.64 R16, c[0x0][0xb10] ;  /* 0x0002c400ff107b82 */ /* 0x000eb00000000a00 */
[----:B------:R-:W3:Y:S08]  /*7670*/  LDC R11, c[0x0][0xb20] ;  /* 0x0002c800ff0b7b82 */ /* 0x000ef00000000800 */
[----:B------:R-:W4:Y:S01]  /*7680*/  LDC R18, c[0x0][0xb0c] ;  /* 0x0002c300ff127b82 */ /* 0x000f220000000800 */
[----:B-1----:R-:W-:Y:S01]  /*7690*/  IMAD.HI.U32 R22, R2, R15, RZ ;  /* 0x0000000f02167227 */ /* 0x002fe200078e00ff */
[----:B------:R-:W-:-:S06]  /*76a0*/  ISETP.NE.AND P0, PT, R14, 0x1, PT ;  /* 0x000000010e00780c */ /* 0x000fcc0003f05270 */
[----:B------:R-:W1:Y:S01]  /*76b0*/  LDC.64 R12, c[0x0][0xb28] ;  /* 0x0002ca00ff0c7b82 */ /* 0x000e620000000a00 */
[----:B--2---:R-:W-:-:S04]  /*76c0*/  IMAD.HI.U32 R20, R3, R16, RZ ;  /* 0x0000001003147227 */ /* 0x004fc800078e00ff */
[----:B------:R-:W-:Y:S01]  /*76d0*/  IMAD.HI.U32 R24, R5, R16, RZ ;  /* 0x0000001005187227 */ /* 0x000fe200078e00ff */
[----:B------:R-:W-:Y:S02]  /*76e0*/  SHF.R.U32.HI R20, RZ, R17, R20 ;  /* 0x00000011ff147219 */ /* 0x000fe40000011614 */
[----:B---3--:R-:W-:Y:S01]  /*76f0*/  SHF.R.U32.HI R19, RZ, R11, R22 ;  /* 0x0000000bff137219 */ /* 0x008fe20000011616 */
[----:B------:R-:W-:Y:S01]  /*7700*/  IMAD.HI.U32 R22, R4, R15, RZ ;  /* 0x0000000f04167227 */ /* 0x000fe200078e00ff */
[----:B------:R-:W-:Y:S02]  /*7710*/  SHF.R.U32.HI R24, RZ, R17, R24 ;  /* 0x00000011ff187219 */ /* 0x000fe40000011618 */
[----:B------:R-:W-:Y:S02]  /*7720*/  SEL R19, R2, R19, !P0 ;  /* 0x0000001302137207 */ /* 0x000fe40004000000 */
[----:B------:R-:W-:Y:S02]  /*7730*/  SHF.R.U32.HI R11, RZ, R11, R22 ;  /* 0x0000000bff0b7219 */ /* 0x000fe40000011616 */
[----:B----4-:R-:W-:-:S02]  /*7740*/  ISETP.NE.AND P4, PT, R18, 0x1, PT ;  /* 0x000000011200780c */ /* 0x010fc40003f85270 */
[----:B------:R-:W-:Y:S02]  /*7750*/  SEL R11, R4, R11, !P0 ;  /* 0x0000000b040b7207 */ /* 0x000fe40004000000 */
[----:B------:R-:W-:Y:S02]  /*7760*/  SEL R21, R3, R20, !P4 ;  /* 0x0000001403157207 */ /* 0x000fe40006000000 */
[----:B------:R-:W-:Y:S01]  /*7770*/  SEL R15, R5, R24, !P4 ;  /* 0x00000018050f7207 */ /* 0x000fe20006000000 */
[----:B-1----:R-:W-:Y:S01]  /*7780*/  IMAD.HI.U32 R20, R19, R12, RZ ;  /* 0x0000000c13147227 */ /* 0x002fe200078e00ff */
[----:B------:R-:W-:-:S03]  /*7790*/  IADD3 R17, PT, PT, -R11, RZ, RZ ;  /* 0x000000ff0b117210 */ /* 0x000fc60007ffe1ff */
        /* <DEDUP_REMOVED lines=11> */
[----:B------:R-:W-:-:S04]  /*7850*/  @!P0 IMAD.HI.U32 R20, R15, R12, RZ ;  /* 0x0000000c0f148227 */ /* 0x000fc800078e00ff */
[----:B------:R-:W-:Y:S01]  /*7860*/  IMAD.MOV R12, RZ, RZ, -R16 ;  /* 0x000000ffff0c7224 */ /* 0x000fe200078e0a10 */
[----:B------:R-:W-:-:S03]  /*7870*/  @!P0 SHF.R.U32.HI R20, RZ, R13, R20 ;  /* 0x0000000dff148219 */ /* 0x000fc60000011614 */
[----:B------:R-:W-:Y:S01]  /*7880*/  IMAD R12, R26, R12, R11 ;  /* 0x0000000c1a0c7224 */ /* 0x000fe200078e020b */
        /* <DEDUP_REMOVED lines=9> */
.L_x_37:
[----:B------:R-:W1:Y:S02]  /*7920*/  LDCU UR4, c[0x0][0xb30] ;  /* 0x00016600ff0477ac */ /* 0x000e640008000800 */
[----:B-1----:R-:W-:-:S09]  /*7930*/  UISETP.NE.AND UP0, UPT, UR4, 0x1, UPT ;  /* 0x000000010400788c */ /* 0x002fd2000bf05270 */
        /* <DEDUP_REMOVED lines=16> */
[----:B------:R-:W-:-:S07]  /*7a40*/  IMAD R4, R11, R12, R4 ;  /* 0x0000000c0b047224 */ /* 0x000fce00078e0204 */
.L_x_38:
[----:B------:R-:W-:Y:S01]  /*7a50*/  UMOV UR15, UR31 ;  /* 0x0000001f000f7c82 */ /* 0x000fe20008000000 */
[----:B------:R-:W-:Y:S01]  /*7a60*/  PLOP3.LUT P4, PT, PT, PT, PT, 0x80, 0x8 ;  /* 0x000000000008781c */ /* 0x000fe20003f8f070 */
[----:B------:R-:W-:Y:S01]  /*7a70*/  IMAD.IADD R19, R5, 0x1, R78 ;  /* 0x0000000105137824 */ /* 0x000fe200078e024e */
[----:B------:R-:W-:Y:S01]  /*7a80*/  LOP3.LUT R6, R6, 0x1, RZ, 0x3c, !PT ;  /* 0x0000000106067812 */ /* 0x000fe200078e3cff */
[----:B------:R-:W-:Y:S01]  /*7a90*/  IMAD.IADD R16, R4, 0x1, R51 ;  /* 0x0000000104107824 */ /* 0x000fe200078e0233 */
[----:B------:R-:W-:Y:S09]  /*7aa0*/  @P1 BRA `(.L_x_39) ;  /* 0xffffff9800dc1947 */ /* 0x000ff2000383ffff */
[----:B------:R-:W-:Y:S01]  /*7ab0*/  VIADD R2, R0, 0x20 ;  /* 0x0000002000027836 */ /* 0x000fe20000000000 */
[----:B------:R-:W-:Y:S01]  /*7ac0*/  SHF.L.U32 R0, R8, 0x1f, RZ ;  /* 0x0000001f08007819 */ /* 0x000fe200000006ff */
[C---:B------:R-:W-:Y:S02]  /*7ad0*/  VIADD R5, R7.reuse, 0x1 ;  /* 0x0000000107057836 */ /* 0x040fe40000000000 */
[----:B------:R-:W-:-:S03]  /*7ae0*/  IMAD R3, R7, 0x8, R2 ;  /* 0x0000000807037824 */ /* 0x000fc600078e0202 */
[C---:B------:R-:W-:Y:S01]  /*7af0*/  ISETP.NE.AND P0, PT, R5.reuse, 0x4, PT ;  /* 0x000000040500780c */ /* 0x040fe20003f05270 */
[----:B------:R-:W1:Y:S03]  /*7b00*/  SYNCS.PHASECHK.TRANS64.TRYWAIT P1, [R3+URZ], R0 ;  /* 0x00000000030075a7 */ /* 0x000e6600080211ff */
[----:B------:R-:W-:Y:S02]  /*7b10*/  SEL R7, RZ, 0x1, P0 ;  /* 0x00000001ff077807 */ /* 0x000fe40000000000 */
[----:B------:R-:W-:Y:S02]  /*7b20*/  SEL R5, R5, RZ, P0 ;  /* 0x000000ff05057207 */ /* 0x000fe40000000000 */
[----:B------:R-:W-:-:S03]  /*7b30*/  LOP3.LUT R8, R8, R7, RZ, 0x3c, !PT ;  /* 0x0000000708087212 */ /* 0x000fc600078e3cff */
[----:B------:R-:W-:Y:S01]  /*7b40*/  IMAD R4, R5, 0x8, R2 ;  /* 0x0000000805047824 */ /* 0x000fe200078e0202 */
[----:B------:R-:W-:Y:S01]  /*7b50*/  SHF.L.U32 R7, R8, 0x1f, RZ ;  /* 0x0000001f08077819 */ /* 0x000fe200000006ff */
[----:B-1----:R-:W-:Y:S06]  /*7b60*/  @!P1 BRA `(.L_x_40) ;  /* 0x0000009000089947 */ /* 0x002fec0003800000 */
.L_x_179:
[----:B------:R-:W2:Y:S01]  /*7b70*/  SYNCS.PHASECHK.TRANS64.TRYWAIT P1, [R4+URZ], R7 ;  /* 0x00000007040075a7 */ /* 0x000ea200080211ff */
[----:B-1----:R-:W-:-:S05]  /*7b80*/  VIADD R3, R5, 0x1 ;  /* 0x0000000105037836 */ /* 0x002fca0000000000 */
[----:B------:R-:W-:-:S04]  /*7b90*/  ISETP.NE.AND P0, PT, R3, 0x4, PT ;  /* 0x000000040300780c */ /* 0x000fc80003f05270 */
[----:B------:R-:W-:Y:S02]  /*7ba0*/  SEL R5, RZ, 0x1, P0 ;  /* 0x00000001ff057807 */ /* 0x000fe40000000000 */
[----:B------:R-:W-:Y:S02]  /*7bb0*/  SEL R3, R3, RZ, P0 ;  /* 0x000000ff03037207 */ /* 0x000fe40000000000 */
[----:B------:R-:W-:-:S03]  /*7bc0*/  LOP3.LUT R8, R8, R5, RZ, 0x3c, !PT ;  /* 0x0000000508087212 */ /* 0x000fc600078e3cff */
[----:B------:R-:W-:Y:S01]  /*7bd0*/  IMAD R0, R3, 0x8, R2 ;  /* 0x0000000803007824 */ /* 0x000fe200078e0202 */
[----:B------:R-:W-:Y:S01]  /*7be0*/  SHF.L.U32 R5, R8, 0x1f, RZ ;  /* 0x0000001f08057819 */ /* 0x000fe200000006ff */
[----:B--2---:R-:W-:Y:S06]  /*7bf0*/  @!P1 BRA `(.L_x_41) ;  /* 0x0000008c00f89947 */ /* 0x004fec0003800000 */
.L_x_180:
[----:B------:R-:W2:Y:S01]  /*7c00*/  SYNCS.PHASECHK.TRANS64.TRYWAIT P1, [R0+URZ], R5 ;  /* 0x00000005000075a7 */ /* 0x000ea200080211ff */
[----:B-1----:R-:W-:-:S05]  /*7c10*/  VIADD R7, R3, 0x1 ;  /* 0x0000000103077836 */ /* 0x002fca0000000000 */
[----:B------:R-:W-:-:S04]  /*7c20*/  ISETP.NE.AND P0, PT, R7, 0x4, PT ;  /* 0x000000040700780c */ /* 0x000fc80003f05270 */
[----:B------:R-:W-:Y:S02]  /*7c30*/  SEL R3, RZ, 0x1, P0 ;  /* 0x00000001ff037807 */ /* 0x000fe40000000000 */
[----:B------:R-:W-:Y:S02]  /*7c40*/  SEL R7, R7, RZ, P0 ;  /* 0x000000ff07077207 */ /* 0x000fe40000000000 */
[----:B------:R-:W-:Y:S01]  /*7c50*/  LOP3.LUT R3, R8, R3, RZ, 0x3c, !PT ;  /* 0x0000000308037212 */ /* 0x000fe200078e3cff */
[----:B--2---:R-:W-:Y:S06]  /*7c60*/  @!P1 BRA `(.L_x_42) ;  /* 0x0000008c00f09947 */ /* 0x004fec0003800000 */
.L_x_181:
[----:B------:R-:W-:Y:S02]  /*7c70*/  LEA R7, R7, R2, 0x3 ;  /* 0x0000000207077211 */ /* 0x000fe400078e18ff */
[----:B-1----:R-:W-:-:S07]  /*7c80*/  SHF.L.U32 R0, R3, 0x1f, RZ ;  /* 0x0000001f03007819 */ /* 0x002fce00000006ff */
.L_x_43:
[----:B-1----:R1:W2:Y:S02]  /*7c90*/  SYNCS.PHASECHK.TRANS64.TRYWAIT P0, [R7+URZ], R0 ;  /* 0x00000000070075a7 */ /* 0x0022a400080011ff */
[----:B--2---:R-:W-:Y:S05]  /*7ca0*/  @!P0 NANOSLEEP.SYNCS 0x989680 ;  /* 0x009896800000895d */ /* 0x004fea0003900000 */
[----:B------:R-:W2:Y:S02]  /*7cb0*/  @!P0 SYNCS.PHASECHK.TRANS64 P0, [R7+URZ], R0 ;  /* 0x00000000070085a7 */ /* 0x000ea400080010ff */
[----:B--2---:R-:W-:Y:S05]  /*7cc0*/  @P0 EXIT ;  /* 0x000000000000094d */ /* 0x004fea0003800000 */
[----:B------:R-:W-:Y:S05]  /*7cd0*/  BRA `(.L_x_43) ;  /* 0xfffffffc00ec7947 */ /* 0x000fea000383ffff */
.L_x_21:
[----:B------:R-:W-:-:S04]  /*7ce0*/  UISETP.NE.AND UP1, UPT, UR58, URZ, UPT ;  /* 0x000000ff3a00728c */ /* 0x000fc8000bf25270 */
[----:B------:R-:W-:-:S09]  /*7cf0*/  UISETP.NE.OR UP1, UPT, UR10, 0x1, UP1 ;  /* 0x000000010a00788c */ /* 0x000fd20008f25670 */
[----:B------:R-:W-:Y:S05]  /*7d00*/  BRA.U UP1, `(.L_x_44) ;  /* 0x0000000101b07547 */ /* 0x000fea000b800000 */
[----:B------:R-:W-:Y:S01]  /*7d10*/  UMOV UR4, 0x400 ;  /* 0x0000040000047882 */ /* 0x000fe20000000000 */
[----:B------:R-:W-:Y:S01]  /*7d20*/  HFMA2 R2, -RZ, RZ, 0, 5.9604644775390625e-08 ;  /* 0x00000001ff027431 */ /* 0x000fe200000001ff */
[----:B------:R-:W-:Y:S01]  /*7d30*/  ULEA UR4, UR58, UR4, 0x18 ;  /* 0x000000043a047291 */ /* 0x000fe2000f8ec0ff */
[----:B------:R-:W-:Y:S01]  /*7d40*/  ISETP.GE.U32.AND P1, PT, R10, 0x2, PT ;  /* 0x000000020a00780c */ /* 0x000fe20003f26070 */
[----:B------:R-:W-:Y:S02]  /*7d50*/  IMAD.MOV.U32 R3, RZ, RZ, RZ ;  /* 0x000000ffff037224 */ /* 0x000fe400078e00ff */
[----:B------:R-:W-:Y:S02]  /*7d60*/  UIADD3 UR5, UPT, UPT, UR4, 0x98, URZ ;  /* 0x0000009804057890 */ /* 0x000fe4000fffe0ff */
[----:B------:R-:W-:Y:S02]  /*7d70*/  UIADD3 UR8, UPT, UPT, UR4, 0x90, URZ ;  /* 0x0000009004087890 */ /* 0x000fe4000fffe0ff */
[----:B------:R-:W-:-:S12]  /*7d80*/  UPRMT UR5, URZ, 0x654, UR5 ;  /* 0x00000654ff057896 */ /* 0x000fd80008000005 */
.L_x_47:
[----:B------:R-:W-:Y:S01]  /*7d90*/  SHF.L.U32 R7, R2, 0x1f, RZ ;  /* 0x0000001f02077819 */ /* 0x000fe200000006ff */
[----:B------:R-:W-:Y:S02]  /*7da0*/  IMAD.U32 R9, RZ, RZ, UR8 ;  /* 0x00000008ff097e24 */ /* 0x000fe4000f8e00ff */
[----:B------:R-:W-:Y:S01]  /*7db0*/  @!P1 IMAD.MOV.U32 R5, RZ, RZ, 0x10 ;  /* 0x00000010ff059424 */ /* 0x000fe200078e00ff */
[----:B------:R-:W1:Y:S02]  /*7dc0*/  SYNCS.PHASECHK.TRANS64.TRYWAIT P0, [UR4+0x98], R7 ;  /* 0x00009807ff0075a7 */ /* 0x000e640008001104 */
[----:B------:R-:W-:-:S04]  /*7dd0*/  PRMT R9, R10, 0x654, R9 ;  /* 0x000006540a097816 */ /* 0x000fc80000000009 */
[----:B------:R-:W-:Y:S01]  /*7de0*/  SEL R0, R9, R0, !P1 ;  /* 0x0000000009007207 */ /* 0x000fe20004800000 */
[----:B-1----:R-:W-:Y:S06]  /*7df0*/  @!P0 BRA `(.L_x_45) ;  /* 0x0000008c00a08947 */ /* 0x002fec0003800000 */
.L_x_183:
[----:B------:R-:W-:Y:S01]  /*7e00*/  UIADD3 UR6, UPT, UPT, UR4, 0xd0, URZ ;  /* 0x000000d004067890 */ /* 0x000fe2000fffe0ff */
[----:B------:R2:W-:Y:S01]  /*7e10*/  @!P1 SYNCS.ARRIVE.TRANS64.RED RZ, [R0+URZ], R5 ;  /* 0x0000000500ff99a7 */ /* 0x0005e200080004ff */
[----:B------:R-:W-:Y:S01]  /*7e20*/  UIADD3 UR7, UPT, UPT, UR4, 0x90, URZ ;  /* 0x0000009004077890 */ /* 0x000fe2000fffe0ff */
[----:B------:R-:W-:-:S08]  /*7e30*/  LOP3.LUT R2, R2, 0x1, RZ, 0x3c, !PT ;  /* 0x0000000102027812 */ /* 0x000fd000078e3cff */
[----:B------:R-:W-:Y:S06]  /*7e40*/  UGETNEXTWORKID.BROADCAST [UR6], [UR7] ;  /* 0x00000000060073ca */ /* 0x000fec0008000100 */
[----:B--2---:R-:W-:-:S04]  /*7e50*/  SHF.L.U32 R5, R3, 0x1f, RZ ;  /* 0x0000001f03057819 */ /* 0x004fc800000006ff */
[----:B------:R-:W2:Y:S02]  /*7e60*/  SYNCS.PHASECHK.TRANS64.TRYWAIT P0, [UR4+0x90], R5 ;  /* 0x00009005ff0075a7 */ /* 0x000ea40008001104 */
[----:B--2---:R-:W-:Y:S05]  /*7e70*/  @!P0 BRA `(.L_x_46) ;  /* 0x0000008c00988947 */ /* 0x004fea0003800000 */
.L_x_185:
[----:B-1----:R-:W1:Y:S01]  /*7e80*/  LDS.128 R4, [UR4+0xd0] ;  /* 0x0000d004ff047984 */ /* 0x002e620008000c00 */
[----:B------:R-:W-:Y:S01]  /*7e90*/  LOP3.LUT R3, R3, 0x1, RZ, 0x3c, !PT ;  /* 0x0000000103037812 */ /* 0x000fe200078e3cff */
[----:B------:R-:W-:Y:S01]  /*7ea0*/  @!PT LDS RZ, [RZ] ;  /* 0x00000000fffff984 */ /* 0x000fe20000000800 */
[----:B------:R-:W-:Y:S01]  /*7eb0*/  @!PT LDS RZ, [RZ] ;  /* 0x00000000fffff984 */ /* 0x000fe20000000800 */
[----:B------:R-:W-:Y:S01]  /*7ec0*/  @!PT LDS RZ, [RZ] ;  /* 0x00000000fffff984 */ /* 0x000fe20000000800 */
[----:B------:R-:W-:Y:S01]  /*7ed0*/  @!PT LDS RZ, [RZ] ;  /* 0x00000000fffff984 */ /* 0x000fe20000000800 */
[----:B------:R2:W-:Y:S06]  /*7ee0*/  MEMBAR.ALL.CTA ;  /* 0x0000000000007992 */ /* 0x0005ec0000008000 */
[----:B--2---:R-:W2:Y:S02]  /*7ef0*/  FENCE.VIEW.ASYNC.S ;  /* 0x00000000000073c6 */ /* 0x004ea40000000000 */
[----:B--2---:R-:W-:Y:S01]  /*7f00*/  SYNCS.ARRIVE.TRANS64.RED.A1T0 RZ, [UR5], RZ ;  /* 0x000000ffffff79a7 */ /* 0x004fe20008100405 */
[----:B-1----:R-:W-:-:S13]  /*7f10*/  LOP3.LUT P0, RZ, R6, 0x1, RZ, 0xc0, !PT ;  /* 0x0000000106ff7812 */ /* 0x002fda000780c0ff */
[----:B------:R-:W-:Y:S05]  /*7f20*/  @P0 BRA `(.L_x_47) ;  /* 0xfffffffc00980947 */ /* 0x000fea000383ffff */
[----:B------:R-:W-:-:S04]  /*7f30*/  SHF.L.U32 R0, R2, 0x1f, RZ ;  /* 0x0000001f02007819 */ /* 0x000fc800000006ff */
[----:B------:R-:W1:Y:S02]  /*7f40*/  SYNCS.PHASECHK.TRANS64 P0, [UR4+0x98], R0 ;  /* 0x00009800ff0075a7 */ /* 0x000e640008001004 */
[----:B-1----:R-:W-:Y:S05]  /*7f50*/  @P0 EXIT ;  /* 0x000000000000094d */ /* 0x002fea0003800000 */
[----:B------:R-:W-:-:S07]  /*7f60*/  MOV R0, UR4 ;  /* 0x0000000400007c02 */ /* 0x000fce0008000f00 */
.L_x_48:
[----:B-1----:R-:W-:-:S04]  /*7f70*/  SHF.L.U32 R3, R2, 0x1f, RZ ;  /* 0x0000001f02037819 */ /* 0x002fc800000006ff */
[----:B------:R1:W2:Y:S03]  /*7f80*/  SYNCS.PHASECHK.TRANS64.TRYWAIT P0, [R0+URZ+0x98], R3 ;  /* 0x00009803000075a7 */ /* 0x0002a600080011ff */
[----:B--2---:R-:W-:Y:S05]  /*7f90*/  @!P0 NANOSLEEP.SYNCS 0x989680 ;  /* 0x009896800000895d */ /* 0x004fea0003900000 */
[----:B------:R-:W2:Y:S02]  /*7fa0*/  @!P0 SYNCS.PHASECHK.TRANS64 P0, [R0+URZ+0x98], R3 ;  /* 0x00009803000085a7 */ /* 0x000ea400080010ff */
[----:B--2---:R-:W-:Y:S05]  /*7fb0*/  @P0 EXIT ;  /* 0x000000000000094d */ /* 0x004fea0003800000 */
[----:B------:R-:W-:Y:S05]  /*7fc0*/  BRA `(.L_x_48) ;  /* 0xfffffffc00e87947 */ /* 0x000fea000383ffff */
.L_x_44:
[----:B------:R-:W-:Y:S05]  /*7fd0*/  BRA.U UP3, `(.L_x_49) ;  /* 0x0000001503207547 */ /* 0x000fea000b800000 */
[----:B------:R-:W-:Y:S01]  /*7fe0*/  UMOV UR5, 0x40 ;  /* 0x0000004000057882 */ /* 0x000fe20000000000 */
[----:B------:R-:W-:Y:S01]  /*7ff0*/  NOP ;  /* 0x0000000000007918 */ /* 0x000fe20000000000 */
[----:B------:R-:W-:Y:S01]  /*8000*/  ULEA UR5, UR58, UR5, 0x18 ;  /* 0x000000053a057291 */ /* 0x000fe2000f8ec0ff */
[----:B------:R-:W-:Y:S02]  /*8010*/  UMOV UR6, 0x400 ;  /* 0x0000040000067882 */ /* 0x000fe40000000000 */
[----:B------:R-:W-:-:S06]  /*8020*/  ULEA UR6, UR58, UR6, 0x18 ;  /* 0x000000063a067291 */ /* 0x000fcc000f8ec0ff */
[----:B------:R-:W1:Y:S02]  /*8030*/  LDS.U8 R2, [UR5+0x1c] ;  /* 0x00001c05ff027984 */ /* 0x000e640008000000 */
[----:B-1----:R-:W-:-:S13]  /*8040*/  ISETP.NE.AND P0, PT, R2, RZ, PT ;  /* 0x000000ff0200720c */ /* 0x002fda0003f05270 */
[----:B------:R-:W-:Y:S05]  /*8050*/  @P0 BRA `(.L_x_50) ;  /* 0x0000000400080947 */ /* 0x000fea0003800000 */
[----:B------:R-:W-:Y:S02]  /*8060*/  UISETP.NE.U32.AND UP0, UPT, UR49, 0x1, UPT ;  /* 0x000000013100788c */ /* 0x000fe4000bf05070 */
[----:B------:R-:W-:-:S07]  /*8070*/  UIADD3 UR7, UPT, UPT, UR5, 0x8, URZ ;  /* 0x0000000805077890 */ /* 0x000fce000fffe0ff */
[----:B------:R-:W-:Y:S05]  /*8080*/  BRA.U !UP0, `(.L_x_51) ;  /* 0x00000001089c7547 */ /* 0x000fea000b800000 */
[----:B------:R-:W-:Y:S01]  /*8090*/  ELECT P0, URZ, PT ;  /* 0x0000000000ff782f */ /* 0x000fe20003800000 */
[----:B------:R-:W-:-:S12]  /*80a0*/  BSSY B0, `(.L_x_51) ;  /* 0x0000025000007945 */ /* 0x000fd80003800000 */
[----:B------:R-:W-:Y:S05]  /*80b0*/  @!P0 BRA `(.L_x_52) ;  /* 0x00000000008c8947 */ /* 0x000fea0003800000 */
[----:B------:R-:W-:-:S05]  /*80c0*/  UMOV UR4, 0x10 ;  /* 0x0000001000047882 */ /* 0x000fca0000000000 */
[----:B------:R-:W-:Y:S04]  /*80d0*/  DEPBAR.LE SB1, 0x36 ;  /* 0x00009d800000791a */ /* 0x000fe80000000000 */
[----:B------:R-:W1:Y:S02]  /*80e0*/  UTCATOMSWS.2CTA.FIND_AND_SET.ALIGN UP1, UR4, UR4 ;  /* 0x00000004000475e3 */ /* 0x000e640008220800 */
[----:B-1----:R-:W-:Y:S01]  /*80f0*/  MOV R11, UR4 ;  /* 0x00000004000b7c02 */ /* 0x002fe20008000f00 */
[----:B------:R-:W-:Y:S06]  /*8100*/  BRA.U UP1, `(.L_x_53) ;  /* 0x0000000101187547 */ /* 0x000fec000b800000 */
.L_x_54:
[----:B------:R-:W-:Y:S05]  /*8110*/  NANOSLEEP 0x64 ;  /* 0x000000640000795d */ /* 0x000fea0003800000 */
[----:B------:R-:W-:-:S05]  /*8120*/  UMOV UR4, 0x10 ;  /* 0x0000001000047882 */ /* 0x000fca0000000000 */
[----:B------:R-:W-:Y:S04]  /*8130*/  DEPBAR.LE SB1, 0x36 ;  /* 0x00009d800000791a */ /* 0x000fe80000000000 */
[----:B------:R-:W1:Y:S02]  /*8140*/  UTCATOMSWS.2CTA.FIND_AND_SET.ALIGN UP1, UR4, UR4 ;  /* 0x00000004000475e3 */ /* 0x000e640008220800 */
[----:B-1----:R-:W-:Y:S01]  /*8150*/  MOV R11, UR4 ;  /* 0x00000004000b7c02 */ /* 0x002fe20008000f00 */
[----:B------:R-:W-:Y:S05]  /*8160*/  BRA.U !UP1, `(.L_x_54) ;  /* 0xfffffffd09e87547 */ /* 0x000fea000b83ffff */
.L_x_53:
[----:B------:R-:W1:Y:S01]  /*8170*/  LDS R5, [UR5+0x10] ;  /* 0x00001005ff057984 */ /* 0x000e620008000800 */
[----:B------:R-:W-:Y:S01]  /*8180*/  IMAD.U32 R3, RZ, RZ, UR6 ;  /* 0x00000006ff037e24 */ /* 0x000fe2000f8e00ff */
[----:B------:R-:W-:-:S03]  /*8190*/  MOV R2, UR48 ;  /* 0x0000003000027c02 */ /* 0x000fc60008000f00 */
[----:B------:R-:W-:Y:S01]  /*81a0*/  VIADD R3, R3, 0xe0 ;  /* 0x000000e003037836 */ /* 0x000fe20000000000 */
[----:B-1----:R-:W-:-:S04]  /*81b0*/  SHF.L.U32 R5, R5, 0x1f, RZ ;  /* 0x0000001f05057819 */ /* 0x002fc800000006ff */
[----:B------:R-:W1:Y:S02]  /*81c0*/  SYNCS.PHASECHK.TRANS64.TRYWAIT P0, [UR5+0x8], R5 ;  /* 0x00000805ff0075a7 */ /* 0x000e640008001105 */
[----:B-1----:R-:W-:Y:S05]  /*81d0*/  @P0 BRA `(.L_x_55) ;  /* 0x0000000000080947 */ /* 0x002fea0003800000 */
[----:B------:R-:W1:Y:S02]  /*81e0*/  SYNCS.PHASECHK.TRANS64.TRYWAIT P0, [UR5+0x8], R5 ;  /* 0x00000805ff0075a7 */ /* 0x000e640008001105 */
[----:B-1----:R-:W-:Y:S05]  /*81f0*/  @!P0 BRA `(.L_x_56) ;  /* 0x0000008800d08947 */ /* 0x002fea0003800000 */
.L_x_55:
[----:B-1----:R-:W-:Y:S01]  /*8200*/  HFMA2 R4, -RZ, RZ, 0, 5.9604644775390625e-08 ;  /* 0x00000001ff047431 */ /* 0x002fe200000001ff */
[----:B------:R-:W-:Y:S01]  /*8210*/  UPRMT UR4, UR48, 0x654, UR7 ;  /* 0x0000065430047896 */ /* 0x000fe20008000007 */
[----:B------:R-:W-:Y:S01]  /*8220*/  IMAD.MOV.U32 R6, RZ, RZ, 0xffff ;  /* 0x0000ffffff067424 */ /* 0x000fe200078e00ff */
[----:B------:R-:W-:Y:S01]  /*8230*/  PRMT R2, R2, 0x654, R3 ;  /* 0x0000065402027816 */ /* 0x000fe20000000003 */
[----:B------:R-:W-:Y:S02]  /*8240*/  IMAD.MOV.U32 R5, RZ, RZ, 0x4 ;  /* 0x00000004ff057424 */ /* 0x000fe400078e00ff */
[----:B------:R-:W-:Y:S01]  /*8250*/  IMAD.SHL.U32 R9, R11, 0x20, RZ ;  /* 0x000000200b097824 */ /* 0x000fe200078e00ff */
[----:B------:R-:W-:Y:S02]  /*8260*/  MOV R3, UR4 ;  /* 0x0000000400037c02 */ /* 0x000fe40008000f00 */
[-C--:B------:R-:W-:Y:S01]  /*8270*/  SHF.L.U32 R7, R6, R11.reuse, RZ ;  /* 0x0000000b06077219 */ /* 0x080fe200000006ff */
[----:B------:R1:W-:Y:S01]  /*8280*/  SYNCS.ARRIVE.TRANS64.RED RZ, [UR4], R5 ;  /* 0x00000005ffff79a7 */ /* 0x0003e20008000404 */
[----:B------:R-:W-:Y:S01]  /*8290*/  SHF.L.U32 R6, R4, R11, RZ ;  /* 0x0000000b04067219 */ /* 0x000fe200000006ff */
[----:B------:R1:W-:Y:S04]  /*82a0*/  STS [UR6+0xe0], R9 ;  /* 0x0000e009ff007988 */ /* 0x0003e80008000806 */
[----:B------:R1:W-:Y:S04]  /*82b0*/  STAS [R2.64], R11 ;  /* 0x0000000b02007dbd */ /* 0x0003e8000c0008ff */
[----:B------:R1:W-:Y:S04]  /*82c0*/  ATOMS.OR RZ, [UR5+0x14], R7 ;  /* 0x00001407ffff798c */ /* 0x0003e8000b000005 */
[----:B------:R1:W-:Y:S04]  /*82d0*/  ATOMS.OR RZ, [UR5+0x18], R6 ;  /* 0x00001806ffff798c */ /* 0x0003e8000b000005 */
[----:B------:R1:W-:Y:S02]  /*82e0*/  ATOMS.XOR RZ, [UR5+0x10], R4 ;  /* 0x00001004ffff798c */ /* 0x0003e4000b800005 */
.L_x_52:
[----:B------:R-:W-:Y:S05]  /*82f0*/  BSYNC B0 ;  /* 0x0000000000007941 */ /* 0x000fea0003800000 */
.L_x_51:
[----:B------:R-:W-:Y:S05]  /*8300*/  BRA.U UP0, `(.L_x_57) ;  /* 0x00000001006c7547 */ /* 0x000fea000b800000 */
[----:B------:R-:W-:-:S03]  /*8310*/  UMOV UR4, 0xffffffff ;  /* 0xffffffff00047882 */ /* 0x000fc60000000000 */
[----:B------:R-:W-:Y:S05]  /*8320*/  BRA.DIV UR4, `(.L_x_58) ;  /* 0x0000008a049c7947 */ /* 0x000fea000b800000 */
[----:B------:R-:W-:-:S13]  /*8330*/  ELECT P6, URZ, PT ;  /* 0x0000000000ff782f */ /* 0x000fda00038c0000 */
.L_x_188:
[----:B------:R-:W-:Y:S05]  /*8340*/  @!P6 BRA `(.L_x_57) ;  /* 0x00000000005ce947 */ /* 0x000fea0003800000 */
[----:B-1----:R-:W1:Y:S02]  /*8350*/  LDS R3, [UR5+0x10] ;  /* 0x00001005ff037984 */ /* 0x002e640008000800 */
[----:B-1----:R-:W-:-:S04]  /*8360*/  SHF.L.U32 R3, R3, 0x1f, RZ ;  /* 0x0000001f03037819 */ /* 0x002fc800000006ff */
[----:B------:R-:W1:Y:S02]  /*8370*/  SYNCS.PHASECHK.TRANS64.TRYWAIT P0, [UR5+0x8], R3 ;  /* 0x00000803ff0075a7 */ /* 0x000e640008001105 */
[----:B-1----:R-:W-:Y:S05]  /*8380*/  @P0 BRA `(.L_x_59) ;  /* 0x0000000000080947 */ /* 0x002fea0003800000 */
[----:B------:R-:W1:Y:S02]  /*8390*/  SYNCS.PHASECHK.TRANS64.TRYWAIT P0, [UR5+0x8], R3 ;  /* 0x00000803ff0075a7 */ /* 0x000e640008001105 */
[----:B-1----:R-:W-:Y:S05]  /*83a0*/  @!P0 BRA `(.L_x_60) ;  /* 0x00000088009c8947 */ /* 0x002fea0003800000 */
.L_x_59:
[----:B------:R-:W2:Y:S01]  /*83b0*/  LDS R5, [UR6+0xe0] ;  /* 0x0000e006ff057984 */ /* 0x000ea20008000800 */
[----:B-1----:R-:W-:Y:S02]  /*83c0*/  HFMA2 R2, -RZ, RZ, 0, 5.9604644775390625e-08 ;  /* 0x00000001ff027431 */ /* 0x002fe400000001ff */
[----:B------:R-:W-:Y:S01]  /*83d0*/  IMAD.MOV.U32 R3, RZ, RZ, 0xffff ;  /* 0x0000ffffff037424 */ /* 0x000fe200078e00ff */
[----:B------:R-:W-:Y:S01]  /*83e0*/  UPRMT UR4, UR48, 0x654, UR7 ;  /* 0x0000065430047896 */ /* 0x000fe20008000007 */
[----:B--2---:R-:W-:-:S03]  /*83f0*/  IMAD.SHL.U32 R4, R5, 0x20, RZ ;  /* 0x0000002005047824 */ /* 0x004fc600078e00ff */
[-C--:B------:R-:W-:Y:S02]  /*8400*/  SHF.L.U32 R3, R3, R5.reuse, RZ ;  /* 0x0000000503037219 */ /* 0x080fe400000006ff */
[----:B------:R-:W-:Y:S01]  /*8410*/  SHF.L.U32 R5, R2, R5, RZ ;  /* 0x0000000502057219 */ /* 0x000fe200000006ff */
[----:B------:R2:W-:Y:S04]  /*8420*/  STS [UR6+0xe0], R4 ;  /* 0x0000e004ff007988 */ /* 0x0005e80008000806 */
[----:B------:R2:W-:Y:S04]  /*8430*/  ATOMS.OR RZ, [UR5+0x14], R3 ;  /* 0x00001403ffff798c */ /* 0x0005e8000b000005 */
[----:B------:R2:W-:Y:S01]  /*8440*/  ATOMS.OR RZ, [UR5+0x18], R5 ;  /* 0x00001805ffff798c */ /* 0x0005e2000b000005 */
[----:B------:R-:W-:Y:S03]  /*8450*/  SYNCS.ARRIVE.TRANS64.RED.A1T0 RZ, [UR4], RZ ;  /* 0x000000ffffff79a7 */ /* 0x000fe60008100404 */
[----:B------:R2:W-:Y:S01]  /*8460*/  ATOMS.XOR RZ, [UR5+0x10], R2 ;  /* 0x00001002ffff798c */ /* 0x0005e2000b800005 */
[----:B------:R-:W-:Y:S05]  /*8470*/  BRA `(.L_x_57) ;  /* 0x0000000000107947 */ /* 0x000fea0003800000 */
.L_x_50:
[----:B------:R-:W-:-:S05]  /*8480*/  MOV R2, 0xffffffff ;  /* 0xffffffff00027802 */ /* 0x000fca0000000f00 */
[----:B------:R1:W-:Y:S02]  /*8490*/  STS [UR6+0xe0], R2 ;  /* 0x0000e002ff007988 */ /* 0x0003e40008000806 */
[----:B-1----:R-:W-:Y:S02]  /*84a0*/  MOV R2, 0x84c0 ;  /* 0x000084c000027802 */ /* 0x002fe40000000f00 */
[----:B-----5:R-:W-:Y:S05]  /*84b0*/  CALL.REL.NOINC `($__internal_1_$__cuda_sm10x_tcgen05_guardrail_trap_phase_invalid_during_alloc) ;  /* 0x0000009000fc7944 */ /* 0x020fea0003c00000 */
.L_x_57:
[----:B------:R-:W-:Y:S05]  /*84c0*/  WARPSYNC.ALL ;  /* 0x0000000000007948 */ /* 0x000fea0003800000 */
[----:B------:R-:W3:Y:S01]  /*84d0*/  S2UR UR22, SR_CgaCtaId ;  /* 0x00000000001679c3 */ /* 0x000ee20000008800 */
[----:B------:R-:W-:Y:S01]  /*84e0*/  UMOV UR4, 0x400 ;  /* 0x0000040000047882 */ /* 0x000fe20000000000 */
[----:B------:R-:W-:-:S06]  /*84f0*/  NOP ;  /* 0x0000000000007918 */ /* 0x000fcc0000000000 */
[----:B------:R-:W-:Y:S06]  /*8500*/  BAR.ARV 0x6, 0xa0 ;  /* 0x0182800000007b1d */ /* 0x000fec0000002000 */
[----:B------:R-:W4:Y:S01]  /*8510*/  LDCU.64 UR6, c[0x0][0x388] ;  /* 0x00007100ff0677ac */ /* 0x000f220008000a00 */
[----:B------:R-:W-:Y:S02]  /*8520*/  LOP3.LUT R8, R8, 0xffff, RZ, 0xc0, !PT ;  /* 0x0000ffff08087812 */ /* 0x000fe400078ec0ff */
[----:B------:R-:W-:Y:S01]  /*8530*/  LOP3.LUT R0, R0, 0xffff, RZ, 0xc0, !PT ;  /* 0x0000ffff00007812 */ /* 0x000fe200078ec0ff */
[----:B------:R-:W-:Y:S01]  /*8540*/  UMOV UR26, URZ ;  /* 0x000000ff001a7c82 */ /* 0x000fe20008000000 */
[----:B------:R-:W-:Y:S01]  /*8550*/  R2UR UR23, R8 ;  /* 0x00000000081772ca */ /* 0x000fe200000e0000 */
[----:B------:R-:W-:Y:S01]  /*8560*/  UMOV UR21, URZ ;  /* 0x000000ff00157c82 */ /* 0x000fe20008000000 */
[----:B------:R-:W-:Y:S01]  /*8570*/  R2UR UR46, R0 ;  /* 0x00000000002e72ca */ /* 0x000fe200000e0000 */
[----:B------:R-:W-:Y:S01]  /*8580*/  IMAD.MOV.U32 R0, RZ, RZ, RZ ;  /* 0x000000ffff007224 */ /* 0x000fe200078e00ff */
[----:B------:R-:W-:-:S02]  /*8590*/  UISETP.NE.AND UP3, UPT, UR49, URZ, UPT ;  /* 0x000000ff3100728c */ /* 0x000fc4000bf65270 */
[----:B---3--:R-:W-:Y:S01]  /*85a0*/  ULEA UR22, UR22, UR4, 0x18 ;  /* 0x0000000416167291 */ /* 0x008fe2000f8ec0ff */
[----:B------:R-:W-:Y:S01]  /*85b0*/  UMOV UR44, 0x0 ;  /* 0x00000000002c7882 */ /* 0x000fe20000000000 */
[----:B------:R-:W-:Y:S02]  /*85c0*/  UMOV UR45, 0x10200910 ;  /* 0x10200910002d7882 */ /* 0x000fe40000000000 */
[----:B------:R-:W-:Y:S01]  /*85d0*/  UIADD3 UR37, UPT, UPT, UR22, 0x98, URZ ;  /* 0x0000009816257890 */ /* 0x000fe2000fffe0ff */
[----:B------:R-:W-:Y:S01]  /*85e0*/  UMOV UR42, 0x0 ;  /* 0x00000000002a7882 */ /* 0x000fe20000000000 */
[----:B----4-:R-:W-:-:S03]  /*85f0*/  UIADD3 UR4, UPT, UPT, UR6, 0x3f, URZ ;  /* 0x0000003f06047890 */ /* 0x010fc6000fffe0ff */
[----:B-12---:R-:W1:Y:S01]  /*8600*/  LDS R4, [UR22+0xe0] ;  /* 0x0000e016ff047984 */ /* 0x006e620008000800 */
[----:B------:R-:W2:Y:S01]  /*8610*/  LDCU UR6, c[0x0][0x390] ;  /* 0x00007200ff0677ac */ /* 0x000ea20008000800 */
[----:B------:R-:W-:Y:S01]  /*8620*/  USHF.R.S32.HI UR5, URZ, 0x1f, UR4 ;  /* 0x0000001fff057899 */ /* 0x000fe20008011404 */
[----:B------:R-:W-:Y:S01]  /*8630*/  UMOV UR43, 0x10200910 ;  /* 0x10200910002b7882 */ /* 0x000fe20000000000 */
[----:B------:R-:W-:Y:S02]  /*8640*/  UMOV UR40, 0x0 ;  /* 0x0000000000287882 */ /* 0x000fe40000000000 */
[----:B------:R-:W-:Y:S02]  /*8650*/  ULEA.HI UR4, UR5, UR4, URZ, 0x6 ;  /* 0x0000000405047291 */ /* 0x000fe4000f8f30ff */
[----:B------:R-:W-:Y:S02]  /*8660*/  UIADD3 UR5, UPT, UPT, UR22, 0x8400, URZ ;  /* 0x0000840016057890 */ /* 0x000fe4000fffe0ff */
[----:B------:R-:W-:-:S02]  /*8670*/  USHF.R.S32.HI UR4, URZ, 0x6, UR4 ;  /* 0x00000006ff047899 */ /* 0x000fc40008011404 */
[----:B------:R-:W-:Y:S02]  /*8680*/  USHF.R.U32.HI UR5, URZ, 0x4, UR5 ;  /* 0x00000004ff057899 */ /* 0x000fe40008011605 */
[----:B------:R-:W-:Y:S02]  /*8690*/  UIMAD UR7, UR4, UR7, URZ ;  /* 0x00000007040772a4 */ /* 0x000fe4000f8e02ff */
[----:B------:R-:W-:Y:S02]  /*86a0*/  UIADD3 UR4, UPT, UPT, UR22, 0x28400, URZ ;  /* 0x0002840016047890 */ /* 0x000fe4000fffe0ff */
[----:B------:R-:W-:Y:S02]  /*86b0*/  ULOP3.LUT UR5, UR5, 0x3fff, URZ, 0xc0, !UPT ;  /* 0x00003fff05057892 */ /* 0x000fe4000f8ec0ff */
[----:B------:R-:W-:Y:S01]  /*86c0*/  USHF.R.U32.HI UR4, URZ, 0x4, UR4 ;  /* 0x00000004ff047899 */ /* 0x000fe20008011604 */
[----:B------:R-:W-:Y:S01]  /*86d0*/  UMOV UR41, 0x10200910 ;  /* 0x1020091000297882 */ /* 0x000fe20000000000 */
[----:B------:R-:W-:-:S02]  /*86e0*/  UMOV UR38, 0x0 ;  /* 0x0000000000267882 */ /* 0x000fc40000000000 */
[----:B------:R-:W-:Y:S02]  /*86f0*/  ULOP3.LUT UR25, UR4, 0x3fff, URZ, 0xc0, !UPT ;  /* 0x00003fff04197892 */ /* 0x000fe4000f8ec0ff */
[----:B--2---:R-:W-:Y:S01]  /*8700*/  UIMAD UR4, UR7, UR6, URZ ;  /* 0x00000006070472a4 */ /* 0x004fe2000f8e02ff */
[----:B------:R-:W-:Y:S01]  /*8710*/  UMOV UR39, 0x10200910 ;  /* 0x1020091000277882 */ /* 0x000fe20000000000 */
[----:B------:R-:W-:Y:S01]  /*8720*/  UMOV UR34, 0x0 ;  /* 0x0000000000227882 */ /* 0x000fe20000000000 */
[----:B------:R-:W-:Y:S01]  /*8730*/  UMOV UR35, 0x10200910 ;  /* 0x1020091000237882 */ /* 0x000fe20000000000 */
[----:B------:R-:W-:Y:S02]  /*8740*/  UPRMT UR37, URZ, 0x654, UR37 ;  /* 0x00000654ff257896 */ /* 0x000fe40008000025 */
[----:B------:R-:W-:Y:S02]  /*8750*/  ULOP3.LUT UR24, UR5, 0x10000, URZ, 0xfc, !UPT ;  /* 0x0001000005187892 */ /* 0x000fe4000f8efcff */
[----:B------:R-:W-:Y:S01]  /*8760*/  ULOP3.LUT UR25, UR25, 0x10000, URZ, 0xfc, !UPT ;  /* 0x0001000019197892 */ /* 0x000fe2000f8efcff */
[C---:B-1----:R-:W-:Y:S01]  /*8770*/  VIADD R3, R4.reuse, 0x80 ;  /* 0x0000008004037836 */ /* 0x042fe20000000000 */
[----:B------:R-:W-:Y:S01]  /*8780*/  LOP3.LUT R2, R4, 0xffff, RZ, 0xc0, !PT ;  /* 0x0000ffff04027812 */ /* 0x000fe200078ec0ff */
[----:B------:R-:W-:-:S02]  /*8790*/  UIADD3 UR47, UPT, UPT, UR4, -0x1, URZ ;  /* 0xffffffff042f7890 */ /* 0x000fc4000fffe0ff */
[----:B------:R-:W-:Y:S01]  /*87a0*/  UISETP.GE.AND UP2, UPT, UR4, 0x1, UPT ;  /* 0x000000010400788c */ /* 0x000fe2000bf46270 */
[----:B------:R-:W-:Y:S01]  /*87b0*/  LOP3.LUT R3, R3, 0xffff, RZ, 0xc0, !PT ;  /* 0x0000ffff03037812 */ /* 0x000fe200078ec0ff */
[----:B------:R-:W-:Y:S01]  /*87c0*/  UMOV UR32, 0x0 ;  /* 0x0000000000207882 */ /* 0x000fe20000000000 */
[----:B------:R-:W-:Y:S01]  /*87d0*/  UMOV UR33, 0x10200910 ;  /* 0x1020091000217882 */ /* 0x000fe20000000000 */
[----:B------:R-:W-:Y:S01]  /*87e0*/  UMOV UR30, 0x0 ;  /* 0x00000000001e7882 */ /* 0x000fe20000000000 */
[----:B------:R-:W-:Y:S01]  /*87f0*/  UMOV UR31, 0x10200910 ;  /* 0x10200910001f7882 */ /* 0x000fe20000000000 */
[----:B------:R1:W-:Y:S01]  /*8800*/  STL.64 [R1], R2 ;  /* 0x0000000201007387 */ /* 0x0003e20000100a00 */
[----:B------:R-:W-:Y:S01]  /*8810*/  UMOV UR28, 0x0 ;  /* 0x00000000001c7882 */ /* 0x000fe20000000000 */
[----:B------:R-:W-:Y:S01]  /*8820*/  UMOV UR29, 0x10200910 ;  /* 0x10200910001d7882 */ /* 0x000fe20000000000 */
[----:B-1----:R-:W-:Y:S02]  /*8830*/  IMAD.MOV.U32 R3, RZ, RZ, 0x1 ;  /* 0x00000001ff037424 */ /* 0x002fe400078e00ff */
[----:B------:R-:W-:-:S07]  /*8840*/  IMAD.MOV.U32 R2, RZ, RZ, RZ ;  /* 0x000000ffff027224 */ /* 0x000fce00078e00ff */
.L_x_69:
[----:B-1----:R-:W-:-:S04]  /*8850*/  SHF.L.U32 R6, R2, 0x1f, RZ ;  /* 0x0000001f02067819 */ /* 0x002fc800000006ff */
[----:B------:R-:W1:Y:S02]  /*8860*/  SYNCS.PHASECHK.TRANS64.TRYWAIT P0, [UR22+0x90], R6 ;  /* 0x00009006ff0075a7 */ /* 0x000e640008001116 */
[----:B-1-3--:R-:W-:Y:S05]  /*8870*/  @!P0 BRA `(.L_x_61) ;  /* 0x0000008400808947 */ /* 0x00afea0003800000 */
.L_x_190:
[----:B------:R-:W2:Y:S01]  /*8880*/  LDS.128 R8, [UR22+0xd0] ;  /* 0x0000d016ff087984 */ /* 0x000ea20008000c00 */
[----:B------:R-:W-:Y:S01]  /*8890*/  ULEA UR27, UR26, UR22, 0x3 ;  /* 0x000000161a1b7291 */ /* 0x000fe2000f8e18ff */
[----:B------:R-:W-:Y:S01]  /*88a0*/  @!PT LDS RZ, [RZ] ;  /* 0x00000000fffff984 */ /* 0x000fe20000000800 */
[----:B------:R-:W-:Y:S01]  /*88b0*/  @!PT LDS RZ, [RZ] ;  /* 0x00000000fffff984 */ /* 0x000fe20000000800 */
[----:B------:R-:W-:Y:S01]  /*88c0*/  @!PT LDS RZ, [RZ] ;  /* 0x00000000fffff984 */ /* 0x000fe20000000800 */
[----:B------:R-:W-:Y:S01]  /*88d0*/  @!PT LDS RZ, [RZ] ;  /* 0x00000000fffff984 */ /* 0x000fe20000000800 */
[----:B------:R3:W-:Y:S06]  /*88e0*/  MEMBAR.ALL.CTA ;  /* 0x0000000000007992 */ /* 0x0007ec0000008000 */
[----:B---3--:R-:W3:Y:S02]  /*88f0*/  FENCE.VIEW.ASYNC.S ;  /* 0x00000000000073c6 */ /* 0x008ee40000000000 */
[----:B---3--:R-:W-:Y:S01]  /*8900*/  SYNCS.ARRIVE.TRANS64.RED.A1T0 RZ, [UR37], RZ ;  /* 0x000000ffffff79a7 */ /* 0x008fe20008100425 */
[----:B--2---:R-:W-:Y:S01]  /*8910*/  LOP3.LUT P3, RZ, R10, 0x1, RZ, 0xc0, !PT ;  /* 0x000000010aff7812 */ /* 0x004fe2000786c0ff */
[----:B------:R-:W-:-:S12]  /*8920*/  BRA.U UP3, `(.L_x_62) ;  /* 0x00000001030c7547 */ /* 0x000fd8000b800000 */
[----:B-1----:R-:W-:-:S04]  /*8930*/  SHF.L.U32 R6, R3, 0x1f, RZ ;  /* 0x0000001f03067819 */ /* 0x002fc800000006ff */
[----:B------:R-:W1:Y:S02]  /*8940*/  SYNCS.PHASECHK.TRANS64.TRYWAIT P0, [UR27+0xb0], R6 ;  /* 0x0000b006ff0075a7 */ /* 0x000e64000800111b */
[----:B-1----:R-:W-:Y:S05]  /*8950*/  @!P0 BRA `(.L_x_63) ;  /* 0x0000008400608947 */ /* 0x002fea0003800000 */
.L_x_62:
[----:B------:R-:W-:Y:S05]  /*8960*/  BRA.U UP3, `(.L_x_64) ;  /* 0x0000000503647547 */ /* 0x000fea000b800000 */
[----:B------:R-:W-:Y:S05]  /*8970*/  BRA.U !UP2, `(.L_x_65) ;  /* 0x000000050a547547 */ /* 0x000fea000b800000 */
[----:B------:R-:W-:Y:S01]  /*8980*/  ULEA UR4, UR26, UR36, 0x2 ;  /* 0x000000241a047291 */ /* 0x000fe2000f8e10ff */
[----:B-1----:R-:W-:-:S08]  /*8990*/  SHF.L.U32 R5, R0, 0x1f, RZ ;  /* 0x0000001f00057819 */ /* 0x002fd000000006ff */
[----:B------:R-:W5:Y:S01]  /*89a0*/  LDL R6, [UR4] ;  /* 0x00000004ff067983 */ /* 0x000f620008100800 */
[----:B------:R-:W-:Y:S02]  /*89b0*/  ULEA UR4, UR21, UR22, 0x3 ;  /* 0x0000001615047291 */ /* 0x000fe4000f8e18ff */
[----:B------:R-:W-:Y:S01]  /*89c0*/  UPLOP3.LUT UP4, UPT, UPT, UPT, UPT, 0x40, 0x4 ;  /* 0x000000000004789c */ /* 0x000fe20003f8e870 */
[----:B------:R-:W-:-:S06]  /*89d0*/  UMOV UR19, UR47 ;  /* 0x0000002f00137c82 */ /* 0x000fcc0008000000 */
[----:B------:R1:W2:Y:S01]  /*89e0*/  SYNCS.PHASECHK.TRANS64.TRYWAIT P2, [UR4], R5 ;  /* 0x00000005ff0075a7 */ /* 0x0002a20008041104 */
[----:B------:R-:W-:-:S05]  /*89f0*/  UMOV UR4, UR21 ;  /* 0x0000001500047c82 */ /* 0x000fca0008000000 */
.L_x_68:
[----:B------:R-:W-:Y:S01]  /*8a00*/  ULEA UR20, UR4, UR22, 0x3 ;  /* 0x0000001604147291 */ /* 0x000fe2000f8e18ff */
[----:B--23--:R-:W-:Y:S11]  /*8a10*/  @P2 BRA `(.L_x_66) ;  /* 0x00000000000c2947 */ /* 0x00cff60003800000 */
[----:B------:R-:W-:Y:S04]  /*8a20*/  SHF.L.U32 R8, R0, 0x1f, RZ ;  /* 0x0000001f00087819 */ /* 0x000fe800000006ff */
[----:B------:R-:W2:Y:S02]  /*8a30*/  SYNCS.PHASECHK.TRANS64.TRYWAIT P0, [UR20], R8 ;  /* 0x00000008ff0075a7 */ /* 0x000ea40008001114 */
[----:B--2---:R-:W-:Y:S05]  /*8a40*/  @!P0 BRA `(.L_x_67) ;  /* 0x00000084003c8947 */ /* 0x004fea0003800000 */
.L_x_66:
[----:B------:R-:W-:Y:S01]  /*8a50*/  UISETP.NE.AND UP0, UPT, UR19, URZ, UPT ;  /* 0x000000ff1300728c */ /* 0x000fe2000bf05270 */
[----:B------:R-:W-:Y:S01]  /*8a60*/  PLOP3.LUT P2, PT, PT, PT, PT, 0x80, 0x8 ;  /* 0x000000000008781c */ /* 0x000fe20003f4f070 */
[----:B------:R-:W-:Y:S02]  /*8a70*/  UIADD3 UR5, UPT, UPT, UR4, 0x1, URZ ;  /* 0x0000000104057890 */ /* 0x000fe4000fffe0ff */
[----:B------:R-:W-:Y:S02]  /*8a80*/  ULEA UR16, UR4, UR25, 0xa ;  /* 0x0000001904107291 */ /* 0x000fe4000f8e50ff */
[----:B------:R-:W-:Y:S01]  /*8a90*/  UISETP.NE.AND UP1, UPT, UR5, 0x4, UPT ;  /* 0x000000040500788c */ /* 0x000fe2000bf25270 */
[----:B------:R-:W-:Y:S01]  /*8aa0*/  PLOP3.LUT P1, PT, PT, PT, UP0, 0x80, 0x8 ;  /* 0x000000000008781c */ /* 0x000fe20003f2f008 */
[----:B------:R-:W-:Y:S02]  /*8ab0*/  ULEA UR14, UR4, UR24, 0xb ;  /* 0x00000018040e7291 */ /* 0x000fe4000f8e58ff */
[----:B------:R-:W-:Y:S02]  /*8ac0*/  USEL UR6, URZ, 0x1, UP1 ;  /* 0x00000001ff067887 */ /* 0x000fe40008800000 */
[----:B------:R-:W-:Y:S01]  /*8ad0*/  USEL UR21, UR5, URZ, UP1 ;  /* 0x000000ff05157287 */ /* 0x000fe20008800000 */
[----:B------:R-:W-:Y:S11]  /*8ae0*/  ELECT P0, URZ, PT ;  /* 0x0000000000ff782f */ /* 0x000ff60003800000 */
[----:B------:R-:W-:Y:S02]  /*8af0*/  @!UPT UIADD3 URZ, UPT, UPT, URZ, URZ, URZ ;  /* 0x000000fffffff290 */ /* 0x000fe4000fffe0ff */
[----:B-----5:R-:W-:Y:S01]  /*8b00*/  @P0 R2UR.BROADCAST UR4, R6 ;  /* 0x00000000060402ca */ /* 0x020fe200008e0000 */
[----:B------:R-:W-:Y:S01]  /*8b10*/  @UP0 ULEA UR5, UR21, UR22, 0x3 ;  /* 0x0000001615050291 */ /* 0x000fe2000f8e18ff */
[----:B------:R-:W-:Y:S02]  /*8b20*/  LOP3.LUT R0, R0, UR6, RZ, 0x3c, !PT ;  /* 0x0000000600007c12 */ /* 0x000fe4000f8e3cff */
[----:B------:R-:W-:Y:S11]  /*8b30*/  ELECT P0, URZ, PT ;  /* 0x0000000000ff782f */ /* 0x000ff60003800000 */
[----:B------:R-:W-:Y:S02]  /*8b40*/  @!UPT UIADD3 URZ, UPT, UPT, URZ, URZ, URZ ;  /* 0x000000fffffff290 */ /* 0x000fe4000fffe0ff */
[----:B------:R-:W-:Y:S01]  /*8b50*/  @P0 R2UR.BROADCAST UR18, R6 ;  /* 0x00000000061202ca */ /* 0x000fe200008e0000 */
[----:B------:R-:W-:Y:S01]  /*8b60*/  UIADD3 UR10, UPT, UPT, UR16, 0x2, URZ ;  /* 0x00000002100a7890 */ /* 0x000fe2000fffe0ff */
[----:B-1----:R-:W-:Y:S01]  /*8b70*/  @P1 SHF.L.U32 R5, R0, 0x1f, RZ ;  /* 0x0000001f00051819 */ /* 0x002fe200000006ff */
[----:B------:R-:W-:Y:S01]  /*8b80*/  UIADD3 UR6, UPT, UPT, UR14, 0x2, URZ ;  /* 0x000000020e067890 */ /* 0x000fe2000fffe0ff */
[----:B------:R-:W-:Y:S02]  /*8b90*/  ELECT P0, URZ, PT ;  /* 0x0000000000ff782f */ /* 0x000fe40003800000 */
[----:B------:R3:W4:Y:S01]  /*8ba0*/  @P1 SYNCS.PHASECHK.TRANS64.TRYWAIT P2, [UR5], R5 ;  /* 0x00000005ff0015a7 */ /* 0x0007220008041105 */
[----:B------:R-:W-:Y:S02]  /*8bb0*/  UIADD3 UR8, UPT, UPT, UR16, 0x4, URZ ;  /* 0x0000000410087890 */ /* 0x000fe4000fffe0ff */
[----:B------:R-:W-:Y:S01]  /*8bc0*/  UIADD3 UR12, UPT, UPT, UR16, 0x6, URZ ;  /* 0x00000006100c7890 */ /* 0x000fe2000fffe0ff */
[----:B------:R-:W-:Y:S01]  /*8bd0*/  UMOV UR17, 0x40004080 ;  /* 0x4000408000117882 */ /* 0x000fe20000000000 */
[----:B------:R-:W-:Y:S01]  /*8be0*/  UMOV UR15, 0x40004080 ;  /* 0x40004080000f7882 */ /* 0x000fe20000000000 */
[----:B------:R-:W-:Y:S01]  /*8bf0*/  UMOV UR11, 0x40004080 ;  /* 0x40004080000b7882 */ /* 0x000fe20000000000 */
[----:B------:R1:W-:Y:S01]  /*8c00*/  UTCHMMA.2CTA gdesc[UR14], gdesc[UR16], tmem[UR4], tmem[UR44], idesc[UR45], UP4 ;  /* 0x00ff2c100e0075ea */ /* 0x0003e2000a200004 */
[----:B------:R-:W-:Y:S01]  /*8c10*/  UPLOP3.LUT UP4, UPT, UPT, UPT, UPT, 0x80, 0x8 ;  /* 0x000000000008789c */ /* 0x000fe20003f8f070 */
[----:B------:R-:W-:Y:S01]  /*8c20*/  UMOV UR7, 0x40004080 ;  /* 0x4000408000077882 */ /* 0x000fe20000000000 */
[----:B------:R-:W-:Y:S01]  /*8c30*/  UMOV UR9, 0x40004080 ;  /* 0x4000408000097882 */ /* 0x000fe20000000000 */
[----:B------:R2:W-:Y:S01]  /*8c40*/  UTCHMMA.2CTA gdesc[UR6], gdesc[UR10], tmem[UR18], tmem[UR42], idesc[UR43], UPT ;  /* 0x00ff2a0a060075ea */ /* 0x0005e2000ba00012 */
[----:B------:R-:W-:Y:S01]  /*8c50*/  UMOV UR5, 0x40004080 ;  /* 0x4000408000057882 */ /* 0x000fe20000000000 */
[----:B------:R-:W-:Y:S01]  /*8c60*/  UMOV UR13, 0x40004080 ;  /* 0x40004080000d7882 */ /* 0x000fe20000000000 */
[----:B-1----:R-:W-:Y:S01]  /*8c70*/  UIADD3 UR4, UPT, UPT, UR14, 0x4, URZ ;  /* 0x000000040e047890 */ /* 0x002fe2000fffe0ff */
[C---:B------:R-:W-:Y:S02]  /*8c80*/  @P0 R2UR.BROADCAST UR15, R6.reuse ;  /* 0x00000000060f02ca */ /* 0x040fe400008e0000 */
[----:B------:R-:W-:Y:S11]  /*8c90*/  ELECT P0, URZ, PT ;  /* 0x0000000000ff782f */ /* 0x000ff60003800000 */
[----:B------:R-:W-:Y:S02]  /*8ca0*/  @!UPT UIADD3 URZ, UPT, UPT, URZ, URZ, URZ ;  /* 0x000000fffffff290 */ /* 0x000fe4000fffe0ff */
[C---:B------:R-:W-:Y:S02]  /*8cb0*/  @P0 R2UR.BROADCAST UR17, R6.reuse ;  /* 0x00000000061102ca */ /* 0x040fe400008e0000 */
[----:B------:R-:W-:Y:S01]  /*8cc0*/  ELECT P0, URZ, PT ;  /* 0x0000000000ff782f */ /* 0x000fe20003800000 */
[----:B--2---:R-:W-:Y:S02]  /*8cd0*/  UIADD3 UR6, UPT, UPT, UR14, 0x6, URZ ;  /* 0x000000060e067890 */ /* 0x004fe4000fffe0ff */
[----:B------:R-:W-:Y:S01]  /*8ce0*/  UIADD3 UR10, UPT, UPT, UR16, 0x40, URZ ;  /* 0x00000040100a7890 */ /* 0x000fe2000fffe0ff */
[----:B------:R1:W-:Y:S07]  /*8cf0*/  UTCHMMA.2CTA gdesc[UR4], gdesc[UR8], tmem[UR15], tmem[UR40], idesc[UR41], UPT ;  /* 0x00ff2808040075ea */ /* 0x0003ee000ba0000f */
[----:B------:R2:W-:Y:S01]  /*8d00*/  UTCHMMA.2CTA gdesc[UR6], gdesc[UR12], tmem[UR17], tmem[UR38], idesc[UR39], UPT ;  /* 0x00ff260c060075ea */ /* 0x0005e2000ba00011 */
[----:B-1----:R-:W-:Y:S01]  /*8d10*/  UIADD3 UR4, UPT, UPT, UR14, 0x40, URZ ;  /* 0x000000400e047890 */ /* 0x002fe2000fffe0ff */
[C---:B------:R-:W-:Y:S02]  /*8d20*/  @P0 R2UR.BROADCAST UR15, R6.reuse ;  /* 0x00000000060f02ca */ /* 0x040fe400008e0000 */
[----:B------:R-:W-:Y:S11]  /*8d30*/  ELECT P0, URZ, PT ;  /* 0x0000000000ff782f */ /* 0x000ff60003800000 */
[----:B------:R-:W-:Y:S02]  /*8d40*/  @!UPT UIADD3 URZ, UPT, UPT, URZ, URZ, URZ ;  /* 0x000000fffffff290 */ /* 0x000fe4000fffe0ff */
[C---:B--2---:R-:W-:Y:S01]  /*8d50*/  @P0 R2UR.BROADCAST UR17, R6.reuse ;  /* 0x00000000061102ca */ /* 0x044fe200008e0000 */
[----:B------:R-:W-:Y:S02]  /*8d60*/  UIADD3 UR8, UPT, UPT, UR16, 0x42, URZ ;  /* 0x0000004210087890 */ /* 0x000fe4000fffe0ff */
[----:B------:R-:W-:Y:S01]  /*8d70*/  UIADD3 UR6, UPT, UPT, UR14, 0x42, URZ ;  /* 0x000000420e067890 */ /* 0x000fe2000fffe0ff */
[----:B------:R-:W-:Y:S01]  /*8d80*/  ELECT P0, URZ, PT ;  /* 0x0000000000ff782f */ /* 0x000fe20003800000 */
[----:B------:R-:W-:Y:S01]  /*8d90*/  UIADD3 UR12, UPT, UPT, UR16, 0x44, URZ ;  /* 0x00000044100c7890 */ /* 0x000fe2000fffe0ff */
[----:B------:R1:W-:Y:S07]  /*8da0*/  UTCHMMA.2CTA gdesc[UR4], gdesc[UR10], tmem[UR15], tmem[UR34], idesc[UR35], UPT ;  /* 0x00ff220a040075ea */ /* 0x0003ee000ba0000f */
[----:B------:R2:W-:Y:S01]  /*8db0*/  UTCHMMA.2CTA gdesc[UR6], gdesc[UR8], tmem[UR17], tmem[UR32], idesc[UR33], UPT ;  /* 0x00ff2008060075ea */ /* 0x0005e2000ba00011 */
[----:B-1----:R-:W-:Y:S03]  /*8dc0*/  UIADD3 UR4, UPT, UPT, UR14, 0x44, URZ ;  /* 0x000000440e047890 */ /* 0x002fe6000fffe0ff */
[C---:B------:R-:W-:Y:S02]  /*8dd0*/  @P0 R2UR.BROADCAST UR15, R6.reuse ;  /* 0x00000000060f02ca */ /* 0x040fe400008e0000 */
[----:B------:R-:W-:Y:S11]  /*8de0*/  ELECT P0, URZ, PT ;  /* 0x0000000000ff782f */ /* 0x000ff60003800000 */
[----:B------:R-:W-:Y:S02]  /*8df0*/  @!UPT UIADD3 URZ, UPT, UPT, URZ, URZ, URZ ;  /* 0x000000fffffff290 */ /* 0x000fe4000fffe0ff */
[----:B--2---:R-:W-:Y:S01]  /*8e00*/  @P0 R2UR.BROADCAST UR9, R6 ;  /* 0x00000000060902ca */ /* 0x004fe200008e0000 */
[----:B------:R-:W-:Y:S02]  /*8e10*/  UIADD3 UR10, UPT, UPT, UR16, 0x46, URZ ;  /* 0x00000046100a7890 */ /* 0x000fe4000fffe0ff */
[----:B------:R-:W-:Y:S02]  /*8e20*/  UIADD3 UR6, UPT, UPT, UR14, 0x46, URZ ;  /* 0x000000460e067890 */ /* 0x000fe4000fffe0ff */
[----:B------:R-:W-:Y:S01]  /*8e30*/  UIADD3 UR8, UPT, UPT, UR20, 0x20, URZ ;  /* 0x0000002014087890 */ /* 0x000fe2000fffe0ff */
[----:B------:R1:W-:Y:S07]  /*8e40*/  UTCHMMA.2CTA gdesc[UR4], gdesc[UR12], tmem[UR15], tmem[UR30], idesc[UR31], UPT ;  /* 0x00ff1e0c040075ea */ /* 0x0003ee000ba0000f */
[----:B------:R3:W-:Y:S01]  /*8e50*/  UTCHMMA.2CTA gdesc[UR6], gdesc[UR10], tmem[UR9], tmem[UR28], idesc[UR29], UPT ;  /* 0x00ff1c0a060075ea */ /* 0x0007e2000ba00009 */
[----:B------:R3:W-:Y:S01]  /*8e60*/  UTCBAR.2CTA.MULTICAST [UR8], URZ, UR23 ;  /* 0x000000ff080073e9 */ /* 0x0007e20008200817 */
[----:B-1----:R-:W-:Y:S02]  /*8e70*/  UIADD3 UR4, UPT, UPT, UR19, 0x1, URZ ;  /* 0x0000000113047890 */ /* 0x002fe4000fffe0ff */
[----:B------:R-:W-:Y:S02]  /*8e80*/  UIADD3 UR5, UPT, UPT, UR19, -0x1, URZ ;  /* 0xffffffff13057890 */ /* 0x000fe4000fffe0ff */
[----:B------:R-:W-:Y:S03]  /*8e90*/  UISETP.GT.U32.AND UP0, UPT, UR4, 0x1, UPT ;  /* 0x000000010400788c */ /* 0x000fe6000bf04070 */
[----:B------:R-:W-:Y:S02]  /*8ea0*/  UMOV UR4, UR21 ;  /* 0x0000001500047c82 */ /* 0x000fe40008000000 */
[----:B------:R-:W-:Y:S04]  /*8eb0*/  UMOV UR19, UR5 ;  /* 0x0000000500137c82 */ /* 0x000fe80008000000 */
[----:B----4-:R-:W-:Y:S05]  /*8ec0*/  BRA.U UP0, `(.L_x_68) ;  /* 0xfffffff900cc7547 */ /* 0x010fea000b83ffff */
.L_x_65:
[----:B------:R-:W-:-:S09]  /*8ed0*/  UIADD3 UR4, UPT, UPT, UR27, 0xa0, URZ ;  /* 0x000000a01b047890 */ /* 0x000fd2000fffe0ff */
[----:B------:R2:W-:Y:S01]  /*8ee0*/  UTCBAR.2CTA.MULTICAST [UR4], URZ, UR46 ;  /* 0x000000ff040073e9 */ /* 0x0005e2000820082e */
[----:B------:R-:W-:Y:S02]  /*8ef0*/  NOP ;  /* 0x0000000000007918 */ /* 0x000fe40000000000 */
.L_x_64:
[----:B--2---:R-:W-:Y:S01]  /*8f00*/  UIADD3 UR4, UPT, UPT, UR26, 0x1, URZ ;  /* 0x000000011a047890 */ /* 0x004fe2000fffe0ff */
[----:B------:R-:W-:-:S03]  /*8f10*/  LOP3.LUT R2, R2, 0x1, RZ, 0x3c, !PT ;  /* 0x0000000102027812 */ /* 0x000fc600078e3cff */
[----:B------:R-:W-:-:S04]  /*8f20*/  UISETP.NE.AND UP0, UPT, UR4, 0x2, UPT ;  /* 0x000000020400788c */ /* 0x000fc8000bf05270 */
[----:B------:R-:W-:Y:S02]  /*8f30*/  USEL UR5, URZ, 0x1, UP0 ;  /* 0x00000001ff057887 */ /* 0x000fe40008000000 */
[----:B------:R-:W-:-:S04]  /*8f40*/  USEL UR26, UR4, URZ, UP0 ;  /* 0x000000ff041a7287 */ /* 0x000fc80008000000 */
[----:B------:R-:W-:Y:S01]  /*8f50*/  LOP3.LUT R3, R3, UR5, RZ, 0x3c, !PT ;  /* 0x0000000503037c12 */ /* 0x000fe2000f8e3cff */
[----:B------:R-:W-:Y:S07]  /*8f60*/  @P3 BRA `(.L_x_69) ;  /* 0xfffffff800383947 */ /* 0x000fee000383ffff */
[----:B---3--:R-:W2:Y:S01]  /*8f70*/  S2UR UR8, SR_CgaCtaId ;  /* 0x00000000000879c3 */ /* 0x008ea20000008800 */
[----:B------:R-:W-:Y:S01]  /*8f80*/  ELECT P0, URZ, PT ;  /* 0x0000000000ff782f */ /* 0x000fe20003800000 */
[----:B------:R-:W-:Y:S01]  /*8f90*/  HFMA2 R0, -RZ, RZ, 0, 5.9604644775390625e-08 ;  /* 0x00000001ff007431 */ /* 0x000fe200000001ff */
[----:B------:R-:W-:-:S05]  /*8fa0*/  UMOV UR4, 0x40 ;  /* 0x0000004000047882 */ /* 0x000fca0000000000 */
[----:B------:R-:W-:Y:S01]  /*8fb0*/  UVIRTCOUNT.DEALLOC.SMPOOL 0x80 ;  /* 0x000000800000784c */ /* 0x000fe20000000000 */
[----:B------:R-:W-:Y:S02]  /*8fc0*/  UISETP.NE.AND UP0, UPT, UR49, URZ, UPT ;  /* 0x000000ff3100728c */ /* 0x000fe4000bf05270 */
[----:B--2---:R-:W-:-:S09]  /*8fd0*/  ULEA UR8, UR8, UR4, 0x18 ;  /* 0x0000000408087291 */ /* 0x004fd2000f8ec0ff */
[----:B------:R2:W-:Y:S01]  /*8fe0*/  @P0 STS.U8 [UR8+0x1c], R0 ;  /* 0x00001c00ff000988 */ /* 0x0005e20008000008 */
[----:B------:R-:W-:Y:S05]  /*8ff0*/  BRA.U UP0, `(.L_x_70) ;  /* 0x0000000100587547 */ /* 0x000fea000b800000 */
[----:B------:R-:W-:Y:S01]  /*9000*/  UIADD3 UR5, UPT, UPT, UR22, 0xb0, URZ ;  /* 0x000000b016057890 */ /* 0x000fe2000fffe0ff */
[----:B-1----:R-:W-:-:S03]  /*9010*/  SHF.L.U32 R5, R3, 0x1f, RZ ;  /* 0x0000001f03057819 */ /* 0x002fc600000006ff */
[----:B------:R-:W-:-:S09]  /*9020*/  ULEA UR4, UR26, UR5, 0x3 ;  /* 0x000000051a047291 */ /* 0x000fd2000f8e18ff */
[----:B------:R-:W1:Y:S02]  /*9030*/  SYNCS.PHASECHK.TRANS64.TRYWAIT P0, [UR4], R5 ;  /* 0x00000005ff0075a7 */ /* 0x000e640008001104 */
[----:B-1----:R-:W-:Y:S05]  /*9040*/  @!P0 BRA `(.L_x_71) ;  /* 0x0000007c00d48947 */ /* 0x002fea0003800000 */
.L_x_194:
[----:B------:R-:W-:-:S04]  /*9050*/  UIADD3 UR4, UPT, UPT, UR26, 0x1, URZ ;  /* 0x000000011a047890 */ /* 0x000fc8000fffe0ff */
[----:B------:R-:W-:-:S04]  /*9060*/  UISETP.NE.AND UP1, UPT, UR4, 0x2, UPT ;  /* 0x000000020400788c */ /* 0x000fc8000bf25270 */
[----:B------:R-:W-:Y:S02]  /*9070*/  USEL UR6, URZ, 0x1, UP1 ;  /* 0x00000001ff067887 */ /* 0x000fe40008800000 */
[----:B------:R-:W-:-:S04]  /*9080*/  USEL UR4, UR4, URZ, UP1 ;  /* 0x000000ff04047287 */ /* 0x000fc80008800000 */
[----:B------:R-:W-:Y:S01]  /*9090*/  ULEA UR4, UR4, UR5, 0x3 ;  /* 0x0000000504047291 */ /* 0x000fe2000f8e18ff */
[----:B------:R-:W-:-:S04]  /*90a0*/  LOP3.LUT R3, R3, UR6, RZ, 0x3c, !PT ;  /* 0x0000000603037c12 */ /* 0x000fc8000f8e3cff */
[----:B------:R-:W-:Y:S01]  /*90b0*/  SHF.L.U32 R3, R3, 0x1f, RZ ;  /* 0x0000001f03037819 */ /* 0x000fe200000006ff */
[----:B-12---:R-:W-:-:S04]  /*90c0*/  IMAD.U32 R0, RZ, RZ, UR4 ;  /* 0x00000004ff007e24 */ /* 0x006fc8000f8e00ff */
[----:B------:R1:W2:Y:S03]  /*90d0*/  SYNCS.PHASECHK.TRANS64.TRYWAIT P0, [R0+URZ], R3 ;  /* 0x00000003000075a7 */ /* 0x0002a600080011ff */
[----:B--2---:R-:W-:Y:S05]  /*90e0*/  @!P0 NANOSLEEP.SYNCS 0x989680 ;  /* 0x009896800000895d */ /* 0x004fea0003900000 */
[----:B------:R-:W2:Y:S02]  /*90f0*/  @!P0 SYNCS.PHASECHK.TRANS64 P0, [R0+URZ], R3 ;  /* 0x00000003000085a7 */ /* 0x000ea400080010ff */
[----:B--2---:R-:W-:Y:S05]  /*9100*/  @P0 BRA `(.L_x_72) ;  /* 0x0000000000200947 */ /* 0x004fea0003800000 */
.L_x_73:
[----:B--2---:R2:W3:Y:S02]  /*9110*/  SYNCS.PHASECHK.TRANS64.TRYWAIT P0, [R0+URZ], R3 ;  /* 0x00000003000075a7 */ /* 0x0044e400080011ff */
[----:B---3--:R-:W-:Y:S05]  /*9120*/  @!P0 NANOSLEEP.SYNCS 0x989680 ;  /* 0x009896800000895d */ /* 0x008fea0003900000 */
[----:B------:R-:W3:Y:S02]  /*9130*/  @!P0 SYNCS.PHASECHK.TRANS64 P0, [R0+URZ], R3 ;  /* 0x00000003000085a7 */ /* 0x000ee400080010ff */
[----:B---3--:R-:W-:Y:S05]  /*9140*/  @!P0 BRA `(.L_x_73) ;  /* 0xfffffffc00f08947 */ /* 0x008fea000383ffff */
[----:B------:R-:W-:Y:S05]  /*9150*/  BRA `(.L_x_72) ;  /* 0x00000000000c7947 */ /* 0x000fea0003800000 */
.L_x_70:
[----:B------:R-:W-:-:S04]  /*9160*/  UIADD3 UR4, UPT, UPT, UR22, 0xc0, URZ ;  /* 0x000000c016047890 */ /* 0x000fc8000fffe0ff */
[----:B------:R-:W-:-:S09]  /*9170*/  UPRMT UR4, UR48, 0x654, UR4 ;  /* 0x0000065430047896 */ /* 0x000fd20008000004 */
[----:B------:R-:W-:Y:S03]  /*9180*/  SYNCS.ARRIVE.TRANS64.RED.A1T0 RZ, [UR4], RZ ;  /* 0x000000ffffff79a7 */ /* 0x000fe60008100404 */
.L_x_72:
[----:B-12---:R-:W-:Y:S01]  /*9190*/  SHF.L.U32 R3, RZ, 0x1f, RZ ;  /* 0x0000001fff037819 */ /* 0x006fe200000006ff */
[----:B------:R-:W-:Y:S01]  /*91a0*/  UIADD3 UR4, UPT, UPT, UR22, 0xc0, URZ ;  /* 0x000000c016047890 */ /* 0x000fe2000fffe0ff */
[----:B------:R-:W-:Y:S02]  /*91b0*/  PLOP3.LUT P0, PT, PT, PT, UP0, 0x80, 0x8 ;  /* 0x000000000008781c */ /* 0x000fe40003f0f008 */
[----:B------:R-:W1:Y:S02]  /*91c0*/  SYNCS.PHASECHK.TRANS64.TRYWAIT P1, [UR22+0xc0], R3 ;  /* 0x0000c003ff0075a7 */ /* 0x000e640008021116 */
[----:B-1----:R-:W-:Y:S09]  /*91d0*/  @!P1 BRA `(.L_x_74) ;  /* 0x0000007c00889947 */ /* 0x002ff20003800000 */
.L_x_196:
[----:B------:R-:W-:Y:S01]  /*91e0*/  @!UP0 UPRMT UR4, UR48, 0x654, UR4 ;  /* 0x0000065430048896 */ /* 0x000fe20008000004 */
[----:B------:R-:W-:Y:S01]  /*91f0*/  LOP3.LUT R2, R4, 0xffff, RZ, 0xc0, !PT ;  /* 0x0000ffff04027812 */ /* 0x000fe200078ec0ff */
[----:B-1----:R-:W-:Y:S02]  /*9200*/  IMAD.MOV.U32 R3, RZ, RZ, 0xffff ;  /* 0x0000ffffff037424 */ /* 0x002fe400078e00ff */
[----:B------:R-:W-:Y:S01]  /*9210*/  IMAD.MOV.U32 R5, RZ, RZ, 0x1 ;  /* 0x00000001ff057424 */ /* 0x000fe200078e00ff */
[----:B------:R-:W-:-:S04]  /*9220*/  SHF.R.U32.HI R2, RZ, 0x5, R2 ;  /* 0x00000005ff027819 */ /* 0x000fc80000011602 */
[----:B------:R-:W-:Y:S01]  /*9230*/  @!P0 SYNCS.ARRIVE.TRANS64.RED.A1T0 RZ, [UR4], RZ ;  /* 0x000000ffffff89a7 */ /* 0x000fe20008100404 */
[----:B------:R-:W-:Y:S01]  /*9240*/  NOP ;  /* 0x0000000000007918 */ /* 0x000fe20000000000 */
[----:B------:R-:W1:Y:S01]  /*9250*/  LDS R0, [UR8+0x14] ;  /* 0x00001408ff007984 */ /* 0x000e620008000800 */
[-C--:B------:R-:W-:Y:S02]  /*9260*/  SHF.L.U32 R3, R3, R2.reuse, RZ ;  /* 0x0000000203037219 */ /* 0x080fe400000006ff */
[----:B------:R-:W-:Y:S02]  /*9270*/  SHF.L.U32 R5, R5, R2, RZ ;  /* 0x0000000205057219 */ /* 0x000fe400000006ff */
[----:B-1----:R-:W-:-:S04]  /*9280*/  LOP3.LUT R0, R0, R3, RZ, 0xc0, !PT ;  /* 0x0000000300007212 */ /* 0x002fc800078ec0ff */
[----:B------:R-:W-:-:S13]  /*9290*/  ISETP.NE.AND P0, PT, R0, R3, PT ;  /* 0x000000030000720c */ /* 0x000fda0003f05270 */
[----:B------:R-:W-:Y:S05]  /*92a0*/  @P0 BRA `(.L_x_75) ;  /* 0x00000000005c0947 */ /* 0x000fea0003800000 */
[----:B------:R-:W1:Y:S02]  /*92b0*/  LDS R0, [UR8+0x18] ;  /* 0x00001808ff007984 */ /* 0x000e640008000800 */
[----:B-1----:R-:W-:-:S04]  /*92c0*/  LOP3.LUT R0, R0, R5, RZ, 0xc0, !PT ;  /* 0x0000000500007212 */ /* 0x002fc800078ec0ff */
[----:B------:R-:W-:-:S13]  /*92d0*/  ISETP.NE.AND P0, PT, R0, R5, PT ;  /* 0x000000050000720c */ /* 0x000fda0003f05270 */
[----:B------:R-:W-:Y:S05]  /*92e0*/  @P0 BRA `(.L_x_76) ;  /* 0x0000000000400947 */ /* 0x000fea0003800000 */
[----:B------:R-:W-:Y:S01]  /*92f0*/  R2UR UR4, R3 ;  /* 0x00000000030472ca */ /* 0x000fe200000e0000 */
[----:B------:R-:W1:Y:S01]  /*9300*/  S2R R2, SR_LANEID ;  /* 0x0000000000027919 */ /* 0x000e620000000000 */
[----:B------:R-:W-:-:S04]  /*9310*/  LOP3.LUT R5, RZ, R5, RZ, 0x33, !PT ;  /* 0x00000005ff057212 */ /* 0x000fc800078e33ff */
[----:B------:R-:W2:Y:S07]  /*9320*/  REDUX UR6, R5 ;  /* 0x00000000050673c4 */ /* 0x000eae0000000000 */
[----:B------:R-:W-:-:S03]  /*9330*/  ULOP3.LUT UR5, URZ, UR4, URZ, 0x33, !UPT ;  /* 0x00000004ff057292 */ /* 0x000fc6000f8e33ff */
[----:B------:R-:W-:Y:S02]  /*9340*/  VOTEU.ANY UR4, UPT, PT ;  /* 0x0000000000047886 */ /* 0x000fe400038e0100 */
[----:B------:R-:W-:Y:S01]  /*9350*/  UFLO.U32 UR4, UR4 ;  /* 0x00000004000472bd */ /* 0x000fe200080e0000 */
[----:B------:R-:W-:-:S04]  /*9360*/  IMAD.U32 R0, RZ, RZ, UR5 ;  /* 0x00000005ff007e24 */ /* 0x000fc8000f8e00ff */
[----:B------:R-:W3:Y:S02]  /*9370*/  REDUX UR7, R0 ;  /* 0x00000000000773c4 */ /* 0x000ee40000000000 */
[----:B------:R4:W-:Y:S01]  /*9380*/  UTCATOMSWS.AND URZ, UR5 ;  /* 0x0000000500ff79e3 */ /* 0x0009e20008000000 */
[----:B-1----:R-:W-:Y:S01]  /*9390*/  ISETP.EQ.U32.AND P0, PT, R2, UR4, PT ;  /* 0x0000000402007c0c */ /* 0x002fe2000bf02070 */
[----:B--2---:R-:W-:Y:S02]  /*93a0*/  IMAD.U32 R2, RZ, RZ, UR6 ;  /* 0x00000006ff027e24 */ /* 0x004fe4000f8e00ff */
[----:B---3--:R-:W-:-:S10]  /*93b0*/  IMAD.U32 R3, RZ, RZ, UR7 ;  /* 0x00000007ff037e24 */ /* 0x008fd4000f8e00ff */
[----:B------:R4:W-:Y:S04]  /*93c0*/  @P0 ATOMS.AND RZ, [UR8+0x14], R3 ;  /* 0x00001403ffff098c */ /* 0x0009e8000a800008 */
[----:B------:R4:W-:Y:S01]  /*93d0*/  @P0 ATOMS.AND RZ, [UR8+0x18], R2 ;  /* 0x00001802ffff098c */ /* 0x0009e2000a800008 */
[----:B------:R-:W-:Y:S05]  /*93e0*/  BRA `(.L_x_77) ;  /* 0x0000000000147947 */ /* 0x000fea0003800000 */
.L_x_76:
[----:B------:R-:W-:Y:S02]  /*93f0*/  MOV R2, 0x9410 ;  /* 0x0000941000027802 */ /* 0x000fe40000000f00 */
[----:B-----5:R-:W-:Y:S05]  /*9400*/  CALL.REL.NOINC `($__internal_0_$__cuda_sm10x_tcgen05_guardrail_trap_col_being_dealloced_not_returned_by_alloc) ;  /* 0x00000084001c7944 */ /* 0x020fea0003c00000 */
[----:B------:R-:W-:Y:S05]  /*9410*/  BRA `(.L_x_77) ;  /* 0x0000000000087947 */ /* 0x000fea0003800000 */
.L_x_75:
[----:B------:R-:W-:Y:S02]  /*9420*/  MOV R2, 0x9440 ;  /* 0x0000944000027802 */ /* 0x000fe40000000f00 */
[----:B-----5:R-:W-:Y:S05]  /*9430*/  CALL.REL.NOINC `($__internal_2_$__cuda_sm10x_tcgen05_guardrail_trap_unallocated_columns_being_dealloced) ;  /* 0x0000008400287944 */ /* 0x020fea0003c00000 */
.L_x_77:
[----:B------:R-:W-:Y:S01]  /*9440*/  NOP ;  /* 0x0000000000007918 */ /* 0x000fe20000000000 */
[----:B----4-:R-:W-:Y:S05]  /*9450*/  EXIT ;  /* 0x000000000000794d */ /* 0x010fea0003800000 */
.L_x_49:
[----:B------:R-:W-:-:S09]  /*9460*/  UISETP.NE.OR UP5, UPT, UR10, 0x3, !UP5 ;  /* 0x000000030a00788c */ /* 0x000fd2000efa5670 */
[----:B------:R-:W-:Y:S05]  /*9470*/  BRA.U UP5, `(.L_x_78) ;  /* 0x0000001505e87547 */ /* 0x000fea000b800000 */
[----:B-----5:R-:W1:Y:S01]  /*9480*/  LDC.64 R32, c[0x0][0x988] ;  /* 0x00026200ff207b82 */ /* 0x020e620000000a00 */
[----:B------:R-:W2:Y:S01]  /*9490*/  LDCU.64 UR4, c[0x0][0x888] ;  /* 0x00011100ff0477ac */ /* 0x000ea20008000a00 */
[----:B------:R-:W-:Y:S01]  /*94a0*/  IMAD.MOV.U32 R34, RZ, RZ, RZ ;  /* 0x000000ffff227224 */ /* 0x000fe200078e00ff */
[----:B------:R-:W3:Y:S05]  /*94b0*/  LDCU.64 UR30, c[0x0][0x890] ;  /* 0x00011200ff1e77ac */ /* 0x000eea0008000a00 */
[----:B------:R-:W4:Y:S01]  /*94c0*/  LDC.64 R24, c[0x0][0x980] ;  /* 0x00026000ff187b82 */ /* 0x000f220000000a00 */
[----:B------:R-:W-:-:S07]  /*94d0*/  UPLOP3.LUT UP1, UPT, UPT, UPT, UPT, 0x40, 0x4 ;  /* 0x000000000004789c */ /* 0x000fce0003f2e870 */
[----:B------:R-:W4:Y:S01]  /*94e0*/  LDC R0, c[0x0][0xb30] ;  /* 0x0002cc00ff007b82 */ /* 0x000f220000000800 */
[----:B--2---:R-:W-:-:S03]  /*94f0*/  UISETP.NE.U32.AND UP4, UPT, UR4, URZ, UPT ;  /* 0x000000ff0400728c */ /* 0x004fc6000bf85070 */
[----:B------:R-:W-:Y:S01]  /*9500*/  UMOV UR4, 0x400 ;  /* 0x0000040000047882 */ /* 0x000fe20000000000 */
[----:B------:R-:W-:-:S03]  /*9510*/  UISETP.NE.AND.EX UP4, UPT, UR5, URZ, UPT, UP4 ;  /* 0x000000ff0500728c */ /* 0x000fc6000bf85340 */
[----:B------:R-:W2:Y:S01]  /*9520*/  LDC R27, c[0x0][0x370] ;  /* 0x0000dc00ff1b7b82 */ /* 0x000ea20000000800 */
[C---:B-1----:R-:W-:Y:S01]  /*9530*/  ISETP.NE.AND P0, PT, R33.reuse, 0x1, PT ;  /* 0x000000012100780c */ /* 0x042fe20003f05270 */
[----:B------:R-:W-:Y:S01]  /*9540*/  ULEA UR4, UR58, UR4, 0x18 ;  /* 0x000000043a047291 */ /* 0x000fe2000f8ec0ff */
[----:B------:R-:W-:Y:S01]  /*9550*/  R2UR UR38, R33 ;  /* 0x00000000212672ca */ /* 0x000fe200000e0000 */
[----:B---3--:R-:W-:Y:S01]  /*9560*/  UISETP.NE.U32.AND UP5, UPT, UR30, URZ, UPT ;  /* 0x000000ff1e00728c */ /* 0x008fe2000bfa5070 */
[----:B------:R-:W-:Y:S01]  /*9570*/  IMAD.MOV.U32 R33, RZ, RZ, 0x2000 ;  /* 0x00002000ff217424 */ /* 0x000fe200078e00ff */
[----:B------:R-:W-:Y:S02]  /*9580*/  UIADD3 UR5, UPT, UPT, UR4, 0x98, URZ ;  /* 0x0000009804057890 */ /* 0x000fe4000fffe0ff */
[----:B------:R-:W1:Y:S01]  /*9590*/  LDC R2, c[0x0][0xb0c] ;  /* 0x0002c300ff027b82 */ /* 0x000e620000000800 */
[----:B----4-:R-:W-:Y:S01]  /*95a0*/  R2UR UR48, R24 ;  /* 0x00000000183072ca */ /* 0x010fe200000e0000 */
[----:B------:R-:W-:-:S02]  /*95b0*/  UIADD3 UR41, UPT, UPT, UR4, 0x40, URZ ;  /* 0x0000004004297890 */ /* 0x000fc4000fffe0ff */
[----:B------:R-:W-:Y:S02]  /*95c0*/  UIADD3 UR33, UPT, UPT, UR4, 0x48, URZ ;  /* 0x0000004804217890 */ /* 0x000fe4000fffe0ff */
[----:B------:R-:W-:Y:S02]  /*95d0*/  UIADD3 UR25, UPT, UPT, UR4, 0x50, URZ ;  /* 0x0000005004197890 */ /* 0x000fe4000fffe0ff */
[----:B------:R-:W3:Y:S01]  /*95e0*/  LDC R17, c[0x0][0xb20] ;  /* 0x0002c800ff117b82 */ /* 0x000ee20000000800 */
[----:B------:R-:W-:Y:S01]  /*95f0*/  UIADD3 UR17, UPT, UPT, UR4, 0x58, URZ ;  /* 0x0000005804117890 */ /* 0x000fe2000fffe0ff */
[----:B------:R-:W-:Y:S01]  /*9600*/  ISETP.NE.AND P1, PT, R0, 0x1, PT ;  /* 0x000000010000780c */ /* 0x000fe20003f25270 */
[----:B------:R-:W-:Y:S02]  /*9610*/  UPRMT UR46, URZ, 0x654, UR5 ;  /* 0x00000654ff2e7896 */ /* 0x000fe40008000005 */
[----:B------:R-:W-:Y:S02]  /*9620*/  UPRMT UR23, UR58, 0x654, UR41 ;  /* 0x000006543a177896 */ /* 0x000fe40008000029 */
[----:B------:R-:W-:Y:S01]  /*9630*/  UPRMT UR22, UR58, 0x654, UR33 ;  /* 0x000006543a167896 */ /* 0x000fe20008000021 */
[----:B------:R-:W4:Y:S01]  /*9640*/  LDC.64 R36, c[0x0][0x348] ;  /* 0x0000d200ff247b82 */ /* 0x000f220000000a00 */
[----:B------:R-:W-:-:S02]  /*9650*/  UPRMT UR15, UR58, 0x654, UR25 ;  /* 0x000006543a0f7896 */ /* 0x000fc40008000019 */
[----:B------:R-:W-:Y:S02]  /*9660*/  UPRMT UR14, UR58, 0x654, UR17 ;  /* 0x000006543a0e7896 */ /* 0x000fe40008000011 */
[----:B------:R-:W-:Y:S01]  /*9670*/  UISETP.NE.AND.EX UP5, UPT, UR31, URZ, UPT, UP5 ;  /* 0x000000ff1f00728c */ /* 0x000fe2000bfa5350 */
[----:B------:R-:W-:Y:S02]  /*9680*/  VOTEU.ANY UP3, P0 ;  /* 0x0000000000ff7886 */ /* 0x000fe40000060100 */
[----:B------:R-:W1:Y:S08]  /*9690*/  LDC.64 R20, c[0x0][0xb10] ;  /* 0x0002c400ff147b82 */ /* 0x000e700000000a00 */
[----:B------:R-:W1:Y:S08]  /*96a0*/  LDC.64 R6, c[0x0][0xb18] ;  /* 0x0002c600ff067b82 */ /* 0x000e700000000a00 */
[----:B------:R-:W1:Y:S08]  /*96b0*/  LDC.64 R4, c[0x0][0xb28] ;  /* 0x0002ca00ff047b82 */ /* 0x000e700000000a00 */
[----:B------:R-:W1:Y:S08]  /*96c0*/  LDC.64 R22, c[0x0][0x990] ;  /* 0x00026400ff167b82 */ /* 0x000e700000000a00 */
[----:B--23--:R-:W1:Y:S02]  /*96d0*/  LDC R18, c[0x0][0x374] ;  /* 0x0000dd00ff127b82 */ /* 0x00ce640000000800 */
.L_x_93:
[----:B------:R-:W-:Y:S04]  /*96e0*/  SHF.L.U32 R3, R34, 0x1f, RZ ;  /* 0x0000001f22037819 */ /* 0x000fe800000006ff */
[----:B--2---:R-:W2:Y:S02]  /*96f0*/  SYNCS.PHASECHK.TRANS64.TRYWAIT P0, [UR4+0x90], R3 ;  /* 0x00009003ff0075a7 */ /* 0x004ea40008001104 */
[----:B--2---:R-:W-:Y:S05]  /*9700*/  @!P0 BRA `(.L_x_79) ;  /* 0x0000007800548947 */ /* 0x004fea0003800000 */
.L_x_198:
[----:B------:R-:W3:Y:S01]  /*9710*/  LDS.128 R28, [UR4+0xd0] ;  /* 0x0000d004ff1c7984 */ /* 0x000ee20008000c00 */
[----:B------:R-:W-:Y:S01]  /*9720*/  ISETP.GE.AND P0, PT, R26, 0x1, PT ;  /* 0x000000011a00780c */ /* 0x000fe20003f06270 */
[----:B------:R-:W-:Y:S01]  /*9730*/  @!PT LDS RZ, [RZ] ;  /* 0x00000000fffff984 */ /* 0x000fe20000000800 */
[----:B------:R-:W-:Y:S01]  /*9740*/  @!PT LDS RZ, [RZ] ;  /* 0x00000000fffff984 */ /* 0x000fe20000000800 */
[----:B------:R-:W-:Y:S01]  /*9750*/  @!PT LDS RZ, [RZ] ;  /* 0x00000000fffff984 */ /* 0x000fe20000000800 */
[----:B------:R-:W-:Y:S01]  /*9760*/  @!PT LDS RZ, [RZ] ;  /* 0x00000000fffff984 */ /* 0x000fe20000000800 */
[----:B------:R5:W-:Y:S06]  /*9770*/  MEMBAR.ALL.CTA ;  /* 0x0000000000007992 */ /* 0x000bec0000008000 */
[----:B-----5:R-:W5:Y:S02]  /*9780*/  FENCE.VIEW.ASYNC.S ;  /* 0x00000000000073c6 */ /* 0x020f640000000000 */
[----:B-----5:R-:W-:Y:S01]  /*9790*/  SYNCS.ARRIVE.TRANS64.RED.A1T0 RZ, [UR46], RZ ;  /* 0x000000ffffff79a7 */ /* 0x020fe2000810042e */
[----:B---3--:R-:W-:Y:S11]  /*97a0*/  LOP3.LUT P5, RZ, R30, 0x1, RZ, 0xc0, !PT ;  /* 0x000000011eff7812 */ /* 0x008ff600078ac0ff */
[----:B------:R-:W-:Y:S02]  /*97b0*/  @!UPT UIADD3 URZ, UPT, UPT, URZ, URZ, URZ ;  /* 0x000000fffffff290 */ /* 0x000fe4000fffe0ff */
[----:B------:R-:W-:Y:S02]  /*97c0*/  @P5 MOV R13, R28 ;  /* 0x0000001c000d5202 */ /* 0x000fe40000000f00 */
[----:B------:R-:W-:Y:S01]  /*97d0*/  @P5 LOP3.LUT R8, R29, 0xffff, RZ, 0xc0, !PT ;  /* 0x0000ffff1d085812 */ /* 0x000fe200078ec0ff */
[----:B------:R-:W-:Y:S06]  /*97e0*/  @!P0 BRA `(.L_x_80) ;  /* 0x0000000000a48947 */ /* 0x000fec0003800000 */
[----:B-1----:R-:W-:Y:S01]  /*97f0*/  IMAD.HI.U32 R40, R18, R7, RZ ;  /* 0x0000000712287227 */ /* 0x002fe200078e00ff */
[----:B------:R-:W-:Y:S02]  /*9800*/  ISETP.NE.AND P0, PT, R6, 0x1, PT ;  /* 0x000000010600780c */ /* 0x000fe40003f05270 */
[----:B------:R-:W-:Y:S01]  /*9810*/  ISETP.NE.AND P2, PT, R26, 0x1, PT ;  /* 0x000000011a00780c */ /* 0x000fe20003f45270 */
[-C--:B------:R-:W-:Y:S01]  /*9820*/  IMAD.HI.U32 R38, R27, R20.reuse, RZ ;  /* 0x000000141b267227 */ /* 0x080fe200078e00ff */
[----:B------:R-:W-:Y:S02]  /*9830*/  SHF.R.U32.HI R39, RZ, R17, R40 ;  /* 0x00000011ff277219 */ /* 0x000fe40000011628 */
[----:B------:R-:W-:Y:S01]  /*9840*/  ISETP.NE.AND P3, PT, R2, 0x1, PT ;  /* 0x000000010200780c */ /* 0x000fe20003f65270 */
[----:B------:R-:W-:Y:S01]  /*9850*/  IMAD.HI.U32 R44, R8, R7, RZ ;  /* 0x00000007082c7227 */ /* 0x000fe200078e00ff */
[----:B------:R-:W-:Y:S02]  /*9860*/  SHF.R.U32.HI R38, RZ, R21, R38 ;  /* 0x00000015ff267219 */ /* 0x000fe40000011626 */
[----:B--2---:R-:W-:Y:S01]  /*9870*/  SEL R3, R18, R39, !P0 ;  /* 0x0000002712037207 */ /* 0x004fe20004000000 */
[----:B------:R-:W-:Y:S01]  /*9880*/  IMAD.HI.U32 R40, R13, R20, RZ ;  /* 0x000000140d287227 */ /* 0x000fe200078e00ff */
[----:B------:R-:W-:Y:S02]  /*9890*/  SEL R11, R27, R38, !P3 ;  /* 0x000000261b0b7207 */ /* 0x000fe40005800000 */
[----:B------:R-:W-:Y:S01]  /*98a0*/  SHF.R.U32.HI R39, RZ, R17, R44 ;  /* 0x00000011ff277219 */ /* 0x000fe2000001162c */
[-C--:B------:R-:W-:Y:S01]  /*98b0*/  IMAD.HI.U32 R42, R3, R4.reuse, RZ ;  /* 0x00000004032a7227 */ /* 0x080fe200078e00ff */
[----:B------:R-:W-:Y:S02]  /*98c0*/  SHF.R.U32.HI R40, RZ, R21, R40 ;  /* 0x00000015ff287219 */ /* 0x000fe40000011628 */
[----:B------:R-:W-:Y:S01]  /*98d0*/  SEL R9, R8, R39, !P0 ;  /* 0x0000002708097207 */ /* 0x000fe20004000000 */
[-C--:B------:R-:W-:Y:S01]  /*98e0*/  IMAD.HI.U32 R38, R11, R4.reuse, RZ ;  /* 0x000000040b267227 */ /* 0x080fe200078e00ff */
[-C--:B------:R-:W-:Y:S03]  /*98f0*/  @P2 SHF.R.U32.HI R3, RZ, R5.reuse, R42 ;  /* 0x00000005ff032219 */ /* 0x080fe6000001162a */
[----:B------:R-:W-:Y:S01]  /*9900*/  IMAD.HI.U32 R14, R9, R4, RZ ;  /* 0x00000004090e7227 */ /* 0x000fe200078e00ff */
[----:B------:R-:W-:Y:S03]  /*9910*/  @P2 SHF.R.U32.HI R11, RZ, R5, R38 ;  /* 0x00000005ff0b2219 */ /* 0x000fe60000011626 */
[C---:B------:R-:W-:Y:S01]  /*9920*/  IMAD R10, R26.reuse, R3, RZ ;  /* 0x000000031a0a7224 */ /* 0x040fe200078e02ff */
[----:B------:R-:W-:Y:S01]  /*9930*/  SEL R3, R13, R40, !P3 ;  /* 0x000000280d037207 */ /* 0x000fe20005800000 */
[C---:B------:R-:W-:Y:S01]  /*9940*/  IMAD R12, R26.reuse, R11, RZ ;  /* 0x0000000b1a0c7224 */ /* 0x040fe200078e02ff */
[-C--:B------:R-:W-:Y:S02]  /*9950*/  SHF.R.U32.HI R14, RZ, R5.reuse, R14 ;  /* 0x00000005ff0e7219 */ /* 0x080fe4000001160e */
[C---:B------:R-:W-:Y:S02]  /*9960*/  ISETP.GE.AND P0, PT, R9.reuse, R10, PT ;  /* 0x0000000a0900720c */ /* 0x040fe40003f06270 */
[----:B------:R-:W-:Y:S02]  /*9970*/  SEL R15, R9, R14, !P2 ;  /* 0x0000000e090f7207 */ /* 0x000fe40005000000 */
[C---:B------:R-:W-:Y:S03]  /*9980*/  ISETP.GE.OR P0, PT, R3.reuse, R12, P0 ;  /* 0x0000000c0300720c */ /* 0x040fe60000706670 */
[----:B------:R-:W-:Y:S04]  /*9990*/  IMAD.MOV R14, RZ, RZ, -R15 ;  /* 0x000000ffff0e7224 */ /* 0x000fe800078e0a0f */
[----:B------:R-:W-:Y:S06]  /*99a0*/  IMAD R14, R26, R14, R9 ;  /* 0x0000000e1a0e7224 */ /* 0x000fec00078e0209 */
[C---:B------:R-:W-:Y:S05]  /*99b0*/  @!P0 IMAD.HI.U32 R10, R3.reuse, R4, RZ ;  /* 0x00000004030a8227 */ /* 0x040fea00078e00ff */
[----:B------:R-:W-:Y:S04]  /*99c0*/  @!P0 SHF.R.U32.HI R10, RZ, R5, R10 ;  /* 0x00000005ff0a8219 */ /* 0x000fe8000001160a */
[----:B------:R-:W-:Y:S01]  /*99d0*/  @!P0 SEL R0, R3, R10, !P2 ;  /* 0x0000000a03008207 */ /* 0x000fe20005000000 */
[----:B------:R-:W-:Y:S03]  /*99e0*/  IMAD.MOV R10, RZ, RZ, -R3 ;  /* 0x000000ffff0a7224 */ /* 0x000fe600078e0a03 */
[----:B------:R-:W-:Y:S01]  /*99f0*/  @!P0 IADD3 R15, PT, PT, R15, -R0, RZ ;  /* 0x800000000f0f8210 */ /* 0x000fe20007ffe0ff */
[----:B------:R-:W-:Y:S01]  /*9a00*/  @!P0 IMAD R0, R11, R14, R0 ;  /* 0x0000000e0b008224 */ /* 0x000fe200078e0200 */
[----:B------:R-:W-:Y:S01]  /*9a10*/  IADD3 R11, PT, PT, -R9, RZ, RZ ;  /* 0x000000ff090b7210 */ /* 0x000fe20007ffe1ff */
[----:B------:R-:W-:Y:S02]  /*9a20*/  IMAD R13, R2, R10, R13 ;  /* 0x0000000a020d7224 */ /* 0x000fe400078e020d */
[----:B------:R-:W-:Y:S02]  /*9a30*/  @!P0 IMAD R9, R15, R26, R3 ;  /* 0x0000001a0f098224 */ /* 0x000fe400078e0203 */
[----:B------:R-:W-:Y:S02]  /*9a40*/  @!P0 IMAD.MOV.U32 R3, RZ, RZ, R0 ;  /* 0x000000ffff038224 */ /* 0x000fe400078e0000 */
[----:B------:R-:W-:Y:S02]  /*9a50*/  IMAD R8, R6, R11, R8 ;  /* 0x0000000b06087224 */ /* 0x000fe400078e0208 */
[----:B------:R-:W-:Y:S02]  /*9a60*/  IMAD R13, R3, R2, R13 ;  /* 0x00000002030d7224 */ /* 0x000fe400078e020d */
[----:B------:R-:W-:Y:S02]  /*9a70*/  IMAD R8, R9, R6, R8 ;  /* 0x0000000609087224 */ /* 0x000fe400078e0208 */
.L_x_80:
[----:B------:R-:W-:Y:S05]  /*9a80*/  BRA.U UP1, `(.L_x_81) ;  /* 0x0000000101107547 */ /* 0x000fea000b800000 */
[----:B--2---:R-:W-:Y:S04]  /*9a90*/  MOV R0, UR47 ;  /* 0x0000002f00007c02 */ /* 0x004fe80008000f00 */
[----:B------:R-:W-:Y:S04]  /*9aa0*/  SHF.L.U32 R3, R0, 0x1f, RZ ;  /* 0x0000001f00037819 */ /* 0x000fe800000006ff */
[----:B------:R-:W2:Y:S02]  /*9ab0*/  SYNCS.PHASECHK.TRANS64.TRYWAIT P0, [UR4+0x88], R3 ;  /* 0x00008803ff0075a7 */ /* 0x000ea40008001104 */
[----:B--2---:R-:W-:Y:S05]  /*9ac0*/  @!P0 BRA `(.L_x_82) ;  /* 0x00000074007c8947 */ /* 0x004fea0003800000 */
.L_x_81:
[----:B------:R-:W-:Y:S01]  /*9ad0*/  R2UR UR42, R16 ;  /* 0x00000000102a72ca */ /* 0x000fe200000e0000 */
[----:B------:R-:W-:Y:S01]  /*9ae0*/  IMAD.MOV.U32 R12, RZ, RZ, 0x1 ;  /* 0x00000001ff0c7424 */ /* 0x000fe200078e00ff */
[----:B------:R-:W-:Y:S04]  /*9af0*/  ISETP.NE.U32.AND P0, PT, RZ, UR30, PT ;  /* 0x0000001eff007c0c */ /* 0x000fe8000bf05070 */
[----:B------:R-:W-:Y:S02]  /*9b00*/  ISETP.NE.AND.EX P2, PT, RZ, UR31, PT, P0 ;  /* 0x0000001fff007c0c */ /* 0x000fe4000bf45300 */
[----:B------:R-:W-:Y:S05]  /*9b10*/  SHF.L.U32 R12, R12, 0x1f, RZ ;  /* 0x0000001f0c0c7819 */ /* 0x000fea00000006ff */
[----:B------:R-:W-:Y:S01]  /*9b20*/  USHF.L.U32 UR42, UR42, 0x7, URZ ;  /* 0x000000072a2a7899 */ /* 0x000fe200080006ff */
[----:B------:R-:W-:Y:S11]  /*9b30*/  BRA.U !UP5, `(.L_x_83) ;  /* 0x000000010d347547 */ /* 0x000ff6000b800000 */
[----:B------:R-:W-:Y:S01]  /*9b40*/  UPLOP3.LUT UP0, UPT, UPT, UPT, UP4, 0x80, 0x8 ;  /* 0x000000000008789c */ /* 0x000fe20003f0f040 */
[----:B--2---:R-:W-:Y:S02]  /*9b50*/  HFMA2 R0, -RZ, RZ, 0, 5.9604644775390625e-08 ;  /* 0x00000001ff007431 */ /* 0x004fe400000001ff */
[----:B------:R-:W-:Y:S03]  /*9b60*/  IMAD.MOV.U32 R79, RZ, RZ, 0x1 ;  /* 0x00000001ff4f7424 */ /* 0x000fe600078e00ff */
[----:B------:R-:W-:Y:S05]  /*9b70*/  PLOP3.LUT P0, PT, PT, PT, UP0, 0x80, 0x8 ;  /* 0x000000000008781c */ /* 0x000fea0003f0f008 */
[----:B------:R-:W2:Y:S01]  /*9b80*/  @UP0 LDCU.64 UR6, c[0x0][0x888] ;  /* 0x00011100ff0607ac */ /* 0x000ea20008000a00 */
[----:B------:R-:W-:Y:S07]  /*9b90*/  @UP0 UIMAD UR5, UR39, UR30, URZ ;  /* 0x0000001e270502a4 */ /* 0x000fee000f8e02ff */
[----:B------:R-:W-:Y:S01]  /*9ba0*/  @!P0 PRMT R79, R0, 0x7610, R79 ;  /* 0x00007610004f8816 */ /* 0x000fe2000000004f */
[----:B--2---:R-:W-:Y:S03]  /*9bb0*/  @UP0 UIMAD.WIDE UR6, UR5, 0x4, UR6 ;  /* 0x00000004050608a5 */ /* 0x004fe6000f8e0206 */
[----:B------:R-:W2:Y:S03]  /*9bc0*/  @!UP0 LDCU UR5, c[0x0][0x880] ;  /* 0x00011000ff0587ac */ /* 0x000ea60008000800 */
[----:B------:R-:W-:Y:S01]  /*9bd0*/  IMAD.U32 R10, RZ, RZ, UR6 ;  /* 0x00000006ff0a7e24 */ /* 0x000fe2000f8e00ff */
[----:B------:R-:W-:Y:S05]  /*9be0*/  MOV R11, UR7 ;  /* 0x00000007000b7c02 */ /* 0x000fea0008000f00 */
[----:B------:R3:W5:Y:S02]  /*9bf0*/  @P0 LDG.E R35, desc[UR56][R10.64] ;  /* 0x000000380a230981 */ /* 0x000764000c1e1900 */
[----:B--23--:R-:W-:Y:S07]  /*9c00*/  @!P0 IMAD.U32 R35, RZ, RZ, UR5 ;  /* 0x00000005ff238e24 */ /* 0x00cfee000f8e00ff */
.L_x_83:
[----:B-----5:R-:W-:Y:S01]  /*9c10*/  @!P2 FSETP.EQ.AND P3, PT, R35, RZ, PT ;  /* 0x000000ff2300a20b */ /* 0x020fe20003f62000 */
[----:B------:R-:W-:Y:S01]  /*9c20*/  @!UPT UIADD3 URZ, UPT, UPT, URZ, URZ, URZ ;  /* 0x000000fffffff290 */ /* 0x000fe2000fffe0ff */
[----:B------:R-:W-:Y:S11]  /*9c30*/  @!P2 BRA `(.L_x_84) ;  /* 0x000000000014a947 */ /* 0x000ff60003800000 */
[----:B------:R-:W-:Y:S02]  /*9c40*/  LOP3.LUT P0, RZ, R79, 0xff, RZ, 0xc0, !PT ;  /* 0x000000ff4fff7812 */ /* 0x000fe4000780c0ff */
[----:B------:R-:W-:Y:S04]  /*9c50*/  PLOP3.LUT P3, PT, PT, PT, UP0, 0x80, 0x8 ;  /* 0x000000000008781c */ /* 0x000fe80003f6f008 */
[----:B------:R-:W-:Y:S07]  /*9c60*/  PLOP3.LUT P3, PT, P3, PT, PT, 0x8, 0x80 ;  /* 0x000000000080781c */ /* 0x000fee0001f6e170 */
[----:B------:R-:W-:Y:S11]  /*9c70*/  @P0 FSETP.EQ.AND P3, PT, R35, RZ, PT ;  /* 0x000000ff2300020b */ /* 0x000ff60003f62000 */
[----:B------:R-:W-:Y:S02]  /*9c80*/  @!UPT UIADD3 URZ, UPT, UPT, URZ, URZ, URZ ;  /* 0x000000fffffff290 */ /* 0x000fe4000fffe0ff */
.L_x_84:
[----:B------:R-:W-:Y:S01]  /*9c90*/  ISETP.NE.AND P0, PT, R24, 0x1, PT ;  /* 0x000000011800780c */ /* 0x000fe20003f05270 */
[----:B------:R-:W3:Y:S01]  /*9ca0*/  SYNCS.PHASECHK.TRANS64.TRYWAIT P2, [UR4+0x60], R12 ;  /* 0x0000600cff0075a7 */ /* 0x000ee20008041104 */
[----:B------:R-:W-:Y:S04]  /*9cb0*/  IMAD.SHL.U32 R10, R19, 0x80, RZ ;  /* 0x00000080130a7824 */ /* 0x000fe800078e00ff */
[C---:B------:R-:W-:Y:S01]  /*9cc0*/  IMAD.HI.U32 R9, R10.reuse, R25, RZ ;  /* 0x000000190a097227 */ /* 0x040fe200078e00ff */
[C---:B------:R-:W-:Y:S04]  /*9cd0*/  R2UR UR43, R10.reuse ;  /* 0x000000000a2b72ca */ /* 0x040fe800000e0000 */
[----:B------:R-:W-:Y:S04]  /*9ce0*/  SHF.R.U32.HI R9, RZ, R32, R9 ;  /* 0x00000020ff097219 */ /* 0x000fe80000011609 */
[----:B------:R-:W-:Y:S02]  /*9cf0*/  SEL R9, R10, R9, !P0 ;  /* 0x000000090a097207 */ /* 0x000fe40004000000 */
[----:B------:R-:W-:Y:S02]  /*9d00*/  ELECT P0, URZ, PT ;  /* 0x0000000000ff782f */ /* 0x000fe40003800000 */
[C---:B------:R-:W-:Y:S01]  /*9d10*/  R2UR UR5, R9.reuse ;  /* 0x00000000090572ca */ /* 0x040fe200000e0000 */
[C---:B-12---:R-:W-:Y:S01]  /*9d20*/  IMAD.HI.U32 R0, R9.reuse, R22, RZ ;  /* 0x0000001609007227 */ /* 0x046fe200078e00ff */
[----:B------:R-:W-:Y:S02]  /*9d30*/  PLOP3.LUT P3, PT, P3, P0, PT, 0xf2, 0x2f ;  /* 0x00000000002f781c */ /* 0x000fe40001f61e72 */
[----:B------:R-:W-:Y:S01]  /*9d40*/  R2UR UR44, R9 ;  /* 0x00000000092c72ca */ /* 0x000fe200000e0000 */
[----:B------:R-:W-:Y:S01]  /*9d50*/  IMAD.MOV R3, RZ, RZ, -R9 ;  /* 0x000000ffff037224 */ /* 0x000fe200078e0a09 */
[----:B------:R-:W-:Y:S04]  /*9d60*/  SHF.R.U32.HI R0, RZ, R23, R0 ;  /* 0x00000017ff007219 */ /* 0x000fe80000011600 */
[----:B------:R-:W-:Y:S05]  /*9d70*/  R2UR UR45, R0 ;  /* 0x00000000002d72ca */ /* 0x000fea00000e0000 */
[----:B----4-:R-:W-:Y:S08]  /*9d80*/  @!P3 IADD3 R9, P0, PT, R36, 0x580, RZ ;  /* 0x000005802409b810 */ /* 0x010ff00007f1e0ff */
[----:B------:R-:W-:Y:S01]  /*9d90*/  USEL UR45, UR5, UR45, !UP3 ;  /* 0x0000002d052d7287 */ /* 0x000fe2000d800000 */
[----:B------:R-:W-:Y:S05]  /*9da0*/  R2UR UR5, R3 ;  /* 0x00000000030572ca */ /* 0x000fea00000e0000 */
[----:B------:R-:W-:Y:S05]  /*9db0*/  IMAD R0, RZ, RZ, -UR45 ;  /* 0x8000002dff007e24 */ /* 0x000fea000f8e02ff */
[----:B------:R-:W-:Y:S01]  /*9dc0*/  R2UR UR6, R0 ;  /* 0x00000000000672ca */ /* 0x000fe200000e0000 */
[----:B------:R-:W-:Y:S02]  /*9dd0*/  @!P3 IMAD.X R0, RZ, RZ, R37, P0 ;  /* 0x000000ffff00b224 */ /* 0x000fe400000e0625 */
[----:B------:R-:W-:Y:S10]  /*9de0*/  UIMAD UR43, UR48, UR5, UR43 ;  /* 0x00000005302b72a4 */ /* 0x000ff4000f8e022b */
[----:B------:R-:W-:Y:S01]  /*9df0*/  UIMAD UR44, UR38, UR6, UR44 ;  /* 0x00000006262c72a4 */ /* 0x000fe2000f8e022c */
[----:B---3--:R-:W-:Y:S11]  /*9e00*/  @!P2 BRA `(.L_x_85) ;  /* 0x0000007000c4a947 */ /* 0x008ff60003800000 */
.L_x_201:
[----:B------:R-:W-:Y:S01]  /*9e10*/  @!P3 R2UR UR6, R9 ;  /* 0x000000000906b2ca */ /* 0x000fe200000e0000 */
[----:B------:R-:W-:Y:S01]  /*9e20*/  VOTEU.ALL UP2, P3 ;  /* 0x0000000000ff7886 */ /* 0x000fe20001840000 */
[----:B------:R-:W-:Y:S01]  /*9e30*/  @!P3 R2UR UR5, R0 ;  /* 0x000000000005b2ca */ /* 0x000fe200000e0000 */
[----:B------:R-:W-:Y:S01]  /*9e40*/  VOTEU.ALL UP1, P3 ;  /* 0x0000000000ff7886 */ /* 0x000fe20001820000 */
[----:B------:R-:W-:Y:S01]  /*9e50*/  @!P3 IMAD.MOV.U32 R0, RZ, RZ, 0x2000 ;  /* 0x00002000ff00b424 */ /* 0x000fe200078e00ff */
[----:B------:R-:W-:Y:S01]  /*9e60*/  @!P3 IADD3 R9, P0, PT, R36, 0x580, RZ ;  /* 0x000005802409b810 */ /* 0x000fe20007f1e0ff */
[----:B------:R-:W-:Y:S07]  /*9e70*/  @!UP2 UIADD3 UR40, UPT, UPT, UR4, 0x200, URZ ;  /* 0x000002000428a890 */ /* 0x000fee000fffe0ff */
[----:B------:R-:W-:Y:S02]  /*9e80*/  IMAD.U32 R10, RZ, RZ, UR6 ;  /* 0x00000006ff0a7e24 */ /* 0x000fe4000f8e00ff */
[----:B------:R-:W-:Y:S01]  /*9e90*/  IMAD.U32 R11, RZ, RZ, UR5 ;  /* 0x00000005ff0b7e24 */ /* 0x000fe2000f8e00ff */
[----:B------:R-:W-:Y:S02]  /*9ea0*/  @!UP2 UPRMT UR5, URZ, 0x40, URZ ;  /* 0x00000040ff05a896 */ /* 0x000fe400080000ff */
[----:B------:R-:W-:Y:S02]  /*9eb0*/  @!P3 R2UR UR6, R10 ;  /* 0x000000000a06b2ca */ /* 0x000fe400000e0000 */
[----:B------:R-:W-:Y:S01]  /*9ec0*/  @!P3 R2UR UR7, R11 ;  /* 0x000000000b07b2ca */ /* 0x000fe200000e0000 */
[----:B------:R-:W-:Y:S11]  /*9ed0*/  @!UP2 UPRMT UR5, UR5, 0x5410, URZ ;  /* 0x000054100505a896 */ /* 0x000ff600080000ff */
[----:B------:R-:W-:Y:S01]  /*9ee0*/  @!UPT UIADD3 URZ, UPT, UPT, URZ, URZ, URZ ;  /* 0x000000fffffff290 */ /* 0x000fe2000fffe0ff */
[----:B------:R2:W-:Y:S01]  /*9ef0*/  @!UP1 UTMALDG.4D.IM2COL [UR40], [UR6], UR5 ;  /* 0x00000028060093b4 */ /* 0x0005e20008058005 */
[----:B------:R3:W-:Y:S01]  /*9f00*/  @!P3 SYNCS.ARRIVE.TRANS64.RED.A0TR RZ, [UR4+0x40], R0 ;  /* 0x00004000ffffb9a7 */ /* 0x0007e20008300404 */
[----:B------:R-:W-:Y:S01]  /*9f10*/  SYNCS.ARRIVE.TRANS64.RED.A1T0 RZ, [UR23], RZ ;  /* 0x000000ffffff79a7 */ /* 0x000fe20008100417 */
[----:B---3--:R-:W-:Y:S01]  /*9f20*/  @!P3 IMAD.X R0, RZ, RZ, R37, P0 ;  /* 0x000000ffff00b224 */ /* 0x008fe200000e0625 */
[----:B------:R-:W3:Y:S02]  /*9f30*/  SYNCS.PHASECHK.TRANS64.TRYWAIT P2, [UR4+0x68], R12 ;  /* 0x0000680cff0075a7 */ /* 0x000ee40008041104 */
[----:B--23--:R-:W-:Y:S05]  /*9f40*/  @!P2 BRA `(.L_x_86) ;  /* 0x00000070008ca947 */ /* 0x00cfea0003800000 */
.L_x_203:
[----:B------:R-:W-:Y:S01]  /*9f50*/  @!P3 R2UR UR6, R9 ;  /* 0x000000000906b2ca */ /* 0x000fe200000e0000 */
[----:B------:R-:W-:Y:S01]  /*9f60*/  VOTEU.ALL UP2, P3 ;  /* 0x0000000000ff7886 */ /* 0x000fe20001840000 */
[----:B------:R-:W-:Y:S01]  /*9f70*/  @!P3 R2UR UR5, R0 ;  /* 0x000000000005b2ca */ /* 0x000fe200000e0000 */
[----:B------:R-:W-:Y:S01]  /*9f80*/  VOTEU.ALL UP1, P3 ;  /* 0x0000000000ff7886 */ /* 0x000fe20001820000 */
[----:B------:R-:W-:Y:S01]  /*9f90*/  @!P3 IMAD.MOV.U32 R0, RZ, RZ, 0x2000 ;  /* 0x00002000ff00b424 */ /* 0x000fe200078e00ff */
[----:B------:R-:W-:Y:S01]  /*9fa0*/  UMOV UR35, UR43 ;  /* 0x0000002b00237c82 */ /* 0x000fe20008000000 */
[----:B------:R-:W-:Y:S01]  /*9fb0*/  @!UP2 UIADD3 UR34, UPT, UPT, UR42, 0x10, URZ ;  /* 0x000000102a22a890 */ /* 0x000fe2000fffe0ff */
[----:B------:R-:W-:Y:S01]  /*9fc0*/  @!P3 IADD3 R9, P0, PT, R36, 0x580, RZ ;  /* 0x000005802409b810 */ /* 0x000fe20007f1e0ff */
[----:B------:R-:W-:Y:S01]  /*9fd0*/  @!UP2 UIADD3 UR32, UPT, UPT, UR4, 0x2200, URZ ;  /* 0x000022000420a890 */ /* 0x000fe2000fffe0ff */
[----:B------:R-:W-:Y:S01]  /*9fe0*/  UMOV UR36, UR44 ;  /* 0x0000002c00247c82 */ /* 0x000fe20008000000 */
[----:B------:R-:W-:Y:S03]  /*9ff0*/  UMOV UR37, UR45 ;  /* 0x0000002d00257c82 */ /* 0x000fe60008000000 */
        /* <DEDUP_REMOVED lines=13> */
.L_x_205:
        /* <DEDUP_REMOVED lines=24> */
.L_x_207:
[----:B------:R-:W-:Y:S01]  /*a250*/  @!P3 R2UR UR6, R9 ;  /* 0x000000000906b2ca */ /* 0x000fe200000e0000 */
[----:B------:R-:W-:Y:S01]  /*a260*/  VOTEU.ALL UP2, P3 ;  /* 0x0000000000ff7886 */ /* 0x000fe20001840000 */
[----:B------:R-:W-:Y:S01]  /*a270*/  @!P3 R2UR UR5, R0 ;  /* 0x000000000005b2ca */ /* 0x000fe200000e0000 */
[----:B------:R-:W-:Y:S01]  /*a280*/  VOTEU.ALL UP1, P3 ;  /* 0x0000000000ff7886 */ /* 0x000fe20001820000 */
[----:B------:R-:W-:Y:S01]  /*a290*/  @!P3 IMAD.MOV.U32 R0, RZ, RZ, 0x2000 ;  /* 0x00002000ff00b424 */ /* 0x000fe200078e00ff */
[----:B------:R-:W-:Y:S01]  /*a2a0*/  UMOV UR19, UR43 ;  /* 0x0000002b00137c82 */ /* 0x000fe20008000000 */
[----:B------:R-:W-:Y:S01]  /*a2b0*/  @!UP2 UIADD3 UR18, UPT, UPT, UR42, 0x30, URZ ;  /* 0x000000302a12a890 */ /* 0x000fe2000fffe0ff */
[----:B------:R-:W-:Y:S01]  /*a2c0*/  SHF.L.U32 R16, RZ, 0x1f, RZ ;  /* 0x0000001fff107819 */ /* 0x000fe200000006ff */
[----:B------:R-:W-:Y:S01]  /*a2d0*/  @!UP2 UIADD3 UR16, UPT, UPT, UR4, 0x6200, URZ ;  /* 0x000062000410a890 */ /* 0x000fe2000fffe0ff */
[----:B------:R-:W-:Y:S01]  /*a2e0*/  @!P3 IADD3 R9, P0, PT, R36, 0x580, RZ ;  /* 0x000005802409b810 */ /* 0x000fe20007f1e0ff */
[----:B------:R-:W-:Y:S01]  /*a2f0*/  UMOV UR20, UR44 ;  /* 0x0000002c00147c82 */ /* 0x000fe20008000000 */
[----:B------:R-:W-:Y:S02]  /*a300*/  UMOV UR21, UR45 ;  /* 0x0000002d00157c82 */ /* 0x000fe40008000000 */
        /* <DEDUP_REMOVED lines=13> */
.L_x_209:
        /* <DEDUP_REMOVED lines=25> */
.L_x_211:
        /* <DEDUP_REMOVED lines=14> */
[----:B------:R-:W-:Y:S01]  /*a650*/  @!UP2 UPRMT UR5, URZ, 0x40, URZ ;  /* 0x00000040ff05a896 */ /* 0x000fe200080000ff */
[----:B------:R-:W-:Y:S01]  /*a660*/  @!P3 IMAD.X R19, RZ, RZ, R37, P0 ;  /* 0x000000ffff13b224 */ /* 0x000fe200000e0625 */
[----:B------:R-:W-:Y:S02]  /*a670*/  @!P3 R2UR UR6, R10 ;  /* 0x000000000a06b2ca */ /* 0x000fe400000e0000 */
[----:B------:R-:W-:Y:S01]  /*a680*/  @!P3 R2UR UR7, R11 ;  /* 0x000000000b07b2ca */ /* 0x000fe200000e0000 */
[----:B------:R-:W-:Y:S11]  /*a690*/  @!UP2 UPRMT UR5, UR5, 0x5410, URZ ;  /* 0x000054100505a896 */ /* 0x000ff600080000ff */
[----:B------:R-:W-:Y:S01]  /*a6a0*/  @!UPT UIADD3 URZ, UPT, UPT, URZ, URZ, URZ ;  /* 0x000000fffffff290 */ /* 0x000fe2000fffe0ff */
[----:B------:R2:W-:Y:S01]  /*a6b0*/  @!UP1 UTMALDG.4D.IM2COL [UR8], [UR6], UR5 ;  /* 0x00000008060093b4 */ /* 0x0005e20008058005 */
[----:B------:R2:W-:Y:S01]  /*a6c0*/  @!P3 SYNCS.ARRIVE.TRANS64.RED.A0TR RZ, [UR4+0x48], R0 ;  /* 0x00004800ffffb9a7 */ /* 0x0005e20008300404 */
[----:B------:R-:W-:Y:S01]  /*a6d0*/  SYNCS.ARRIVE.TRANS64.RED.A1T0 RZ, [UR22], RZ ;  /* 0x000000ffffff79a7 */ /* 0x000fe20008100416 */
[----:B------:R-:W3:Y:S02]  /*a6e0*/  SYNCS.PHASECHK.TRANS64.TRYWAIT P2, [UR4+0x70], R16 ;  /* 0x00007010ff0075a7 */ /* 0x000ee40008041104 */
[----:B--23--:R-:W-:Y:S05]  /*a6f0*/  @!P2 BRA `(.L_x_91) ;  /* 0x0000006c0018a947 */ /* 0x00cfea0003800000 */
.L_x_213:
[----:B------:R-:W2:Y:S01]  /*a700*/  LDC.64 R14, c[0x0][0xb10] ;  /* 0x0002c400ff0e7b82 */ /* 0x000ea20000000a00 */
[----:B------:R-:W-:Y:S01]  /*a710*/  @!P3 R2UR UR6, R38 ;  /* 0x000000002606b2ca */ /* 0x000fe200000e0000 */
[----:B------:R-:W-:Y:S01]  /*a720*/  VOTEU.ALL UP2, P3 ;  /* 0x0000000000ff7886 */ /* 0x000fe20001840000 */
[----:B------:R-:W-:Y:S01]  /*a730*/  @!P3 R2UR UR5, R19 ;  /* 0x000000001305b2ca */ /* 0x000fe200000e0000 */
[----:B------:R-:W-:Y:S01]  /*a740*/  VOTEU.ALL UP1, P3 ;  /* 0x0000000000ff7886 */ /* 0x000fe20001820000 */
[----:B------:R-:W-:Y:S03]  /*a750*/  @!P3 IMAD.MOV.U32 R19, RZ, RZ, 0x2000 ;  /* 0x00002000ff13b424 */ /* 0x000fe600078e00ff */
[----:B------:R-:W3:Y:S01]  /*a760*/  LDC.64 R10, c[0x0][0xb18] ;  /* 0x0002c600ff0a7b82 */ /* 0x000ee20000000a00 */
[----:B------:R-:W-:Y:S01]  /*a770*/  @!UP2 UIADD3 UR10, UPT, UPT, UR42, 0x60, URZ ;  /* 0x000000602a0aa890 */ /* 0x000fe2000fffe0ff */
[----:B------:R-:W-:Y:S01]  /*a780*/  @P5 SHF.R.U32.HI R28, RZ, 0x10, R29 ;  /* 0x00000010ff1c5819 */ /* 0x000fe2000001161d */
[----:B------:R-:W-:Y:S01]  /*a790*/  @!UP2 UIADD3 UR8, UPT, UPT, UR4, 0x4200, URZ ;  /* 0x000042000408a890 */ /* 0x000fe2000fffe0ff */
[----:B------:R-:W-:Y:S04]  /*a7a0*/  UMOV UR9, UR25 ;  /* 0x0000001900097c82 */ /* 0x000fe80008000000 */
[----:B------:R-:W4:Y:S01]  /*a7b0*/  @!P1 LDC R0, c[0x0][0xb20] ;  /* 0x0002c800ff009b82 */ /* 0x000f220000000800 */
[----:B------:R-:W-:Y:S01]  /*a7c0*/  UMOV UR11, UR43 ;  /* 0x0000002b000b7c82 */ /* 0x000fe20008000000 */
[----:B------:R-:W-:Y:S01]  /*a7d0*/  IMAD.U32 R38, RZ, RZ, UR6 ;  /* 0x00000006ff267e24 */ /* 0x000fe2000f8e00ff */
[----:B------:R-:W-:Y:S05]  /*a7e0*/  UMOV UR12, UR44 ;  /* 0x0000002c000c7c82 */ /* 0x000fea0008000000 */
[----:B-1----:R-:W1:Y:S01]  /*a7f0*/  @!P1 LDC R3, c[0x0][0xb0c] ;  /* 0x0002c300ff039b82 */ /* 0x002e620000000800 */
[----:B------:R-:W-:Y:S01]  /*a800*/  IMAD.U32 R39, RZ, RZ, UR5 ;  /* 0x00000005ff277e24 */ /* 0x000fe2000f8e00ff */
[----:B------:R-:W-:Y:S01]  /*a810*/  @!UP2 UPRMT UR5, URZ, 0x40, URZ ;  /* 0x00000040ff05a896 */ /* 0x000fe200080000ff */
[----:B------:R-:W-:Y:S01]  /*a820*/  @!P3 R2UR UR6, R38 ;  /* 0x000000002606b2ca */ /* 0x000fe200000e0000 */
[----:B------:R-:W-:Y:S01]  /*a830*/  UMOV UR13, UR45 ;  /* 0x0000002d000d7c82 */ /* 0x000fe20008000000 */
[----:B------:R-:W-:Y:S01]  /*a840*/  @P5 R2UR UR39, R28 ;  /* 0x000000001c2752ca */ /* 0x000fe200000e0000 */
[----:B------:R-:W-:Y:S01]  /*a850*/  @!UP2 UPRMT UR5, UR5, 0x5410, URZ ;  /* 0x000054100505a896 */ /* 0x000fe200080000ff */
[----:B------:R-:W-:Y:S11]  /*a860*/  @!P3 R2UR UR7, R39 ;  /* 0x000000002707b2ca */ /* 0x000ff600000e0000 */
[----:B------:R-:W-:Y:S02]  /*a870*/  @!UPT UIADD3 URZ, UPT, UPT, URZ, URZ, URZ ;  /* 0x000000fffffff290 */ /* 0x000fe4000fffe0ff */
[----:B------:R1:W-:Y:S01]  /*a880*/  @!UP1 UTMALDG.4D.IM2COL [UR8], [UR6], UR5 ;  /* 0x00000008060093b4 */ /* 0x0003e20008058005 */
[----:B------:R1:W-:Y:S02]  /*a890*/  @!P3 SYNCS.ARRIVE.TRANS64.RED.A0TR RZ, [UR4+0x50], R19 ;  /* 0x00005013ffffb9a7 */ /* 0x0003e40008300404 */
[----:B-1----:R-:W-:Y:S01]  /*a8a0*/  @!P1 ISETP.NE.AND P2, PT, R3, 0x1, PT ;  /* 0x000000010300980c */ /* 0x002fe20003f45270 */
[C---:B--2---:R-:W-:Y:S01]  /*a8b0*/  @!P1 IMAD.HI.U32 R14, R13.reuse, R14, RZ ;  /* 0x0000000e0d0e9227 */ /* 0x044fe200078e00ff */
[----:B---3--:R-:W-:Y:S03]  /*a8c0*/  @!P1 ISETP.NE.AND P0, PT, R10, 0x1, PT ;  /* 0x000000010a00980c */ /* 0x008fe60003f05270 */
[C---:B------:R-:W-:Y:S01]  /*a8d0*/  @!P1 IMAD.HI.U32 R11, R8.reuse, R11, RZ ;  /* 0x0000000b080b9227 */ /* 0x040fe200078e00ff */
[----:B------:R-:W-:Y:S04]  /*a8e0*/  @!P1 SHF.R.U32.HI R14, RZ, R15, R14 ;  /* 0x0000000fff0e9219 */ /* 0x000fe8000001160e */
[----:B----4-:R-:W-:Y:S02]  /*a8f0*/  @!P1 SHF.R.U32.HI R9, RZ, R0, R11 ;  /* 0x00000000ff099219 */ /* 0x010fe4000001160b */
[----:B------:R-:W-:Y:S01]  /*a900*/  @!P1 SEL R14, R13, R14, !P2 ;  /* 0x0000000e0d0e9207 */ /* 0x000fe20005000000 */
[----:B------:R-:W-:Y:S01]  /*a910*/  SYNCS.ARRIVE.TRANS64.RED.A1T0 RZ, [UR15], RZ ;  /* 0x000000ffffff79a7 */ /* 0x000fe2000810040f */
[----:B------:R-:W-:Y:S05]  /*a920*/  @!P1 SEL R9, R8, R9, !P0 ;  /* 0x0000000908099207 */ /* 0x000fea0004000000 */
[----:B------:R-:W-:Y:S01]  /*a930*/  @!P1 IMAD.IADD R0, R9, 0x1, -R14 ;  /* 0x0000000109009824 */ /* 0x000fe200078e0a0e */
[----:B------:R-:W1:Y:S01]  /*a940*/  SYNCS.PHASECHK.TRANS64.TRYWAIT P4, [UR4+0x78], R16 ;  /* 0x00007810ff0075a7 */ /* 0x000e620008081104 */
[----:B------:R-:W-:Y:S02]  /*a950*/  @!P1 IMAD.IADD R9, R14, 0x1, -R9 ;  /* 0x000000010e099824 */ /* 0x000fe400078e0a09 */
[----:B------:R-:W-:Y:S02]  /*a960*/  @!P1 IMAD R13, R0, R3, R13 ;  /* 0x00000003000d9224 */ /* 0x000fe400078e020d */
[----:B------:R-:W-:Y:S01]  /*a970*/  @!P1 IMAD R8, R9, R10, R8 ;  /* 0x0000000a09089224 */ /* 0x000fe200078e0208 */
[----:B-1----:R-:W-:Y:S06]  /*a980*/  @!P4 BRA `(.L_x_92) ;  /* 0x00000068008cc947 */ /* 0x002fec0003800000 */
.L_x_215:
[----:B-1----:R-:W-:Y:S01]  /*a990*/  @!P3 IADD3 R3, P0, PT, R36, 0x580, RZ ;  /* 0x000005802403b810 */ /* 0x002fe20007f1e0ff */
[----:B------:R-:W-:Y:S01]  /*a9a0*/  VOTEU.ALL UP2, P3 ;  /* 0x0000000000ff7886 */ /* 0x000fe20001840000 */
[----:B------:R-:W-:Y:S01]  /*a9b0*/  VOTEU.ALL UP1, P3 ;  /* 0x0000000000ff7886 */ /* 0x000fe20001820000 */
[----:B------:R-:W-:Y:S01]  /*a9c0*/  UMOV UR9, UR17 ;  /* 0x0000001100097c82 */ /* 0x000fe20008000000 */
[----:B------:R-:W-:Y:S01]  /*a9d0*/  @!P3 R2UR UR6, R3 ;  /* 0x000000000306b2ca */ /* 0x000fe200000e0000 */
[----:B------:R-:W-:Y:S01]  /*a9e0*/  @!P3 IMAD.X R0, RZ, RZ, R37, P0 ;  /* 0x000000ffff00b224 */ /* 0x000fe200000e0625 */
[----:B------:R-:W-:Y:S01]  /*a9f0*/  @!UP2 UIADD3 UR10, UPT, UPT, UR42, 0x70, URZ ;  /* 0x000000702a0aa890 */ /* 0x000fe2000fffe0ff */
[----:B------:R-:W-:Y:S01]  /*aa00*/  LOP3.LUT R34, R34, 0x1, RZ, 0x3c, !PT ;  /* 0x0000000122227812 */ /* 0x000fe200078e3cff */
[----:B------:R-:W-:Y:S01]  /*aa10*/  @!UP2 UIADD3 UR8, UPT, UPT, UR4, 0x6200, URZ ;  /* 0x000062000408a890 */ /* 0x000fe2000fffe0ff */
[----:B------:R-:W-:Y:S01]  /*aa20*/  IMAD.IADD R16, R8, 0x1, R51 ;  /* 0x0000000108107824 */ /* 0x000fe200078e0233 */
[----:B------:R-:W-:Y:S01]  /*aa30*/  @!P3 R2UR UR5, R0 ;  /* 0x000000000005b2ca */ /* 0x000fe200000e0000 */
[----:B------:R-:W-:Y:S01]  /*aa40*/  UMOV UR11, UR43 ;  /* 0x0000002b000b7c82 */ /* 0x000fe20008000000 */
[----:B------:R-:W-:Y:S01]  /*aa50*/  UMOV UR12, UR44 ;  /* 0x0000002c000c7c82 */ /* 0x000fe20008000000 */
[----:B------:R-:W-:Y:S01]  /*aa60*/  UMOV UR13, UR45 ;  /* 0x0000002d000d7c82 */ /* 0x000fe20008000000 */
[----:B------:R-:W-:Y:S03]  /*aa70*/  IMAD.IADD R19, R13, 0x1, R78 ;  /* 0x000000010d137824 */ /* 0x000fe600078e024e */
[----:B------:R-:W-:Y:S05]  /*aa80*/  IMAD.U32 R10, RZ, RZ, UR6 ;  /* 0x00000006ff0a7e24 */ /* 0x000fea000f8e00ff */
[----:B------:R-:W-:Y:S01]  /*aa90*/  @!P3 R2UR UR6, R10 ;  /* 0x000000000a06b2ca */ /* 0x000fe200000e0000 */
[----:B------:R-:W-:Y:S01]  /*aaa0*/  IMAD.U32 R11, RZ, RZ, UR5 ;  /* 0x00000005ff0b7e24 */ /* 0x000fe2000f8e00ff */
[----:B------:R-:W-:Y:S04]  /*aab0*/  @!UP2 UPRMT UR5, URZ, 0x40, URZ ;  /* 0x00000040ff05a896 */ /* 0x000fe800080000ff */
[----:B------:R-:W-:Y:S01]  /*aac0*/  @!P3 R2UR UR7, R11 ;  /* 0x000000000b07b2ca */ /* 0x000fe200000e0000 */
[----:B------:R-:W-:Y:S11]  /*aad0*/  @!UP2 UPRMT UR5, UR5, 0x5410, URZ ;  /* 0x000054100505a896 */ /* 0x000ff600080000ff */
[----:B------:R-:W-:Y:S01]  /*aae0*/  @!UPT UIADD3 URZ, UPT, UPT, URZ, URZ, URZ ;  /* 0x000000fffffff290 */ /* 0x000fe2000fffe0ff */
[----:B------:R2:W-:Y:S01]  /*aaf0*/  @!UP1 UTMALDG.4D.IM2COL [UR8], [UR6], UR5 ;  /* 0x00000008060093b4 */ /* 0x0005e20008058005 */
[----:B------:R2:W-:Y:S01]  /*ab00*/  @!P3 SYNCS.ARRIVE.TRANS64.RED.A0TR RZ, [UR4+0x58], R33 ;  /* 0x00005821ffffb9a7 */ /* 0x0005e20008300404 */
[----:B------:R-:W-:Y:S01]  /*ab10*/  UPLOP3.LUT UP1, UPT, UPT, UPT, UPT, 0x80, 0x8 ;  /* 0x000000000008789c */ /* 0x000fe20003f2f070 */
[----:B------:R-:W-:Y:S01]  /*ab20*/  SYNCS.ARRIVE.TRANS64.RED.A1T0 RZ, [UR14], RZ ;  /* 0x000000ffffff79a7 */ /* 0x000fe2000810040e */
[----:B------:R-:W-:Y:S09]  /*ab30*/  @P5 BRA `(.L_x_93) ;  /* 0xffffffe800e85947 */ /* 0x000ff2000383ffff */
[----:B------:R-:W1:Y:S02]  /*ab40*/  SYNCS.PHASECHK.TRANS64.TRYWAIT P0, [UR4+0x60], R12 ;  /* 0x0000600cff0075a7 */ /* 0x000e640008001104 */
[----:B-1----:R-:W-:Y:S05]  /*ab50*/  @!P0 BRA `(.L_x_94) ;  /* 0x0000006800308947 */ /* 0x002fea0003800000 */
.L_x_217:
[----:B------:R-:W3:Y:S02]  /*ab60*/  SYNCS.PHASECHK.TRANS64.TRYWAIT P0, [UR4+0x68], R12 ;  /* 0x0000680cff0075a7 */ /* 0x000ee40008001104 */
[----:B---3--:R-:W-:Y:S05]  /*ab70*/  @!P0 BRA `(.L_x_95) ;  /* 0x0000006800408947 */ /* 0x008fea0003800000 */
.L_x_219:
[----:B------:R-:W3:Y:S01]  /*ab80*/  SYNCS.PHASECHK.TRANS64.TRYWAIT P0, [UR4+0x70], R12 ;  /* 0x0000700cff0075a7 */ /* 0x000ee20008001104 */
[----:B------:R-:W-:Y:S01]  /*ab90*/  HFMA2 R0, -RZ, RZ, 0, 5.9604644775390625e-08 ;  /* 0x00000001ff007431 */ /* 0x000fe200000001ff */
[----:B---3--:R-:W-:Y:S06]  /*aba0*/  @!P0 BRA `(.L_x_96) ;  /* 0x00000068004c8947 */ /* 0x008fec0003800000 */
.L_x_221:
[----:B------:R-:W-:Y:S02]  /*abb0*/  MOV R2, UR4 ;  /* 0x0000000400027c02 */ /* 0x000fe40008000f00 */
[----:B-1----:R-:W-:-:S07]  /*abc0*/  SHF.L.U32 R3, R0, 0x1f, RZ ;  /* 0x0000001f00037819 */ /* 0x002fce00000006ff */
.L_x_97:
[----:B-1----:R1:W3:Y:S02]  /*abd0*/  SYNCS.PHASECHK.TRANS64.TRYWAIT P0, [R2+URZ+0x78], R3 ;  /* 0x00007803020075a7 */ /* 0x0022e400080011ff */
[----:B---3--:R-:W-:Y:S05]  /*abe0*/  @!P0 NANOSLEEP.SYNCS 0x989680 ;  /* 0x009896800000895d */ /* 0x008fea0003900000 */
[----:B------:R-:W3:Y:S02]  /*abf0*/  @!P0 SYNCS.PHASECHK.TRANS64 P0, [R2+URZ+0x78], R3 ;  /* 0x00007803020085a7 */ /* 0x000ee400080010ff */
[----:B--23--:R-:W-:Y:S05]  /*ac00*/  @P0 EXIT ;  /* 0x000000000000094d */ /* 0x00cfea0003800000 */
[----:B------:R-:W-:Y:S05]  /*ac10*/  BRA `(.L_x_97) ;  /* 0xfffffffc00ec7947 */ /* 0x000fea000383ffff */
.L_x_78:
[----:B------:R-:W-:-:S06]  /*ac20*/  UISETP.GE.AND UP1, UPT, UR10, 0x4, UPT ;  /* 0x000000040a00788c */ /* 0x000fcc000bf26270 */
[----:B------:R-:W-:-:S13]  /*ac30*/  PLOP3.LUT P0, PT, PT, PT, UP1, 0x80, 0x8 ;  /* 0x000000000008781c */ /* 0x000fda0003f0f018 */
[----:B------:R-:W-:Y:S05]  /*ac40*/  @!P0 EXIT ;  /* 0x000000000000894d */ /* 0x000fea0003800000 */
[----:B------:R-:W-:Y:S01]  /*ac50*/  BAR.SYNC.DEFER_BLOCKING 0x6, 0xa0 ;  /* 0x0182800000007b1d */ /* 0x000fe20000010000 */
[C---:B------:R-:W-:Y:S01]  /*ac60*/  IMAD.SHL.U32 R3, R87.reuse, 0x10, RZ ;  /* 0x0000001057037824 */ /* 0x040fe200078e00ff */
[C---:B------:R-:W-:Y:S01]  /*ac70*/  LOP3.LUT R88, R87.reuse, 0x60, RZ, 0xc0, !PT ;  /* 0x0000006057587812 */ /* 0x040fe200078ec0ff */
[C---:B------:R-:W-:Y:S01]  /*ac80*/  IMAD.SHL.U32 R86, R87.reuse, 0x2, RZ ;  /* 0x0000000257567824 */ /* 0x040fe200078e00ff */
[----:B------:R-:W-:Y:S01]  /*ac90*/  CS2R R84, SRZ ;  /* 0x0000000000547805 */ /* 0x000fe2000001ff00 */
[----:B------:R-:W-:Y:S01]  /*aca0*/  IMAD.U32 R32, R87, 0x10000, RZ ;  /* 0x0001000057207824 */ /* 0x000fe200078e00ff */
[----:B------:R-:W-:Y:S02]  /*acb0*/  UMOV UR37, 0x400 ;  /* 0x0000040000257882 */ /* 0x000fe40000000000 */
[----:B------:R-:W1:Y:S01]  /*acc0*/  LDC R83, c[0x0][0x370] ;  /* 0x0000dc00ff537b82 */ /* 0x000e620000000800 */
[----:B------:R-:W-:Y:S01]  /*acd0*/  ULEA UR37, UR58, UR37, 0x18 ;  /* 0x000000253a257291 */ /* 0x000fe2000f8ec0ff */
[----:B------:R-:W-:Y:S01]  /*ace0*/  LOP3.LUT R7, R3, 0x60, RZ, 0xc0, !PT ;  /* 0x0000006003077812 */ /* 0x000fe200078ec0ff */
[----:B------:R-:W-:Y:S01]  /*acf0*/  IMAD.MOV.U32 R30, RZ, RZ, RZ ;  /* 0x000000ffff1e7224 */ /* 0x000fe200078e00ff */
[----:B------:R-:W-:Y:S01]  /*ad00*/  LOP3.LUT R32, R32, 0x600000, RZ, 0xc0, !PT ;  /* 0x0060000020207812 */ /* 0x000fe200078ec0ff */
[----:B------:R-:W-:Y:S01]  /*ad10*/  UIADD3 UR4, UPT, UPT, UR37, 0x200, URZ ;  /* 0x0000020025047890 */ /* 0x000fe2000fffe0ff */
[----:B------:R-:W-:Y:S01]  /*ad20*/  LOP3.LUT R86, R7, 0xc, R86, 0xf8, !PT ;  /* 0x0000000c07567812 */ /* 0x000fe200078ef856 */
[----:B------:R-:W2:Y:S01]  /*ad30*/  LDCU.64 UR46, c[0x0][0x348] ;  /* 0x00006900ff2e77ac */ /* 0x000ea20008000a00 */
[----:B------:R-:W3:Y:S02]  /*ad40*/  LDC R28, c[0x0][0xb0c] ;  /* 0x0002c300ff1c7b82 */ /* 0x000ee40000000800 */
[----:B------:R-:W-:Y:S01]  /*ad50*/  LOP3.LUT R86, R86, 0x790, R3, 0xf8, !PT ;  /* 0x0000079056567812 */ /* 0x000fe200078ef803 */
[----:B------:R-:W-:Y:S01]  /*ad60*/  IMAD.U32 R81, RZ, RZ, UR4 ;  /* 0x00000004ff517e24 */ /* 0x000fe2000f8e00ff */
[C---:B------:R-:W-:Y:S01]  /*ad70*/  LOP3.LUT R3, R87.reuse, 0x2, RZ, 0xc0, !PT ;  /* 0x0000000257037812 */ /* 0x040fe200078ec0ff */
[----:B------:R-:W4:Y:S01]  /*ad80*/  LDCU.64 UR48, c[0x0][0x888] ;  /* 0x00011100ff3077ac */ /* 0x000f220008000a00 */
[----:B------:R-:W-:Y:S01]  /*ad90*/  LOP3.LUT R87, R87, 0x4, RZ, 0xc0, !PT ;  /* 0x0000000457577812 */ /* 0x000fe200078ec0ff */
[----:B------:R-:W-:Y:S01]  /*ada0*/  IMAD R86, R86, 0x4, R81 ;  /* 0x0000000456567824 */ /* 0x000fe200078e0251 */
[----:B------:R-:W1:Y:S01]  /*adb0*/  LDC R80, c[0x0][0xb20] ;  /* 0x0002c800ff507b82 */ /* 0x000e620000000800 */
[----:B------:R-:W2:Y:S01]  /*adc0*/  LDS R4, [UR37+0xe0] ;  /* 0x0000e025ff047984 */ /* 0x000ea20008000800 */
[----:B------:R-:W1:Y:S01]  /*add0*/  LDCU.64 UR52, c[0x0][0x890] ;  /* 0x00011200ff3477ac */ /* 0x000e620008000a00 */
[----:B------:R-:W-:-:S02]  /*ade0*/  IMAD R92, R3, -0x10, R86 ;  /* 0xfffffff0035c7824 */ /* 0x000fc400078e0256 */
[----:B------:R-:W-:Y:S01]  /*adf0*/  IMAD R90, R87, -0x10, R86 ;  /* 0xfffffff0575a7824 */ /* 0x000fe200078e0256 */
[----:B------:R-:W1:Y:S02]  /*ae00*/  LDCU.64 UR54, c[0x0][0xa90] ;  /* 0x00015200ff3677ac */ /* 0x000e640008000a00 */
[----:B------:R-:W1:Y:S01]  /*ae10*/  LDC R27, c[0x0][0xb30] ;  /* 0x0002cc00ff1b7b82 */ /* 0x000e620000000800 */
[----:B------:R-:W-:Y:S01]  /*ae20*/  UMOV UR45, URZ ;  /* 0x000000ff002d7c82 */ /* 0x000fe20008000000 */
[----:B------:R-:W-:-:S06]  /*ae30*/  UMOV UR38, URZ ;  /* 0x000000ff00267c82 */ /* 0x000fcc0008000000 */
[----:B------:R-:W1:Y:S08]  /*ae40*/  LDC.64 R72, c[0x0][0xb10] ;  /* 0x0002c400ff487b82 */ /* 0x000e700000000a00 */
[----:B------:R-:W1:Y:S08]  /*ae50*/  LDC.64 R24, c[0x0][0xb18] ;  /* 0x0002c600ff187b82 */ /* 0x000e700000000a00 */
[----:B------:R-:W1:Y:S08]  /*ae60*/  LDC.64 R22, c[0x0][0xb28] ;  /* 0x0002ca00ff167b82 */ /* 0x000e700000000a00 */
[----:B------:R-:W1:Y:S01]  /*ae70*/  LDC.64 R70, c[0x0][0x8b0] ;  /* 0x00022c00ff467b82 */ /* 0x000e620000000a00 */
[C---:B--2---:R-:W-:Y:S01]  /*ae80*/  VIADD R5, R4.reuse, 0x80 ;  /* 0x0000008004057836 */ /* 0x044fe20000000000 */
[----:B------:R-:W-:-:S04]  /*ae90*/  LOP3.LUT R4, R4, 0xffff, RZ, 0xc0, !PT ;  /* 0x0000ffff04047812 */ /* 0x000fc800078ec0ff */
[----:B------:R-:W-:Y:S02]  /*aea0*/  LOP3.LUT R5, R5, 0xffff, RZ, 0xc0, !PT ;  /* 0x0000ffff05057812 */ /* 0x000fe400078ec0ff */
[----:B------:R-:W2:Y:S03]  /*aeb0*/  LDC.64 R68, c[0x0][0x8a8] ;  /* 0x00022a00ff447b82 */ /* 0x000ea60000000a00 */
[----:B------:R1:W-:Y:S05]  /*aec0*/  STL.64 [R1], R4 ;  /* 0x0000000401007387 */ /* 0x0003ea0000100a00 */
[----:B------:R-:W1:Y:S08]  /*aed0*/  LDC.64 R76, c[0x0][0xa80] ;  /* 0x0002a000ff4c7b82 */ /* 0x000e700000000a00 */
[----:B------:R-:W1:Y:S08]  /*aee0*/  LDC.64 R74, c[0x0][0xa88] ;  /* 0x0002a200ff4a7b82 */ /* 0x000e700000000a00 */
[----:B---34-:R-:W1:Y:S02]  /*aef0*/  LDC R82, c[0x0][0x374] ;  /* 0x0000dd00ff527b82 */ /* 0x018e640000000800 */
.L_x_173:
[----:B------:R-:W-:Y:S04]  /*af00*/  SHF.L.U32 R3, R84, 0x1f, RZ ;  /* 0x0000001f54037819 */ /* 0x000fe800000006ff */
[----:B---3--:R-:W3:Y:S02]  /*af10*/  SYNCS.PHASECHK.TRANS64.TRYWAIT P0, [UR37+0x90], R3 ;  /* 0x00009003ff0075a7 */ /* 0x008ee40008001125 */
[----:B---3--:R-:W-:Y:S05]  /*af20*/  @!P0 BRA `(.L_x_98) ;  /* 0x0000006400848947 */ /* 0x008fea0003800000 */
.L_x_223:
[----:B------:R-:W4:Y:S01]  /*af30*/  LDC.64 R12, c[0x0][0xb10] ;  /* 0x0002c400ff0c7b82 */ /* 0x000f220000000a00 */
[----:B------:R-:W2:Y:S01]  /*af40*/  LDS.128 R36, [UR37+0xd0] ;  /* 0x0000d025ff247984 */ /* 0x000ea20008000c00 */
[----:B------:R-:W-:Y:S01]  /*af50*/  UIADD3 UR4, UPT, UPT, UR37, 0x98, URZ ;  /* 0x0000009825047890 */ /* 0x000fe2000fffe0ff */
[----:B---3--:R-:W-:Y:S02]  /*af60*/  LEA R0, R30, UR36, 0x2 ;  /* 0x000000241e007c11 */ /* 0x008fe4000f8e10ff */
[----:B-1----:R-:W-:Y:S03]  /*af70*/  ISETP.NE.AND P1, PT, R27, 0x1, PT ;  /* 0x000000011b00780c */ /* 0x002fe60003f25270 */
[----:B------:R-:W1:Y:S01]  /*af80*/  LDC.64 R10, c[0x0][0xb18] ;  /* 0x0002c600ff0a7b82 */ /* 0x000e620000000a00 */
[----:B------:R-:W-:Y:S01]  /*af90*/  UPRMT UR4, URZ, 0x654, UR4 ;  /* 0x00000654ff047896 */ /* 0x000fe20008000004 */
[----:B------:R-:W-:Y:S01]  /*afa0*/  ISETP.GE.AND P0, PT, R26, 0x1, PT ;  /* 0x000000011a00780c */ /* 0x000fe20003f06270 */
[----:B------:R-:W-:Y:S01]  /*afb0*/  @!PT LDS RZ, [RZ] ;  /* 0x00000000fffff984 */ /* 0x000fe20000000800 */
[----:B------:R-:W-:Y:S01]  /*afc0*/  @!PT LDS RZ, [RZ] ;  /* 0x00000000fffff984 */ /* 0x000fe20000000800 */
[----:B------:R-:W-:Y:S01]  /*afd0*/  @!PT LDS RZ, [RZ] ;  /* 0x00000000fffff984 */ /* 0x000fe20000000800 */
[----:B------:R-:W-:Y:S01]  /*afe0*/  @!PT LDS RZ, [RZ] ;  /* 0x00000000fffff984 */ /* 0x000fe20000000800 */
[----:B------:R3:W-:Y:S06]  /*aff0*/  MEMBAR.ALL.CTA ;  /* 0x0000000000007992 */ /* 0x0007ec0000008000 */
[----:B---3--:R-:W3:Y:S01]  /*b000*/  FENCE.VIEW.ASYNC.S ;  /* 0x00000000000073c6 */ /* 0x008ee20000000000 */
[----:B------:R-:W1:Y:S08]  /*b010*/  @!P1 LDC R14, c[0x0][0xb20] ;  /* 0x0002c800ff0e9b82 */ /* 0x000e700000000800 */
[----:B------:R-:W1:Y:S01]  /*b020*/  @!P1 LDC R9, c[0x0][0xb0c] ;  /* 0x0002c300ff099b82 */ /* 0x000e620000000800 */
[----:B---3--:R-:W-:Y:S01]  /*b030*/  SYNCS.ARRIVE.TRANS64.RED.A1T0 RZ, [UR4], RZ ;  /* 0x000000ffffff79a7 */ /* 0x008fe20008100404 */
[----:B------:R3:W5:Y:S01]  /*b040*/  LDL R17, [R0] ;  /* 0x0000000000117983 */ /* 0x0007620000100800 */
[----:B--2---:R-:W-:Y:S04]  /*b050*/  LOP3.LUT P4, RZ, R38, 0x1, RZ, 0xc0, !PT ;  /* 0x0000000126ff7812 */ /* 0x004fe8000788c0ff */
[----:B------:R-:W-:Y:S09]  /*b060*/  P2R R91, PR, RZ, 0x10 ;  /* 0x00000010ff5b7803 */ /* 0x000ff20000000000 */
[----:B------:R-:W-:Y:S02]  /*b070*/  @P4 MOV R31, R36 ;  /* 0x00000024001f4202 */ /* 0x000fe40000000f00 */
[----:B------:R-:W-:Y:S01]  /*b080*/  @P4 LOP3.LUT R29, R37, 0xffff, RZ, 0xc0, !PT ;  /* 0x0000ffff251d4812 */ /* 0x000fe200078ec0ff */
[----:B---34-:R-:W-:Y:S06]  /*b090*/  @!P0 BRA `(.L_x_99) ;  /* 0x0000000000a48947 */ /* 0x018fec0003800000 */
[----:B------:R-:W-:Y:S01]  /*b0a0*/  IMAD.HI.U32 R21, R82, R25, RZ ;  /* 0x0000001952157227 */ /* 0x000fe200078e00ff */
[----:B------:R-:W-:Y:S02]  /*b0b0*/  ISETP.NE.AND P0, PT, R24, 0x1, PT ;  /* 0x000000011800780c */ /* 0x000fe40003f05270 */
[----:B------:R-:W-:Y:S01]  /*b0c0*/  ISETP.NE.AND P2, PT, R26, 0x1, PT ;  /* 0x000000011a00780c */ /* 0x000fe20003f45270 */
[----:B------:R-:W-:Y:S01]  /*b0d0*/  IMAD.HI.U32 R18, R83, R72, RZ ;  /* 0x0000004853127227 */ /* 0x000fe200078e00ff */
[----:B------:R-:W-:Y:S02]  /*b0e0*/  SHF.R.U32.HI R21, RZ, R80, R21 ;  /* 0x00000050ff157219 */ /* 0x000fe40000011615 */
[----:B------:R-:W-:Y:S01]  /*b0f0*/  ISETP.NE.AND P3, PT, R28, 0x1, PT ;  /* 0x000000011c00780c */ /* 0x000fe20003f65270 */
[----:B------:R-:W-:Y:S01]  /*b100*/  IMAD.HI.U32 R34, R31, R72, RZ ;  /* 0x000000481f227227 */ /* 0x000fe200078e00ff */
[----:B------:R-:W-:Y:S02]  /*b110*/  SHF.R.U32.HI R18, RZ, R73, R18 ;  /* 0x00000049ff127219 */ /* 0x000fe40000011612 */
[----:B------:R-:W-:Y:S01]  /*b120*/  SEL R3, R82, R21, !P0 ;  /* 0x0000001552037207 */ /* 0x000fe20004000000 */
[----:B------:R-:W-:Y:S01]  /*b130*/  IMAD.HI.U32 R21, R29, R25, RZ ;  /* 0x000000191d157227 */ /* 0x000fe200078e00ff */
[----:B------:R-:W-:Y:S02]  /*b140*/  SEL R7, R83, R18, !P3 ;  /* 0x0000001253077207 */ /* 0x000fe40005800000 */
[----:B------:R-:W-:Y:S01]  /*b150*/  SHF.R.U32.HI R34, RZ, R73, R34 ;  /* 0x00000049ff227219 */ /* 0x000fe20000011622 */
[-C--:B------:R-:W-:Y:S04]  /*b160*/  IMAD.HI.U32 R18, R3, R22.reuse, RZ ;  /* 0x0000001603127227 */ /* 0x080fe800078e00ff */
[----:B------:R-:W-:Y:S01]  /*b170*/  IMAD.HI.U32 R20, R7, R22, RZ ;  /* 0x0000001607147227 */ /* 0x000fe200078e00ff */
[-C--:B------:R-:W-:Y:S02]  /*b180*/  @P2 SHF.R.U32.HI R3, RZ, R23.reuse, R18 ;  /* 0x00000017ff032219 */ /* 0x080fe40000011612 */
[----:B------:R-:W-:Y:S02]  /*b190*/  SHF.R.U32.HI R18, RZ, R80, R21 ;  /* 0x00000050ff127219 */ /* 0x000fe40000011615 */
[----:B------:R-:W-:Y:S01]  /*b1a0*/  @P2 SHF.R.U32.HI R7, RZ, R23, R20 ;  /* 0x00000017ff072219 */ /* 0x000fe20000011614 */
[C---:B------:R-:W-:Y:S01]  /*b1b0*/  IMAD R2, R26.reuse, R3, RZ ;  /* 0x000000031a027224 */ /* 0x040fe200078e02ff */
[----:B------:R-:W-:Y:S02]  /*b1c0*/  SEL R5, R29, R18, !P0 ;  /* 0x000000121d057207 */ /* 0x000fe40004000000 */
[----:B------:R-:W-:Y:S01]  /*b1d0*/  SEL R3, R31, R34, !P3 ;  /* 0x000000221f037207 */ /* 0x000fe20005800000 */
[----:B------:R-:W-:Y:S01]  /*b1e0*/  IMAD R4, R26, R7, RZ ;  /* 0x000000071a047224 */ /* 0x000fe200078e02ff */
[C---:B------:R-:W-:Y:S01]  /*b1f0*/  ISETP.GE.AND P0, PT, R5.reuse, R2, PT ;  /* 0x000000020500720c */ /* 0x040fe20003f06270 */
[----:B------:R-:W-:Y:S03]  /*b200*/  IMAD.HI.U32 R6, R5, R22, RZ ;  /* 0x0000001605067227 */ /* 0x000fe600078e00ff */
[----:B------:R-:W-:Y:S01]  /*b210*/  ISETP.GE.OR P0, PT, R3, R4, P0 ;  /* 0x000000040300720c */ /* 0x000fe20000706670 */
[----:B------:R-:W-:Y:S01]  /*b220*/  IMAD.MOV R4, RZ, RZ, -R3 ;  /* 0x000000ffff047224 */ /* 0x000fe200078e0a03 */
[-C--:B------:R-:W-:Y:S03]  /*b230*/  SHF.R.U32.HI R6, RZ, R23.reuse, R6 ;  /* 0x00000017ff067219 */ /* 0x080fe60000011606 */
[----:B------:R-:W-:Y:S01]  /*b240*/  IMAD R31, R28, R4, R31 ;  /* 0x000000041c1f7224 */ /* 0x000fe200078e021f */
[----:B------:R-:W-:Y:S05]  /*b250*/  SEL R15, R5, R6, !P2 ;  /* 0x00000006050f7207 */ /* 0x000fea0005000000 */
[----:B------:R-:W-:Y:S02]  /*b260*/  IMAD.MOV R6, RZ, RZ, -R15 ;  /* 0x000000ffff067224 */ /* 0x000fe400078e0a0f */
[C---:B------:R-:W-:Y:S04]  /*b270*/  @!P0 IMAD.HI.U32 R2, R3.reuse, R22, RZ ;  /* 0x0000001603028227 */ /* 0x040fe800078e00ff */
[----:B------:R-:W-:Y:S01]  /*b280*/  IMAD R6, R26, R6, R5 ;  /* 0x000000061a067224 */ /* 0x000fe200078e0205 */
[----:B------:R-:W-:Y:S04]  /*b290*/  @!P0 SHF.R.U32.HI R2, RZ, R23, R2 ;  /* 0x00000017ff028219 */ /* 0x000fe80000011602 */
[----:B------:R-:W-:Y:S02]  /*b2a0*/  @!P0 SEL R0, R3, R2, !P2 ;  /* 0x0000000203008207 */ /* 0x000fe40005000000 */
[----:B------:R-:W-:Y:S02]  /*b2b0*/  IADD3 R2, PT, PT, -R5, RZ, RZ ;  /* 0x000000ff05027210 */ /* 0x000fe40007ffe1ff */
[----:B------:R-:W-:Y:S01]  /*b2c0*/  @!P0 IADD3 R8, PT, PT, R15, -R0, RZ ;  /* 0x800000000f088210 */ /* 0x000fe20007ffe0ff */
[----:B------:R-:W-:Y:S02]  /*b2d0*/  @!P0 IMAD R0, R7, R6, R0 ;  /* 0x0000000607008224 */ /* 0x000fe400078e0200 */
[----:B------:R-:W-:Y:S02]  /*b2e0*/  IMAD R29, R24, R2, R29 ;  /* 0x00000002181d7224 */ /* 0x000fe400078e021d */
[----:B------:R-:W-:Y:S02]  /*b2f0*/  @!P0 IMAD R5, R8, R26, R3 ;  /* 0x0000001a08058224 */ /* 0x000fe400078e0203 */
[----:B------:R-:W-:Y:S04]  /*b300*/  @!P0 IMAD.MOV.U32 R3, RZ, RZ, R0 ;  /* 0x000000ffff038224 */ /* 0x000fe800078e0000 */
[----:B------:R-:W-:Y:S02]  /*b310*/  IMAD R31, R3, R28, R31 ;  /* 0x0000001c031f7224 */ /* 0x000fe400078e021f */
[----:B------:R-:W-:Y:S07]  /*b320*/  IMAD R29, R5, R24, R29 ;  /* 0x00000018051d7224 */ /* 0x000fee00078e021d */
.L_x_99:
[----:B-1----:R-:W-:Y:S01]  /*b330*/  @!P1 ISETP.NE.AND P0, PT, R10, 0x1, PT ;  /* 0x000000010a00980c */ /* 0x002fe20003f05270 */
[----:B------:R-:W-:Y:S01]  /*b340*/  @!P1 IMAD.HI.U32 R3, R29, R11, RZ ;  /* 0x0000000b1d039227 */ /* 0x000fe200078e00ff */
[----:B------:R-:W-:Y:S01]  /*b350*/  R2UR UR41, R16 ;  /* 0x00000000102972ca */ /* 0x000fe200000e0000 */
[----:B------:R-:W-:Y:S01]  /*b360*/  BSSY.RECONVERGENT B6, `(.L_x_100) ;  /* 0x000002f000067945 */ /* 0x000fe20003800200 */
[----:B------:R-:W-:Y:S01]  /*b370*/  @!P1 ISETP.NE.AND P2, PT, R9, 0x1, PT ;  /* 0x000000010900980c */ /* 0x000fe20003f45270 */
[----:B------:R-:W-:Y:S01]  /*b380*/  @!P1 IMAD.HI.U32 R0, R31, R12, RZ ;  /* 0x0000000c1f009227 */ /* 0x000fe200078e00ff */
[----:B------:R-:W-:Y:S02]  /*b390*/  @!P1 SHF.R.U32.HI R2, RZ, R14, R3 ;  /* 0x0000000eff029219 */ /* 0x000fe40000011603 */
[----:B------:R-:W-:Y:S02]  /*b3a0*/  @P4 SHF.R.U32.HI R36, RZ, 0x10, R37 ;  /* 0x00000010ff244819 */ /* 0x000fe40000011625 */
[----:B------:R-:W-:Y:S02]  /*b3b0*/  @!P1 SEL R2, R29, R2, !P0 ;  /* 0x000000021d029207 */ /* 0x000fe40004000000 */
[----:B------:R-:W-:Y:S02]  /*b3c0*/  @!P1 SHF.R.U32.HI R0, RZ, R13, R0 ;  /* 0x0000000dff009219 */ /* 0x000fe40000011600 */
[----:B------:R-:W-:Y:S01]  /*b3d0*/  LOP3.LUT P0, RZ, R81, 0x1b0, RZ, 0xc0, !PT ;  /* 0x000001b051ff7812 */ /* 0x000fe2000780c0ff */
[----:B------:R-:W-:Y:S01]  /*b3e0*/  USHF.L.U32 UR41, UR41, 0x7, URZ ;  /* 0x0000000729297899 */ /* 0x000fe200080006ff */
[----:B------:R-:W-:Y:S02]  /*b3f0*/  @!P1 SEL R3, R31, R0, !P2 ;  /* 0x000000001f039207 */ /* 0x000fe40005000000 */
[----:B------:R-:W-:Y:S03]  /*b400*/  @P4 R2UR UR50, R36 ;  /* 0x00000000243242ca */ /* 0x000fe600000e0000 */
[----:B------:R-:W-:Y:S02]  /*b410*/  @!P1 IMAD.IADD R0, R2, 0x1, -R3 ;  /* 0x0000000102009824 */ /* 0x000fe400078e0a03 */
[----:B------:R-:W-:Y:S02]  /*b420*/  @!P1 IMAD.IADD R2, R3, 0x1, -R2 ;  /* 0x0000000103029824 */ /* 0x000fe400078e0a02 */
[----:B------:R-:W-:Y:S02]  /*b430*/  @!P1 IMAD R31, R0, R9, R31 ;  /* 0x00000009001f9224 */ /* 0x000fe400078e021f */
[----:B------:R-:W-:Y:S01]  /*b440*/  @!P1 IMAD R29, R2, R10, R29 ;  /* 0x0000000a021d9224 */ /* 0x000fe200078e021d */
[----:B------:R-:W-:Y:S06]  /*b450*/  @!P0 BRA `(.L_x_101) ;  /* 0x00000000007c8947 */ /* 0x000fec0003800000 */
[----:B------:R-:W1:Y:S01]  /*b460*/  LDCU.64 UR8, c[0x4][0x80] ;  /* 0x01001000ff0877ac */ /* 0x000e620008000a00 */
[----:B------:R-:W-:Y:S01]  /*b470*/  MOV R2, 0x0 ;  /* 0x0000000000027802 */ /* 0x000fe20000000f00 */
[----:B------:R-:W-:Y:S02]  /*b480*/  HFMA2 R12, -RZ, RZ, 0, 5.9604644775390625e-08 ;  /* 0x00000001ff0c7431 */ /* 0x000fe400000001ff */
[----:B------:R-:W-:Y:S01]  /*b490*/  IMAD.MOV.U32 R8, RZ, RZ, 0x70 ;  /* 0x00000070ff087424 */ /* 0x000fe200078e00ff */
[----:B------:R2:W3:Y:S01]  /*b4a0*/  LDC.64 R14, c[0x4][R2] ;  /* 0x01000000020e7b82 */ /* 0x0004e20000000a00 */
[----:B------:R-:W4:Y:S01]  /*b4b0*/  LDCU.64 UR6, c[0x4][0x88] ;  /* 0x01001100ff0677ac */ /* 0x000f220008000a00 */
[----:B------:R-:W-:Y:S01]  /*b4c0*/  IMAD.MOV.U32 R13, RZ, RZ, RZ ;  /* 0x000000ffff0d7224 */ /* 0x000fe200078e00ff */
[----:B------:R-:W2:Y:S01]  /*b4d0*/  LDCU.64 UR4, c[0x4][0x8] ;  /* 0x01000100ff0477ac */ /* 0x000ea20008000a00 */
[----:B-1----:R-:W-:Y:S01]  /*b4e0*/  MOV R5, UR9 ;  /* 0x0000000900057c02 */ /* 0x002fe20008000f00 */
[----:B------:R-:W-:Y:S01]  /*b4f0*/  IMAD.U32 R4, RZ, RZ, UR8 ;  /* 0x00000008ff047e24 */ /* 0x000fe2000f8e00ff */
[----:B----4-:R-:W-:Y:S01]  /*b500*/  MOV R7, UR7 ;  /* 0x0000000700077c02 */ /* 0x010fe20008000f00 */
[----:B------:R-:W-:Y:S01]  /*b510*/  IMAD.U32 R6, RZ, RZ, UR6 ;  /* 0x00000006ff067e24 */ /* 0x000fe2000f8e00ff */
[----:B--2---:R-:W-:Y:S01]  /*b520*/  MOV R11, UR5 ;  /* 0x00000005000b7c02 */ /* 0x004fe20008000f00 */
[----:B------:R-:W-:Y:S02]  /*b530*/  IMAD.U32 R10, RZ, RZ, UR4 ;  /* 0x00000004ff0a7e24 */ /* 0x000fe4000f8e00ff */
[----:B------:R-:W-:Y:S07]  /*b540*/  LEPC R20, `(.L_x_102) ;  /* 0x000000001014794e */ /* 0x000fee0000000000 */
[----:B---3-5:R-:W-:Y:S05]  /*b550*/  CALL.ABS.NOINC R14 ;  /* 0x000000000e007343 */ /* 0x028fea0003c00000 */
.L_x_102:
[----:B------:R-:W1:Y:S01]  /*b560*/  LDCU.64 UR8, c[0x4][0x80] ;  /* 0x01001000ff0877ac */ /* 0x000e620008000a00 */
[----:B------:R-:W2:Y:S01]  /*b570*/  LDC.64 R2, c[0x4][R2] ;  /* 0x0100000002027b82 */ /* 0x000ea20000000a00 */
[----:B------:R-:W-:Y:S02]  /*b580*/  HFMA2 R12, -RZ, RZ, 0, 5.9604644775390625e-08 ;  /* 0x00000001ff0c7431 */ /* 0x000fe400000001ff */
[----:B------:R-:W-:Y:S02]  /*b590*/  IMAD.MOV.U32 R8, RZ, RZ, 0x70 ;  /* 0x00000070ff087424 */ /* 0x000fe400078e00ff */
[----:B------:R-:W-:Y:S01]  /*b5a0*/  IMAD.MOV.U32 R13, RZ, RZ, RZ ;  /* 0x000000ffff0d7224 */ /* 0x000fe200078e00ff */
[----:B------:R-:W3:Y:S01]  /*b5b0*/  LDCU.64 UR6, c[0x4][0x88] ;  /* 0x01001100ff0677ac */ /* 0x000ee20008000a00 */
[----:B------:R-:W4:Y:S01]  /*b5c0*/  LDCU.64 UR4, c[0x4][0x8] ;  /* 0x01000100ff0477ac */ /* 0x000f220008000a00 */
[----:B-1----:R-:W-:Y:S02]  /*b5d0*/  MOV R4, UR8 ;  /* 0x0000000800047c02 */ /* 0x002fe40008000f00 */
[----:B------:R-:W-:Y:S02]  /*b5e0*/  MOV R5, UR9 ;  /* 0x0000000900057c02 */ /* 0x000fe40008000f00 */
[----:B---3--:R-:W-:Y:S01]  /*b5f0*/  MOV R7, UR7 ;  /* 0x0000000700077c02 */ /* 0x008fe20008000f00 */
[----:B------:R-:W-:Y:S01]  /*b600*/  IMAD.U32 R6, RZ, RZ, UR6 ;  /* 0x00000006ff067e24 */ /* 0x000fe2000f8e00ff */
[----:B----4-:R-:W-:Y:S01]  /*b610*/  MOV R11, UR5 ;  /* 0x00000005000b7c02 */ /* 0x010fe20008000f00 */
[----:B------:R-:W-:Y:S02]  /*b620*/  IMAD.U32 R10, RZ, RZ, UR4 ;  /* 0x00000004ff0a7e24 */ /* 0x000fe4000f8e00ff */
[----:B------:R-:W-:Y:S07]  /*b630*/  LEPC R20, `(.L_x_101) ;  /* 0x000000001014794e */ /* 0x000fee0000000000 */
[----:B--2---:R-:W-:Y:S05]  /*b640*/  CALL.ABS.NOINC R2 ;  /* 0x0000000002007343 */ /* 0x004fea0003c00000 */
.L_x_101:
[----:B------:R-:W-:Y:S05]  /*b650*/  BSYNC.RECONVERGENT B6 ;  /* 0x0000000000067941 */ /* 0x000fea0003800200 */
.L_x_100:
[----:B------:R-:W-:Y:S01]  /*b660*/  ISETP.NE.U32.AND P0, PT, R70, RZ, PT ;  /* 0x000000ff4600720c */ /* 0x000fe20003f05070 */
[----:B------:R-:W-:Y:S01]  /*b670*/  UISETP.NE.AND UP2, UPT, UR51, URZ, UPT ;  /* 0x000000ff3300728c */ /* 0x000fe2000bf45270 */
[----:B------:R-:W-:Y:S01]  /*b680*/  ISETP.NE.U32.AND P3, PT, RZ, UR48, PT ;  /* 0x00000030ff007c0c */ /* 0x000fe2000bf65070 */
[----:B------:R-:W-:Y:S01]  /*b690*/  UISETP.NE.U32.AND UP1, UPT, UR52, URZ, UPT ;  /* 0x000000ff3400728c */ /* 0x000fe2000bf25070 */
[----:B------:R-:W-:Y:S01]  /*b6a0*/  ISETP.NE.AND.EX P1, PT, R71, RZ, PT, P0 ;  /* 0x000000ff4700720c */ /* 0x000fe20003f25300 */
[----:B------:R-:W-:Y:S01]  /*b6b0*/  UPLOP3.LUT UP0, UPT, UPT, UPT, UPT, 0x40, 0x4 ;  /* 0x000000000004789c */ /* 0x000fe20003f0e870 */
[----:B------:R-:W-:Y:S01]  /*b6c0*/  ISETP.NE.AND.EX P3, PT, RZ, UR49, PT, P3 ;  /* 0x00000031ff007c0c */ /* 0x000fe2000bf65330 */
[----:B------:R-:W-:Y:S01]  /*b6d0*/  UISETP.NE.AND.EX UP1, UPT, UR53, URZ, UPT, UP1 ;  /* 0x000000ff3500728c */ /* 0x000fe2000bf25310 */
[----:B------:R-:W-:Y:S04]  /*b6e0*/  PLOP3.LUT P2, PT, PT, PT, UP2, 0x80, 0x8 ;  /* 0x000000000008781c */ /* 0x000fe80003f4f028 */
[----:B------:R-:W-:Y:S06]  /*b6f0*/  @UP2 UPLOP3.LUT UP0, UPT, UPT, UPT, UP1, 0x80, 0x8 ;  /* 0x000000000008289c */ /* 0x000fec0003f0f010 */
[----:B------:R-:W-:Y:S01]  /*b700*/  PLOP3.LUT P4, PT, PT, PT, UP0, 0x80, 0x8 ;  /* 0x000000000008781c */ /* 0x000fe20003f8f008 */
[----:B------:R-:W-:Y:S01]  /*b710*/  @!UPT UIADD3 URZ, UPT, UPT, URZ, URZ, URZ ;  /* 0x000000fffffff290 */ /* 0x000fe2000fffe0ff */
[----:B------:R-:W-:Y:S11]  /*b720*/  BRA.U !UP1, `(.L_x_103) ;  /* 0x0000000109387547 */ /* 0x000ff6000b800000 */
[----:B------:R-:W-:Y:S01]  /*b730*/  UISETP.NE.U32.AND UP0, UPT, UR48, URZ, UPT ;  /* 0x000000ff3000728c */ /* 0x000fe2000bf05070 */
[----:B------:R-:W-:Y:S02]  /*b740*/  HFMA2 R0, -RZ, RZ, 0, 5.9604644775390625e-08 ;  /* 0x00000001ff007431 */ /* 0x000fe400000001ff */
[----:B------:R-:W-:Y:S01]  /*b750*/  IMAD.MOV.U32 R79, RZ, RZ, 0x1 ;  /* 0x00000001ff4f7424 */ /* 0x000fe200078e00ff */
[----:B------:R-:W-:Y:S06]  /*b760*/  UISETP.NE.AND.EX UP0, UPT, UR49, URZ, UPT, UP0 ;  /* 0x000000ff3100728c */ /* 0x000fec000bf05300 */
[----:B------:R-:W-:Y:S05]  /*b770*/  PLOP3.LUT P0, PT, PT, PT, UP0, 0x80, 0x8 ;  /* 0x000000000008781c */ /* 0x000fea0003f0f008 */
[----:B------:R-:W1:Y:S01]  /*b780*/  @UP0 LDCU.64 UR4, c[0x0][0x888] ;  /* 0x00011100ff0407ac */ /* 0x000e620008000a00 */
[----:B------:R-:W-:Y:S07]  /*b790*/  @UP0 UIMAD UR6, UR39, UR52, URZ ;  /* 0x00000034270602a4 */ /* 0x000fee000f8e02ff */
[----:B------:R-:W-:Y:S01]  /*b7a0*/  @!P0 PRMT R79, R0, 0x7610, R79 ;  /* 0x00007610004f8816 */ /* 0x000fe2000000004f */
[----:B-1----:R-:W-:Y:S06]  /*b7b0*/  @UP0 UIMAD.WIDE UR4, UR6, 0x4, UR4 ;  /* 0x00000004060408a5 */ /* 0x002fec000f8e0204 */
[----:B------:R-:W-:Y:S01]  /*b7c0*/  IMAD.U32 R2, RZ, RZ, UR4 ;  /* 0x00000004ff027e24 */ /* 0x000fe2000f8e00ff */
[----:B------:R-:W-:Y:S04]  /*b7d0*/  MOV R3, UR5 ;  /* 0x0000000500037c02 */ /* 0x000fe80008000f00 */
[----:B------:R-:W1:Y:S01]  /*b7e0*/  @!UP0 LDCU UR4, c[0x0][0x880] ;  /* 0x00011000ff0487ac */ /* 0x000e620008000800 */
[----:B-----5:R2:W5:Y:S02]  /*b7f0*/  @P0 LDG.E R35, desc[UR56][R2.64] ;  /* 0x0000003802230981 */ /* 0x020564000c1e1900 */
[----:B-12---:R-:W-:Y:S02]  /*b800*/  @!P0 IMAD.U32 R35, RZ, RZ, UR4 ;  /* 0x00000004ff238e24 */ /* 0x006fe4000f8e00ff */
.L_x_103:
[----:B------:R-:W-:Y:S05]  /*b810*/  @!P1 BRA `(.L_x_104) ;  /* 0x0000000000209947 */ /* 0x000fea0003800000 */
[----:B------:R-:W-:Y:S04]  /*b820*/  ISETP.NE.U32.AND P0, PT, R68, RZ, PT ;  /* 0x000000ff4400720c */ /* 0x000fe80003f05070 */
[----:B------:R-:W-:Y:S11]  /*b830*/  ISETP.NE.AND.EX P0, PT, R69, RZ, PT, P0 ;  /* 0x000000ff4500720c */ /* 0x000ff60003f05300 */
[----:B------:R-:W-:Y:S02]  /*b840*/  @!UPT UIADD3 URZ, UPT, UPT, URZ, URZ, URZ ;  /* 0x000000fffffff290 */ /* 0x000fe4000fffe0ff */
[----:B------:R-:W1:Y:S01]  /*b850*/  @P0 LDC.64 R2, c[0x0][0x8a8] ;  /* 0x00022a00ff020b82 */ /* 0x000e620000000a00 */
[----:B------:R-:W-:Y:S04]  /*b860*/  @P0 IMAD R0, R70, UR39, RZ ;  /* 0x0000002746000c24 */ /* 0x000fe8000f8e02ff */
[----:B-1----:R-:W-:Y:S05]  /*b870*/  @P0 IMAD.WIDE R2, R0, 0x4, R2 ;  /* 0x0000000400020825 */ /* 0x002fea00078e0202 */
[----:B-----5:R1:W5:Y:S02]  /*b880*/  @P0 LDG.E R33, desc[UR56][R2.64] ;  /* 0x0000003802210981 */ /* 0x020364000c1e1900 */
[----:B-1----:R-:W2:Y:S02]  /*b890*/  @!P0 LDC R33, c[0x0][0x8a0] ;  /* 0x00022800ff218b82 */ /* 0x002ea40000000800 */
.L_x_104:
[----:B-----5:R-:W-:Y:S01]  /*b8a0*/  FSETP.NEU.AND P1, PT, R35, RZ, PT ;  /* 0x000000ff2300720b */ /* 0x020fe20003f2d000 */
[----:B------:R-:W-:Y:S01]  /*b8b0*/  IMAD.SHL.U32 R95, R19, 0x80, RZ ;  /* 0x00000080135f7824 */ /* 0x000fe200078e00ff */
[----:B------:R-:W-:Y:S01]  /*b8c0*/  SEL R3, RZ, 0xffffffff, P3 ;  /* 0xffffffffff037807 */ /* 0x000fe20001800000 */
[----:B------:R-:W-:Y:S01]  /*b8d0*/  BSSY B1, `(.L_x_105) ;  /* 0x0000043000017945 */ /* 0x000fe20003800000 */
[----:B------:R-:W-:Y:S01]  /*b8e0*/  @P2 LOP3.LUT P0, RZ, R79, 0xff, RZ, 0xc0, !PT ;  /* 0x000000ff4fff2812 */ /* 0x000fe2000780c0ff */
[----:B------:R-:W-:Y:S01]  /*b8f0*/  IMAD.HI.U32 R5, R95, R77, RZ ;  /* 0x0000004d5f057227 */ /* 0x000fe200078e00ff */
[----:B------:R-:W-:Y:S02]  /*b900*/  @P2 SEL R2, RZ, 0xffffffff, P1 ;  /* 0xffffffffff022807 */ /* 0x000fe40000800000 */
[----:B------:R-:W-:Y:S01]  /*b910*/  LEA R99, R30, UR37, 0x3 ;  /* 0x000000251e637c11 */ /* 0x000fe2000f8e18ff */
[----:B------:R-:W-:Y:S01]  /*b920*/  IMAD.MOV.U32 R100, RZ, RZ, 0x1 ;  /* 0x00000001ff647424 */ /* 0x000fe200078e00ff */
[----:B------:R-:W-:Y:S01]  /*b930*/  @P4 SEL R2, R3, R2, !P0 ;  /* 0x0000000203024207 */ /* 0x000fe20004000000 */
[----:B------:R-:W-:Y:S01]  /*b940*/  IMAD.IADD R34, R32, 0x1, R17 ;  /* 0x0000000120227824 */ /* 0x000fe200078e0211 */
[----:B------:R-:W-:Y:S01]  /*b950*/  SHF.L.U32 R0, R85, 0x1f, RZ ;  /* 0x0000001f55007819 */ /* 0x000fe200000006ff */
[----:B------:R-:W-:Y:S01]  /*b960*/  IMAD R98, R87, -0x10, R92 ;  /* 0xfffffff057627824 */ /* 0x000fe200078e025c */
[----:B------:R-:W-:Y:S01]  /*b970*/  @P2 LOP3.LUT R2, R2, 0x1, RZ, 0xc0, !PT ;  /* 0x0000000102022812 */ /* 0x000fe200078ec0ff */
[----:B------:R-:W-:Y:S01]  /*b980*/  IMAD.MOV.U32 R101, RZ, RZ, RZ ;  /* 0x000000ffff657224 */ /* 0x000fe200078e00ff */
[----:B------:R-:W-:Y:S02]  /*b990*/  ISETP.NE.AND P0, PT, R76, 0x1, PT ;  /* 0x000000014c00780c */ /* 0x000fe40003f05270 */
[----:B------:R-:W-:Y:S02]  /*b9a0*/  CS2R R54, SRZ ;  /* 0x0000000000367805 */ /* 0x000fe4000001ff00 */
[----:B------:R-:W-:Y:S02]  /*b9b0*/  ISETP.NE.U32.OR P6, PT, R2, 0x1, !P2 ;  /* 0x000000010200780c */ /* 0x000fe400057c5470 */
[----:B------:R-:W-:Y:S02]  /*b9c0*/  CS2R R52, SRZ ;  /* 0x0000000000347805 */ /* 0x000fe4000001ff00 */
[----:B------:R-:W-:Y:S02]  /*b9d0*/  SHF.R.U32.HI R2, RZ, R74, R5 ;  /* 0x0000004aff027219 */ /* 0x000fe40000011605 */
[----:B------:R-:W-:Y:S02]  /*b9e0*/  CS2R R58, SRZ ;  /* 0x00000000003a7805 */ /* 0x000fe4000001ff00 */
[----:B------:R-:W-:Y:S02]  /*b9f0*/  PLOP3.LUT P2, PT, PT, PT, UP1, 0x80, 0x8 ;  /* 0x000000000008781c */ /* 0x000fe40003f4f018 */
[----:B------:R-:W-:Y:S02]  /*ba00*/  CS2R R56, SRZ ;  /* 0x0000000000387805 */ /* 0x000fe4000001ff00 */
[----:B------:R-:W-:Y:S02]  /*ba10*/  SEL R93, R95, R2, !P0 ;  /* 0x000000025f5d7207 */ /* 0x000fe40004000000 */
[----:B------:R-:W-:Y:S02]  /*ba20*/  CS2R R62, SRZ ;  /* 0x00000000003e7805 */ /* 0x000fe4000001ff00 */
[----:B------:R-:W-:Y:S02]  /*ba30*/  SEL R2, RZ, 0xffffffff, P1 ;  /* 0xffffffffff027807 */ /* 0x000fe40000800000 */
[----:B------:R-:W-:Y:S02]  /*ba40*/  CS2R R60, SRZ ;  /* 0x00000000003c7805 */ /* 0x000fe4000001ff00 */
[----:B------:R-:W-:Y:S01]  /*ba50*/  LOP3.LUT P0, R96, R79, 0xff, RZ, 0xc0, !PT ;  /* 0x000000ff4f607812 */ /* 0x000fe2000780c0ff */
[----:B------:R-:W-:Y:S01]  /*ba60*/  IMAD.HI.U32 R94, R93, UR54, RZ ;  /* 0x000000365d5e7c27 */ /* 0x000fe2000f8e00ff */
[----:B------:R-:W-:Y:S02]  /*ba70*/  ISETP.NE.AND P4, PT, R75, 0x1, PT ;  /* 0x000000014b00780c */ /* 0x000fe40003f85270 */
[----:B------:R-:W-:Y:S02]  /*ba80*/  @P6 SHF.L.U32 R6, RZ, 0x1f, RZ ;  /* 0x0000001fff066819 */ /* 0x000fe400000006ff */
[----:B------:R-:W-:Y:S02]  /*ba90*/  CS2R R66, SRZ ;  /* 0x0000000000427805 */ /* 0x000fe4000001ff00 */
[----:B------:R-:W-:Y:S02]  /*baa0*/  SHF.R.U32.HI R94, RZ, UR55, R94 ;  /* 0x00000037ff5e7c19 */ /* 0x000fe4000801165e */
[----:B------:R-:W-:Y:S01]  /*bab0*/  CS2R R64, SRZ ;  /* 0x0000000000407805 */ /* 0x000fe2000001ff00 */
[----:B------:R-:W1:Y:S01]  /*bac0*/  @P6 SYNCS.PHASECHK.TRANS64.TRYWAIT P3, [UR37+0x40], R6 ;  /* 0x00004006ff0065a7 */ /* 0x000e620008061125 */
[----:B------:R-:W-:Y:S01]  /*bad0*/  @P2 SEL R2, R3, R2, !P0 ;  /* 0x0000000203022207 */ /* 0x000fe20004000000 */
[----:B------:R-:W-:Y:S01]  /*bae0*/  IMAD.MOV R3, RZ, RZ, -R93 ;  /* 0x000000ffff037224 */ /* 0x000fe200078e0a5d */
[----:B------:R-:W-:Y:S02]  /*baf0*/  SEL R94, R93, R94, !P4 ;  /* 0x0000005e5d5e7207 */ /* 0x000fe40006000000 */
[----:B------:R-:W-:Y:S01]  /*bb00*/  LOP3.LUT R2, R2, 0x1, RZ, 0xc0, !PT ;  /* 0x0000000102027812 */ /* 0x000fe200078ec0ff */
[----:B------:R-:W-:Y:S01]  /*bb10*/  IMAD R95, R76, R3, R95 ;  /* 0x000000034c5f7224 */ /* 0x000fe200078e025f */
[----:B------:R-:W-:Y:S01]  /*bb20*/  P2R R97, PR, RZ, 0x40 ;  /* 0x00000040ff617803 */ /* 0x000fe20000000000 */
[----:B------:R-:W-:Y:S01]  /*bb30*/  IMAD.MOV R4, RZ, RZ, -R94 ;  /* 0x000000ffff047224 */ /* 0x000fe200078e0a5e */
[----:B------:R-:W-:Y:S03]  /*bb40*/  ISETP.NE.U32.AND P0, PT, R2, 0x1, PT ;  /* 0x000000010200780c */ /* 0x000fe60003f05070 */
[----:B------:R-:W-:Y:S01]  /*bb50*/  IMAD R93, R75, R4, R93 ;  /* 0x000000044b5d7224 */ /* 0x000fe200078e025d */
[----:B------:R-:W-:Y:S01]  /*bb60*/  P2R R102, PR, RZ, 0x1 ;  /* 0x00000001ff667803 */ /* 0x000fe20000000000 */
[----:B------:R3:W4:Y:S01]  /*bb70*/  SYNCS.PHASECHK.TRANS64.TRYWAIT P5, [R99+URZ+0xa0], R0 ;  /* 0x0000a000630075a7 */ /* 0x00072200080a11ff */
[----:B-1----:R-:W-:Y:S01]  /*bb80*/  @P6 SEL R100, RZ, 0x1, !P3 ;  /* 0x00000001ff646807 */ /* 0x002fe20005800000 */
[----:B---3--:R-:W-:Y:S06]  /*bb90*/  @!P6 BRA `(.L_x_106) ;  /* 0x000000000058e947 */ /* 0x008fec0003800000 */
[----:B------:R-:W-:Y:S01]  /*bba0*/  IMAD.MOV.U32 R55, RZ, RZ, RZ ;  /* 0x000000ffff377224 */ /* 0x000fe200078e00ff */
[----:B------:R-:W-:Y:S01]  /*bbb0*/  ISETP.NE.AND P0, PT, R100, RZ, PT ;  /* 0x000000ff6400720c */ /* 0x000fe20003f05270 */
[----:B------:R-:W-:Y:S01]  /*bbc0*/  BSSY B0, `(.L_x_107) ;  /* 0x000000c000007945 */ /* 0x000fe20003800000 */
[----:B------:R-:W-:Y:S02]  /*bbd0*/  CS2R R66, SRZ ;  /* 0x0000000000427805 */ /* 0x000fe4000001ff00 */
[----:B------:R-:W-:Y:S02]  /*bbe0*/  CS2R R64, SRZ ;  /* 0x0000000000407805 */ /* 0x000fe4000001ff00 */
[----:B------:R-:W-:Y:S02]  /*bbf0*/  CS2R R62, SRZ ;  /* 0x00000000003e7805 */ /* 0x000fe4000001ff00 */
[----:B------:R-:W-:Y:S02]  /*bc00*/  CS2R R60, SRZ ;  /* 0x00000000003c7805 */ /* 0x000fe4000001ff00 */
[----:B------:R-:W-:Y:S02]  /*bc10*/  CS2R R58, SRZ ;  /* 0x00000000003a7805 */ /* 0x000fe4000001ff00 */
[----:B------:R-:W-:Y:S02]  /*bc20*/  CS2R R56, SRZ ;  /* 0x0000000000387805 */ /* 0x000fe4000001ff00 */
[----:B------:R-:W-:Y:S01]  /*bc30*/  CS2R R52, SRZ ;  /* 0x0000000000347805 */ /* 0x000fe2000001ff00 */
[----:B------:R-:W-:Y:S06]  /*bc40*/  @P0 BRA `(.L_x_108) ;  /* 0x00000000000c0947 */ /* 0x000fec0003800000 */
[----:B------:R-:W-:Y:S04]  /*bc50*/  SHF.L.U32 R3, RZ, 0x1f, RZ ;  /* 0x0000001fff037819 */ /* 0x000fe800000006ff */
[----:B------:R-:W1:Y:S02]  /*bc60*/  SYNCS.PHASECHK.TRANS64.TRYWAIT P0, [UR37+0x40], R3 ;  /* 0x00004003ff0075a7 */ /* 0x000e640008001125 */
[----:B-1----:R-:W-:Y:S05]  /*bc70*/  @!P0 BRA `(.L_x_109) ;  /* 0x0000005800488947 */ /* 0x002fea0003800000 */
.L_x_108:
[----:B------:R-:W-:Y:S05]  /*bc80*/  BSYNC B0 ;  /* 0x0000000000007941 */ /* 0x000fea0003800000 */
.L_x_107:
[----:B------:R-:W-:Y:S01]  /*bc90*/  ISETP.NE.AND P0, PT, R102, RZ, PT ;  /* 0x000000ff6600720c */ /* 0x000fe20003f05270 */
[----:B------:R-:W-:Y:S11]  /*bca0*/  HFMA2 R101, -RZ, RZ, 0, 5.9604644775390625e-08 ;  /* 0x00000001ff657431 */ /* 0x000ff600000001ff */
[----:B------:R-:W-:Y:S01]  /*bcb0*/  @!UPT UIADD3 URZ, UPT, UPT, URZ, URZ, URZ ;  /* 0x000000fffffff290 */ /* 0x000fe2000fffe0ff */
[----:B------:R3:W1:Y:S04]  /*bcc0*/  @P0 LDS.128 R64, [R86] ;  /* 0x0000000056400984 */ /* 0x0006680000000c00 */
[----:B------:R3:W1:Y:S04]  /*bcd0*/  @P0 LDS.128 R60, [R92+0x10] ;  /* 0x000010005c3c0984 */ /* 0x0006680000000c00 */
[----:B------:R3:W1:Y:S04]  /*bce0*/  @P0 LDS.128 R56, [R90+0x20] ;  /* 0x000020005a380984 */ /* 0x0006680000000c00 */
[----:B------:R3:W1:Y:S02]  /*bcf0*/  @P0 LDS.128 R52, [R98+0x30] ;  /* 0x0000300062340984 */ /* 0x0006640000000c00 */
.L_x_106:
[----:B------:R-:W-:Y:S05]  /*bd00*/  BSYNC B1 ;  /* 0x0000000000017941 */ /* 0x000fea0003800000 */
.L_x_105:
[----:B-1----:R-:W-:Y:S04]  /*bd10*/  SHF.R.U32.HI R2, RZ, 0x15, R34 ;  /* 0x00000015ff027819 */ /* 0x002fe80000011622 */
[----:B------:R-:W-:Y:S01]  /*bd20*/  LOP3.LUT P0, RZ, R2, 0x3, R89, 0x48, !PT ;  /* 0x0000000302ff7812 */ /* 0x000fe20007804859 */
[----:B------:R-:W-:Y:S01]  /*bd30*/  @!UPT UIADD3 URZ, UPT, UPT, URZ, URZ, URZ ;  /* 0x000000fffffff290 */ /* 0x000fe2000fffe0ff */
[----:B----4-:R-:W-:Y:S11]  /*bd40*/  @P5 BRA `(.L_x_110) ;  /* 0x0000000000085947 */ /* 0x010ff60003800000 */
[----:B------:R-:W1:Y:S02]  /*bd50*/  SYNCS.PHASECHK.TRANS64.TRYWAIT P1, [R99+URZ+0xa0], R0 ;  /* 0x0000a000630075a7 */ /* 0x000e6400080211ff */
[----:B-1----:R-:W-:Y:S05]  /*bd60*/  @!P1 BRA `(.L_x_111) ;  /* 0x0000005800249947 */ /* 0x002fea0003800000 */
.L_x_110:
[----:B------:R-:W-:Y:S05]  /*bd70*/  @!P0 BRA `(.L_x_112) ;  /* 0x0000000000408947 */ /* 0x000fea0003800000 */
[----:B------:R-:W4:Y:S01]  /*bd80*/  LDCU.64 UR8, c[0x4][0x70] ;  /* 0x01000e00ff0877ac */ /* 0x000f220008000a00 */
[----:B------:R-:W-:Y:S01]  /*bd90*/  MOV R3, 0x0 ;  /* 0x0000000000037802 */ /* 0x000fe20000000f00 */
[----:B------:R-:W-:Y:S02]  /*bda0*/  HFMA2 R12, -RZ, RZ, 0, 5.9604644775390625e-08 ;  /* 0x00000001ff0c7431 */ /* 0x000fe400000001ff */
[----:B------:R-:W-:Y:S02]  /*bdb0*/  IMAD.MOV.U32 R8, RZ, RZ, 0x192 ;  /* 0x00000192ff087424 */ /* 0x000fe400078e00ff */
[----:B------:R-:W-:Y:S01]  /*bdc0*/  IMAD.MOV.U32 R13, RZ, RZ, RZ ;  /* 0x000000ffff0d7224 */ /* 0x000fe200078e00ff */
[----:B------:R-:W5:Y:S01]  /*bdd0*/  LDCU.64 UR6, c[0x4][0x78] ;  /* 0x01000f00ff0677ac */ /* 0x000f620008000a00 */
[----:B------:R-:W1:Y:S01]  /*bde0*/  LDC.64 R2, c[0x4][R3] ;  /* 0x0100000003027b82 */ /* 0x000e620000000a00 */
[----:B------:R-:W2:Y:S01]  /*bdf0*/  LDCU.64 UR4, c[0x4][0x10] ;  /* 0x01000200ff0477ac */ /* 0x000ea20008000a00 */
[----:B----4-:R-:W-:Y:S01]  /*be00*/  MOV R5, UR9 ;  /* 0x0000000900057c02 */ /* 0x010fe20008000f00 */
[----:B------:R-:W-:Y:S01]  /*be10*/  IMAD.U32 R4, RZ, RZ, UR8 ;  /* 0x00000008ff047e24 */ /* 0x000fe2000f8e00ff */
[----:B-----5:R-:W-:Y:S01]  /*be20*/  MOV R7, UR7 ;  /* 0x0000000700077c02 */ /* 0x020fe20008000f00 */
[----:B------:R-:W-:Y:S01]  /*be30*/  IMAD.U32 R6, RZ, RZ, UR6 ;  /* 0x00000006ff067e24 */ /* 0x000fe2000f8e00ff */
[----:B--2---:R-:W-:Y:S01]  /*be40*/  MOV R11, UR5 ;  /* 0x00000005000b7c02 */ /* 0x004fe20008000f00 */
[----:B------:R-:W-:Y:S02]  /*be50*/  IMAD.U32 R10, RZ, RZ, UR4 ;  /* 0x00000004ff0a7e24 */ /* 0x000fe4000f8e00ff */
[----:B------:R-:W-:Y:S07]  /*be60*/  LEPC R20, `(.L_x_112) ;  /* 0x000000001014794e */ /* 0x000fee0000000000 */
[----:B-1-3--:R-:W-:Y:S05]  /*be70*/  CALL.ABS.NOINC R2 ;  /* 0x0000000002007343 */ /* 0x00afea0003c00000 */
.L_x_112:
[----:B------:R-:W-:Y:S01]  /*be80*/  LOP3.LUT R20, R64, 0xffffe000, RZ, 0xc0, !PT ;  /* 0xffffe00040147812 */ /* 0x000fe200078ec0ff */
[----:B------:R-:W-:Y:S05]  /*be90*/  WARPSYNC.ALL ;  /* 0x0000000000007948 */ /* 0x000fea0003800000 */
[----:B------:R-:W-:Y:S01]  /*bea0*/  R2UR UR4, R34 ;  /* 0x00000000220472ca */ /* 0x000fe200000e0000 */
[----:B------:R-:W-:Y:S01]  /*beb0*/  BSSY.RECONVERGENT B0, `(.L_x_113) ;  /* 0x000005a000007945 */ /* 0x000fe20003800200 */
[----:B------:R-:W-:Y:S02]  /*bec0*/  LOP3.LUT R21, R65, 0xffffe000, RZ, 0xc0, !PT ;  /* 0xffffe00041157812 */ /* 0x000fe400078ec0ff */
[----:B------:R-:W-:Y:S02]  /*bed0*/  LOP3.LUT R40, R66, 0xffffe000, RZ, 0xc0, !PT ;  /* 0xffffe00042287812 */ /* 0x000fe400078ec0ff */
[----:B------:R-:W-:Y:S02]  /*bee0*/  LOP3.LUT R41, R60, 0xffffe000, RZ, 0xc0, !PT ;  /* 0xffffe0003c297812 */ /* 0x000fe400078ec0ff */
[----:B------:R-:W-:Y:S05]  /*bef0*/  ISETP.NE.AND P0, PT, R88, RZ, PT ;  /* 0x000000ff5800720c */ /* 0x000fea0003f05270 */
[----:B------:R-:W1:Y:S02]  /*bf00*/  LDTM.x16 R4, tmem[UR4] ;  /* 0x00000004000479ee */ /* 0x000e640008240000 */
[C---:B-12---:R-:W-:Y:S01]  /*bf10*/  FMUL R0, R33.reuse, R4 ;  /* 0x0000000421007220 */ /* 0x046fe20000400000 */
[C---:B------:R-:W-:Y:S01]  /*bf20*/  FMUL R2, R33.reuse, R5 ;  /* 0x0000000521027220 */ /* 0x040fe20000400000 */
[C---:B------:R-:W-:Y:S01]  /*bf30*/  FMUL R3, R33.reuse, R6 ;  /* 0x0000000621037220 */ /* 0x040fe20000400000 */
[----:B------:R-:W-:Y:S01]  /*bf40*/  FMUL R7, R33, R7 ;  /* 0x0000000721077220 */ /* 0x000fe20000400000 */
[----:B------:R-:W-:Y:S01]  /*bf50*/  FFMA R36, R35, R20, R0 ;  /* 0x0000001423247223 */ /* 0x000fe20000000000 */
[----:B------:R-:W-:Y:S01]  /*bf60*/  LOP3.LUT R20, R67, 0xffffe000, RZ, 0xc0, !PT ;  /* 0xffffe00043147812 */ /* 0x000fe200078ec0ff */
[C---:B------:R-:W-:Y:S01]  /*bf70*/  FFMA R37, R35.reuse, R21, R2 ;  /* 0x0000001523257223 */ /* 0x040fe20000000002 */
[----:B------:R-:W-:Y:S01]  /*bf80*/  LOP3.LUT R21, R62, 0xffffe000, RZ, 0xc0, !PT ;  /* 0xffffe0003e157812 */ /* 0x000fe200078ec0ff */
[----:B------:R-:W-:Y:S01]  /*bf90*/  FFMA R38, R35, R40, R3 ;  /* 0x0000002823267223 */ /* 0x000fe20000000003 */
[----:B------:R-:W-:Y:S01]  /*bfa0*/  LOP3.LUT R40, R61, 0xffffe000, RZ, 0xc0, !PT ;  /* 0xffffe0003d287812 */ /* 0x000fe200078ec0ff */
[----:B------:R-:W-:Y:S01]  /*bfb0*/  FFMA R39, R35, R20, R7 ;  /* 0x0000001423277223 */ /* 0x000fe20000000007 */
[----:B------:R-:W-:Y:S01]  /*bfc0*/  LOP3.LUT R20, R63, 0xffffe000, RZ, 0xc0, !PT ;  /* 0xffffe0003f147812 */ /* 0x000fe200078ec0ff */
[C---:B------:R-:W-:Y:S01]  /*bfd0*/  FMUL R4, R33.reuse, R8 ;  /* 0x0000000821047220 */ /* 0x040fe20000400000 */
[----:B------:R-:W-:Y:S01]  /*bfe0*/  F2FP.TF32.F32.PACK_B R36, R36 ;  /* 0x00000024ff24723e */ /* 0x000fe200024050ff */
[C---:B------:R-:W-:Y:S01]  /*bff0*/  FMUL R5, R33.reuse, R9 ;  /* 0x0000000921057220 */ /* 0x040fe20000400000 */
[----:B------:R-:W-:Y:S01]  /*c000*/  F2FP.TF32.F32.PACK_B R37, R37 ;  /* 0x00000025ff25723e */ /* 0x000fe200024050ff */
[C---:B------:R-:W-:Y:S01]  /*c010*/  FMUL R6, R33.reuse, R10 ;  /* 0x0000000a21067220 */ /* 0x040fe20000400000 */
[----:B------:R-:W-:Y:S01]  /*c020*/  FMUL R11, R33, R11 ;  /* 0x0000000b210b7220 */ /* 0x000fe20000400000 */
[----:B------:R-:W-:Y:S01]  /*c030*/  F2FP.TF32.F32.PACK_B R38, R38 ;  /* 0x00000026ff26723e */ /* 0x000fe200024050ff */
[C---:B------:R-:W-:Y:S01]  /*c040*/  FFMA R4, R35.reuse, R41, R4 ;  /* 0x0000002923047223 */ /* 0x040fe20000000004 */
[----:B------:R-:W-:Y:S01]  /*c050*/  F2FP.TF32.F32.PACK_B R39, R39 ;  /* 0x00000027ff27723e */ /* 0x000fe200024050ff */
[C---:B------:R-:W-:Y:S01]  /*c060*/  FFMA R5, R35.reuse, R40, R5 ;  /* 0x0000002823057223 */ /* 0x040fe20000000005 */
[C---:B------:R-:W-:Y:S01]  /*c070*/  FFMA R6, R35.reuse, R21, R6 ;  /* 0x0000001523067223 */ /* 0x040fe20000000006 */
[----:B------:R-:W-:Y:S01]  /*c080*/  FFMA R7, R35, R20, R11 ;  /* 0x0000001423077223 */ /* 0x000fe2000000000b */
[----:B------:R-:W-:Y:S01]  /*c090*/  LOP3.LUT R41, R56, 0xffffe000, RZ, 0xc0, !PT ;  /* 0xffffe00038297812 */ /* 0x000fe200078ec0ff */
[----:B------:R1:W-:Y:S01]  /*c0a0*/  STS.128 [R86], R36 ;  /* 0x0000002456007388 */ /* 0x0003e20000000c00 */
[----:B------:R-:W-:Y:S01]  /*c0b0*/  LOP3.LUT R40, R57, 0xffffe000, RZ, 0xc0, !PT ;  /* 0xffffe00039287812 */ /* 0x000fe200078ec0ff */
[C---:B------:R-:W-:Y:S01]  /*c0c0*/  FMUL R8, R33.reuse, R12 ;  /* 0x0000000c21087220 */ /* 0x040fe20000400000 */
[C---:B------:R-:W-:Y:S01]  /*c0d0*/  FMUL R9, R33.reuse, R13 ;  /* 0x0000000d21097220 */ /* 0x040fe20000400000 */
[----:B------:R-:W-:Y:S01]  /*c0e0*/  LOP3.LUT R21, R58, 0xffffe000, RZ, 0xc0, !PT ;  /* 0xffffe0003a157812 */ /* 0x000fe200078ec0ff */
[----:B------:R-:W-:Y:S01]  /*c0f0*/  FMUL R10, R33, R14 ;  /* 0x0000000e210a7220 */ /* 0x000fe20000400000 */
[----:B------:R-:W-:Y:S01]  /*c100*/  LOP3.LUT R20, R59, 0xffffe000, RZ, 0xc0, !PT ;  /* 0xffffe0003b147812 */ /* 0x000fe200078ec0ff */
[----:B------:R-:W-:Y:S01]  /*c110*/  FMUL R15, R33, R15 ;  /* 0x0000000f210f7220 */ /* 0x000fe20000400000 */
[----:B------:R-:W-:Y:S01]  /*c120*/  F2FP.TF32.F32.PACK_B R4, R4 ;  /* 0x00000004ff04723e */ /* 0x000fe200024050ff */
[C---:B------:R-:W-:Y:S01]  /*c130*/  FFMA R8, R35.reuse, R41, R8 ;  /* 0x0000002923087223 */ /* 0x040fe20000000008 */
[----:B------:R-:W-:Y:S01]  /*c140*/  F2FP.TF32.F32.PACK_B R5, R5 ;  /* 0x00000005ff05723e */ /* 0x000fe200024050ff */
[C---:B------:R-:W-:Y:S01]  /*c150*/  FFMA R9, R35.reuse, R40, R9 ;  /* 0x0000002823097223 */ /* 0x040fe20000000009 */
[----:B------:R-:W-:Y:S01]  /*c160*/  F2FP.TF32.F32.PACK_B R6, R6 ;  /* 0x00000006ff06723e */ /* 0x000fe200024050ff */
[C---:B------:R-:W-:Y:S01]  /*c170*/  FFMA R10, R35.reuse, R21, R10 ;  /* 0x00000015230a7223 */ /* 0x040fe2000000000a */
[----:B------:R-:W-:Y:S01]  /*c180*/  F2FP.TF32.F32.PACK_B R7, R7 ;  /* 0x00000007ff07723e */ /* 0x000fe200024050ff */
[----:B------:R-:W-:Y:S01]  /*c190*/  FFMA R11, R35, R20, R15 ;  /* 0x00000014230b7223 */ /* 0x000fe2000000000f */
[----:B------:R-:W-:Y:S01]  /*c1a0*/  LOP3.LUT R41, R52, 0xffffe000, RZ, 0xc0, !PT ;  /* 0xffffe00034297812 */ /* 0x000fe200078ec0ff */
[----:B------:R-:W-:Y:S01]  /*c1b0*/  FMUL R12, R33, R16 ;  /* 0x00000010210c7220 */ /* 0x000fe20000400000 */
[----:B------:R-:W-:Y:S01]  /*c1c0*/  LOP3.LUT R40, R53, 0xffffe000, RZ, 0xc0, !PT ;  /* 0xffffe00035287812 */ /* 0x000fe200078ec0ff */
[----:B------:R1:W-:Y:S01]  /*c1d0*/  STS.128 [R92+0x10], R4 ;  /* 0x000010045c007388 */ /* 0x0003e20000000c00 */
        /* <DEDUP_REMOVED lines=13> */
[----:B------:R-:W-:Y:S02]  /*c2b0*/  F2FP.TF32.F32.PACK_B R12, R12 ;  /* 0x0000000cff0c723e */ /* 0x000fe400024050ff */
[----:B------:R-:W-:Y:S01]  /*c2c0*/  F2FP.TF32.F32.PACK_B R13, R13 ;  /* 0x0000000dff0d723e */ /* 0x000fe200024050ff */
[----:B------:R1:W-:Y:S01]  /*c2d0*/  STS.128 [R90+0x20], R8 ;  /* 0x000020085a007388 */ /* 0x0003e20000000c00 */
[----:B------:R-:W-:Y:S02]  /*c2e0*/  F2FP.TF32.F32.PACK_B R14, R14 ;  /* 0x0000000eff0e723e */ /* 0x000fe400024050ff */
[----:B------:R-:W-:Y:S05]  /*c2f0*/  F2FP.TF32.F32.PACK_B R15, R15 ;  /* 0x0000000fff0f723e */ /* 0x000fea00024050ff */
[----:B------:R1:W-:Y:S01]  /*c300*/  STS.128 [R98+0x30], R12 ;  /* 0x0000300c62007388 */ /* 0x0003e20000000c00 */
[----:B------:R-:W-:Y:S01]  /*c310*/  @!PT LDS RZ, [RZ] ;  /* 0x00000000fffff984 */ /* 0x000fe20000000800 */
[----:B------:R-:W-:Y:S01]  /*c320*/  @!PT LDS RZ, [RZ] ;  /* 0x00000000fffff984 */ /* 0x000fe20000000800 */
[----:B------:R-:W-:Y:S01]  /*c330*/  @!PT LDS RZ, [RZ] ;  /* 0x00000000fffff984 */ /* 0x000fe20000000800 */
[----:B------:R-:W-:Y:S01]  /*c340*/  @!PT LDS RZ, [RZ] ;  /* 0x00000000fffff984 */ /* 0x000fe20000000800 */
[----:B------:R2:W-:Y:S07]  /*c350*/  MEMBAR.ALL.CTA ;  /* 0x0000000000007992 */ /* 0x0005ee0000008000 */
[----:B--2---:R-:W2:Y:S02]  /*c360*/  FENCE.VIEW.ASYNC.S ;  /* 0x00000000000073c6 */ /* 0x004ea40000000000 */
[----:B--2---:R-:W-:Y:S06]  /*c370*/  BAR.SYNC.DEFER_BLOCKING 0x1, 0x80 ;  /* 0x0042000000007b1d */ /* 0x004fec0000010000 */
[----:B------:R-:W-:Y:S05]  /*c380*/  @P0 BRA `(.L_x_114) ;  /* 0x0000000000300947 */ /* 0x000fea0003800000 */
[----:B------:R-:W-:Y:S01]  /*c390*/  UIADD3 UR4, UPT, UPT, UR37, 0x200, URZ ;  /* 0x0000020025047890 */ /* 0x000fe2000fffe0ff */
[----:B------:R-:W-:Y:S02]  /*c3a0*/  R2UR UR42, R95 ;  /* 0x000000005f2a72ca */ /* 0x000fe400000e0000 */
[----:B------:R-:W-:Y:S02]  /*c3b0*/  R2UR UR43, R93 ;  /* 0x000000005d2b72ca */ /* 0x000fe400000e0000 */
[----:B------:R-:W-:Y:S01]  /*c3c0*/  R2UR UR44, R94 ;  /* 0x000000005e2c72ca */ /* 0x000fe200000e0000 */
[----:B------:R-:W-:Y:S01]  /*c3d0*/  IMAD.U32 R81, RZ, RZ, UR4 ;  /* 0x00000004ff517e24 */ /* 0x000fe2000f8e00ff */
[----:B------:R-:W-:Y:S04]  /*c3e0*/  UIADD3 UR4, UP0, UPT, UR46, 0x680, URZ ;  /* 0x000006802e047890 */ /* 0x000fe8000ff1e0ff */
[----:B------:R-:W-:Y:S01]  /*c3f0*/  R2UR UR40, R81 ;  /* 0x00000000512872ca */ /* 0x000fe200000e0000 */
[----:B------:R-:W-:Y:S11]  /*c400*/  UIADD3.X UR5, UPT, UPT, URZ, UR47, URZ, UP0, !UPT ;  /* 0x0000002fff057290 */ /* 0x000ff600087fe4ff */
[----:B------:R-:W-:Y:S01]  /*c410*/  @!UPT UIADD3 URZ, UPT, UPT, URZ, URZ, URZ ;  /* 0x000000fffffff290 */ /* 0x000fe2000fffe0ff */
[----:B------:R2:W-:Y:S01]  /*c420*/  UTMASTG.4D.IM2COL [UR40], [UR4] ;  /* 0x00000028040073b5 */ /* 0x0005e20008058000 */
[----:B------:R0:W-:Y:S01]  /*c430*/  UTMACMDFLUSH ;  /* 0x00000000000079b7 */ /* 0x0001e20000000000 */
[----:B--2---:R-:W-:Y:S04]  /*c440*/  DEPBAR.LE SB0, 0x1 ;  /* 0x000080400000791a */ /* 0x004fe80000000000 */
.L_x_114:
[----:B------:R-:W-:Y:S05]  /*c450*/  BSYNC.RECONVERGENT B0 ;  /* 0x0000000000007941 */ /* 0x000fea0003800200 */
.L_x_113:
[----:B------:R-:W-:Y:S01]  /*c460*/  BAR.SYNC.DEFER_BLOCKING 0x1, 0x80 ;  /* 0x0042000000007b1d */ /* 0x000fe20000010000 */
[----:B------:R-:W-:Y:S01]  /*c470*/  ISETP.NE.AND P1, PT, R97, RZ, PT ;  /* 0x000000ff6100720c */ /* 0x000fe20003f25270 */
[----:B------:R-:W-:Y:S01]  /*c480*/  UISETP.NE.AND UP0, UPT, UR45, URZ, UPT ;  /* 0x000000ff2d00728c */ /* 0x000fe2000bf05270 */
[----:B------:R-:W-:Y:S11]  /*c490*/  LEA R3, R101, UR37, 0x3 ;  /* 0x0000002565037c11 */ /* 0x000ff6000f8e18ff */
[----:B-1----:R-:W-:Y:S01]  /*c4a0*/  @P1 SHF.L.U32 R4, RZ, 0x1f, RZ ;  /* 0x0000001fff041819 */ /* 0x002fe200000006ff */
[----:B------:R-:W-:Y:S06]  /*c4b0*/  BRA.U !UP0, `(.L_x_115) ;  /* 0x0000000108247547 */ /* 0x000fec000b800000 */
[----:B------:R-:W1:Y:S01]  /*c4c0*/  S2R R0, SR_CgaCtaId ;  /* 0x0000000000007919 */ /* 0x000e620000008800 */
[----:B------:R-:W-:Y:S01]  /*c4d0*/  IMAD.U32 R2, RZ, RZ, UR38 ;  /* 0x00000026ff027e24 */ /* 0x000fe2000f8e00ff */
[----:B------:R-:W-:Y:S04]  /*c4e0*/  UIADD3 UR4, UPT, UPT, UR38, 0x1, URZ ;  /* 0x0000000126047890 */ /* 0x000fe8000fffe0ff */
[----:B------:R-:W-:Y:S01]  /*c4f0*/  @P1 LEA R2, R2, UR37, 0x3 ;  /* 0x0000002502021c11 */ /* 0x000fe2000f8e18ff */
[----:B------:R-:W-:Y:S04]  /*c500*/  UISETP.NE.AND UP0, UPT, UR4, 0x4, UPT ;  /* 0x000000040400788c */ /* 0x000fe8000bf05270 */
[----:B------:R-:W-:Y:S01]  /*c510*/  @P1 VIADD R5, R2, 0x60 ;  /* 0x0000006002051836 */ /* 0x000fe20000000000 */
[----:B------:R-:W-:Y:S04]  /*c520*/  USEL UR38, UR4, URZ, UP0 ;  /* 0x000000ff04267287 */ /* 0x000fe80008000000 */
[----:B-1----:R-:W-:Y:S04]  /*c530*/  @P1 PRMT R0, R0, 0x654, R5 ;  /* 0x0000065400001816 */ /* 0x002fe80000000005 */
[----:B------:R1:W-:Y:S04]  /*c540*/  @P1 SYNCS.ARRIVE.TRANS64.RED.A1T0 RZ, [R0+URZ], RZ ;  /* 0x000000ff00ff19a7 */ /* 0x0003e800081004ff */
.L_x_115:
[----:B------:R-:W2:Y:S01]  /*c550*/  @P1 SYNCS.PHASECHK.TRANS64.TRYWAIT P0, [R3+URZ+0x40], R4 ;  /* 0x00004004030015a7 */ /* 0x000ea200080011ff */
[----:B------:R-:W-:Y:S01]  /*c560*/  BSSY B1, `(.L_x_116) ;  /* 0x0000016000017945 */ /* 0x000fe20003800000 */
[----:B--2---:R-:W-:Y:S03]  /*c570*/  @P1 SEL R100, RZ, 0x1, !P0 ;  /* 0x00000001ff641807 */ /* 0x004fe60004000000 */
[----:B------:R-:W-:Y:S05]  /*c580*/  @!P1 BRA `(.L_x_117) ;  /* 0x00000000004c9947 */ /* 0x000fea0003800000 */
[----:B------:R-:W-:Y:S01]  /*c590*/  ISETP.NE.AND P0, PT, R100, RZ, PT ;  /* 0x000000ff6400720c */ /* 0x000fe20003f05270 */
[----:B------:R-:W-:Y:S01]  /*c5a0*/  BSSY B0, `(.L_x_118) ;  /* 0x000000b000007945 */ /* 0x000fe20003800000 */
[----:B------:R-:W-:Y:S11]  /*c5b0*/  ISETP.NE.AND P1, PT, R102, RZ, PT ;  /* 0x000000ff6600720c */ /* 0x000ff60003f25270 */
[----:B------:R-:W-:Y:S02]  /*c5c0*/  @!UPT UIADD3 URZ, UPT, UPT, URZ, URZ, URZ ;  /* 0x000000fffffff290 */ /* 0x000fe4000fffe0ff */
[C---:B------:R-:W-:Y:S01]  /*c5d0*/  @P1 IMAD R6, R101.reuse, 0x2000, R86 ;  /* 0x0000200065061824 */ /* 0x040fe200078e0256 */
[C---:B------:R-:W-:Y:S01]  /*c5e0*/  @P1 LEA R4, R101.reuse, R90, 0xd ;  /* 0x0000005a65041211 */ /* 0x040fe200078e68ff */
[C---:B------:R-:W-:Y:S02]  /*c5f0*/  @P1 IMAD R5, R101.reuse, 0x2000, R92 ;  /* 0x0000200065051824 */ /* 0x040fe400078e025c */
[----:B------:R-:W-:Y:S01]  /*c600*/  @P1 IMAD R2, R101, 0x2000, R98 ;  /* 0x0000200065021824 */ /* 0x000fe200078e0262 */
[----:B------:R-:W-:Y:S06]  /*c610*/  @P0 BRA `(.L_x_119) ;  /* 0x00000000000c0947 */ /* 0x000fec0003800000 */
[----:B-1----:R-:W-:Y:S04]  /*c620*/  SHF.L.U32 R0, RZ, 0x1f, RZ ;  /* 0x0000001fff007819 */ /* 0x002fe800000006ff */
[----:B------:R-:W1:Y:S02]  /*c630*/  SYNCS.PHASECHK.TRANS64.TRYWAIT P0, [R3+URZ+0x40], R0 ;  /* 0x00004000030075a7 */ /* 0x000e6400080011ff */
[----:B-1----:R-:W-:Y:S05]  /*c640*/  @!P0 BRA `(.L_x_120) ;  /* 0x0000005000008947 */ /* 0x002fea0003800000 */
.L_x_119:
[----:B------:R-:W-:Y:S05]  /*c650*/  BSYNC B0 ;  /* 0x0000000000007941 */ /* 0x000fea0003800000 */
.L_x_118:
[----:B------:R-:W-:Y:S02]  /*c660*/  ISETP.NE.AND P0, PT, R102, RZ, PT ;  /* 0x000000ff6600720c */ /* 0x000fe40003f05270 */
[----:B------:R-:W-:Y:S11]  /*c670*/  IADD3 R101, PT, PT, R101, 0x1, RZ ;  /* 0x0000000165657810 */ /* 0x000ff60007ffe0ff */
[----:B------:R2:W4:Y:S04]  /*c680*/  @P0 LDS.128 R64, [R6] ;  /* 0x0000000006400984 */ /* 0x0005280000000c00 */
[----:B------:R2:W1:Y:S04]  /*c690*/  @P0 LDS.128 R60, [R5+0x10] ;  /* 0x00001000053c0984 */ /* 0x0004680000000c00 */
[----:B------:R2:W1:Y:S04]  /*c6a0*/  @P0 LDS.128 R56, [R4+0x20] ;  /* 0x0000200004380984 */ /* 0x0004680000000c00 */
[----:B------:R2:W1:Y:S02]  /*c6b0*/  @P0 LDS.128 R52, [R2+0x30] ;  /* 0x0000300002340984 */ /* 0x0004640000000c00 */
.L_x_117:
[----:B------:R-:W-:Y:S05]  /*c6c0*/  BSYNC B1 ;  /* 0x0000000000017941 */ /* 0x000fea0003800000 */
.L_x_116:
[----:B-1----:R-:W-:Y:S05]  /*c6d0*/  VIADD R0, R34, 0x10 ;  /* 0x0000001022007836 */ /* 0x002fea0000000000 */
[----:B------:R-:W-:Y:S04]  /*c6e0*/  SHF.R.U32.HI R0, RZ, 0x15, R0 ;  /* 0x00000015ff007819 */ /* 0x000fe80000011600 */
[----:B------:R-:W-:Y:S11]  /*c6f0*/  LOP3.LUT P0, RZ, R0, 0x3, R89, 0x48, !PT ;  /* 0x0000000300ff7812 */ /* 0x000ff60007804859 */
[----:B------:R-:W-:Y:S02]  /*c700*/  @!UPT UIADD3 URZ, UPT, UPT, URZ, URZ, URZ ;  /* 0x000000fffffff290 */ /* 0x000fe4000fffe0ff */
[----:B------:R-:W-:Y:S05]  /*c710*/  @!P0 BRA `(.L_x_121) ;  /* 0x0000000000408947 */ /* 0x000fea0003800000 */
[----:B------:R-:W1:Y:S01]  /*c720*/  LDCU.64 UR8, c[0x4][0x70] ;  /* 0x01000e00ff0877ac */ /* 0x000e620008000a00 */
[----:B------:R-:W-:Y:S01]  /*c730*/  MOV R3, 0x0 ;  /* 0x0000000000037802 */ /* 0x000fe20000000f00 */
[----:B------:R-:W-:Y:S02]  /*c740*/  HFMA2 R12, -RZ, RZ, 0, 5.9604644775390625e-08 ;  /* 0x00000001ff0c7431 */ /* 0x000fe400000001ff */
[----:B------:R-:W-:Y:S02]  /*c750*/  IMAD.MOV.U32 R8, RZ, RZ, 0x192 ;  /* 0x00000192ff087424 */ /* 0x000fe400078e00ff */
[----:B------:R-:W-:Y:S01]  /*c760*/  IMAD.MOV.U32 R13, RZ, RZ, RZ ;  /* 0x000000ffff0d7224 */ /* 0x000fe200078e00ff */
[----:B------:R-:W5:Y:S01]  /*c770*/  LDCU.64 UR6, c[0x4][0x78] ;  /* 0x01000f00ff0677ac */ /* 0x000f620008000a00 */
[----:B--2---:R-:W2:Y:S01]  /*c780*/  LDC.64 R2, c[0x4][R3] ;  /* 0x0100000003027b82 */ /* 0x004ea20000000a00 */
[----:B------:R-:W3:Y:S01]  /*c790*/  LDCU.64 UR4, c[0x4][0x10] ;  /* 0x01000200ff0477ac */ /* 0x000ee20008000a00 */
[----:B-1----:R-:W-:Y:S01]  /*c7a0*/  MOV R5, UR9 ;  /* 0x0000000900057c02 */ /* 0x002fe20008000f00 */
[----:B------:R-:W-:Y:S01]  /*c7b0*/  IMAD.U32 R4, RZ, RZ, UR8 ;  /* 0x00000008ff047e24 */ /* 0x000fe2000f8e00ff */
[----:B-----5:R-:W-:Y:S01]  /*c7c0*/  MOV R7, UR7 ;  /* 0x0000000700077c02 */ /* 0x020fe20008000f00 */
[----:B------:R-:W-:Y:S01]  /*c7d0*/  IMAD.U32 R6, RZ, RZ, UR6 ;  /* 0x00000006ff067e24 */ /* 0x000fe2000f8e00ff */
[----:B---3--:R-:W-:Y:S01]  /*c7e0*/  MOV R11, UR5 ;  /* 0x00000005000b7c02 */ /* 0x008fe20008000f00 */
[----:B------:R-:W-:Y:S02]  /*c7f0*/  IMAD.U32 R10, RZ, RZ, UR4 ;  /* 0x00000004ff0a7e24 */ /* 0x000fe4000f8e00ff */
[----:B------:R-:W-:Y:S07]  /*c800*/  LEPC R20, `(.L_x_121) ;  /* 0x000000001014794e */ /* 0x000fee0000000000 */
[----:B--2-4-:R-:W-:Y:S05]  /*c810*/  CALL.ABS.NOINC R2 ;  /* 0x0000000002007343 */ /* 0x014fea0003c00000 */
.L_x_121:
[----:B----4-:R-:W-:Y:S01]  /*c820*/  LOP3.LUT R20, R64, 0xffffe000, RZ, 0xc0, !PT ;  /* 0xffffe00040147812 */ /* 0x010fe200078ec0ff */
[----:B------:R-:W-:Y:S05]  /*c830*/  WARPSYNC.ALL ;  /* 0x0000000000007948 */ /* 0x000fea0003800000 */
[----:B------:R-:W-:Y:S01]  /*c840*/  R2UR UR4, R34 ;  /* 0x00000000220472ca */ /* 0x000fe200000e0000 */
[----:B------:R-:W1:Y:S01]  /*c850*/  S2R R103, SR_CgaCtaId ;  /* 0x0000000000677919 */ /* 0x000e620000008800 */
[----:B------:R-:W-:Y:S01]  /*c860*/  LOP3.LUT R21, R65, 0xffffe000, RZ, 0xc0, !PT ;  /* 0xffffe00041157812 */ /* 0x000fe200078ec0ff */
[----:B------:R-:W-:Y:S01]  /*c870*/  IMAD.U32 R50, RZ, RZ, UR38 ;  /* 0x00000026ff327e24 */ /* 0x000fe2000f8e00ff */
[----:B------:R-:W-:Y:S01]  /*c880*/  LOP3.LUT R49, R66, 0xffffe000, RZ, 0xc0, !PT ;  /* 0xffffe00042317812 */ /* 0x000fe200078ec0ff */
[----:B------:R-:W-:Y:S01]  /*c890*/  BSSY.RECONVERGENT B0, `(.L_x_122) ;  /* 0x000005c000007945 */ /* 0x000fe20003800200 */
[----:B------:R-:W-:Y:S02]  /*c8a0*/  LOP3.LUT R48, R56, 0xffffe000, RZ, 0xc0, !PT ;  /* 0xffffe00038307812 */ /* 0x000fe400078ec0ff */
[----:B------:R-:W-:Y:S02]  /*c8b0*/  ISETP.NE.AND P6, PT, R97, RZ, PT ;  /* 0x000000ff6100720c */ /* 0x000fe40003fc5270 */
[----:B------:R-:W-:Y:S03]  /*c8c0*/  ISETP.NE.AND P0, PT, R88, RZ, PT ;  /* 0x000000ff5800720c */ /* 0x000fe60003f05270 */
[----:B--2---:R-:W2:Y:S08]  /*c8d0*/  LDTM.x16 R4, tmem[UR4+0x10] ;  /* 0x00001004000479ee */ /* 0x004eb00008240000 */
[----:B------:R-:W-:Y:S02]  /*c8e0*/  @P6 LEA R50, R50, UR37, 0x3 ;  /* 0x0000002532326c11 */ /* 0x000fe4000f8e18ff */
[----:B------:R-:W-:Y:S03]  /*c8f0*/  @P6 SHF.L.U32 R105, RZ, 0x1f, RZ ;  /* 0x0000001fff696819 */ /* 0x000fe600000006ff */
[----:B------:R-:W-:Y:S01]  /*c900*/  @P6 VIADD R104, R50, 0x60 ;  /* 0x0000006032686836 */ /* 0x000fe20000000000 */
[----:B------:R-:W-:Y:S04]  /*c910*/  LEA R50, R101, UR37, 0x3 ;  /* 0x0000002565327c11 */ /* 0x000fe8000f8e18ff */
[----:B-1----:R-:W-:Y:S01]  /*c920*/  @P6 PRMT R104, R103, 0x654, R104 ;  /* 0x0000065467686816 */ /* 0x002fe20000000068 */
[C---:B--2---:R-:W-:Y:S01]  /*c930*/  FMUL R0, R33.reuse, R4 ;  /* 0x0000000421007220 */ /* 0x044fe20000400000 */
[C---:B------:R-:W-:Y:S01]  /*c940*/  FMUL R2, R33.reuse, R5 ;  /* 0x0000000521027220 */ /* 0x040fe20000400000 */
[C---:B------:R-:W-:Y:S01]  /*c950*/  FMUL R3, R33.reuse, R10 ;  /* 0x0000000a21037220 */ /* 0x040fe20000400000 */
[----:B------:R-:W-:Y:S01]  /*c960*/  FMUL R4, R33, R11 ;  /* 0x0000000b21047220 */ /* 0x000fe20000400000 */
[C---:B------:R-:W-:Y:S01]  /*c970*/  FFMA R36, R35.reuse, R20, R0 ;  /* 0x0000001423247223 */ /* 0x040fe20000000000 */
[----:B------:R-:W-:Y:S01]  /*c980*/  LOP3.LUT R20, R60, 0xffffe000, RZ, 0xc0, !PT ;  /* 0xffffe0003c147812 */ /* 0x000fe200078ec0ff */
[----:B------:R-:W-:Y:S01]  /*c990*/  FFMA R37, R35, R21, R2 ;  /* 0x0000001523257223 */ /* 0x000fe20000000002 */
[----:B------:R-:W-:Y:S01]  /*c9a0*/  LOP3.LUT R21, R67, 0xffffe000, RZ, 0xc0, !PT ;  /* 0xffffe00043157812 */ /* 0x000fe200078ec0ff */
[C---:B------:R-:W-:Y:S01]  /*c9b0*/  FMUL R0, R33.reuse, R6 ;  /* 0x0000000621007220 */ /* 0x040fe20000400000 */
[----:B------:R-:W-:Y:S01]  /*c9c0*/  F2FP.TF32.F32.PACK_B R36, R36 ;  /* 0x00000024ff24723e */ /* 0x000fe200024050ff */
[----:B------:R-:W-:Y:S01]  /*c9d0*/  FMUL R2, R33, R7 ;  /* 0x0000000721027220 */ /* 0x000fe20000400000 */
[----:B------:R-:W-:Y:S01]  /*c9e0*/  F2FP.TF32.F32.PACK_B R37, R37 ;  /* 0x00000025ff25723e */ /* 0x000fe200024050ff */
[----:B------:R-:W-:Y:S01]  /*c9f0*/  FFMA R38, R35, R49, R0 ;  /* 0x0000003123267223 */ /* 0x000fe20000000000 */
[----:B------:R-:W-:Y:S01]  /*ca00*/  LOP3.LUT R49, R63, 0xffffe000, RZ, 0xc0, !PT ;  /* 0xffffe0003f317812 */ /* 0x000fe200078ec0ff */
[----:B------:R-:W-:Y:S01]  /*ca10*/  FFMA R39, R35, R21, R2 ;  /* 0x0000001523277223 */ /* 0x000fe20000000002 */
[----:B------:R-:W-:Y:S01]  /*ca20*/  LOP3.LUT R21, R61, 0xffffe000, RZ, 0xc0, !PT ;  /* 0xffffe0003d157812 */ /* 0x000fe200078ec0ff */
[C---:B------:R-:W-:Y:S01]  /*ca30*/  FMUL R0, R33.reuse, R8 ;  /* 0x0000000821007220 */ /* 0x040fe20000400000 */
[----:B------:R-:W-:Y:S01]  /*ca40*/  F2FP.TF32.F32.PACK_B R38, R38 ;  /* 0x00000026ff26723e */ /* 0x000fe200024050ff */
[----:B------:R-:W-:Y:S01]  /*ca50*/  FMUL R2, R33, R9 ;  /* 0x0000000921027220 */ /* 0x000fe20000400000 */
[----:B------:R-:W-:Y:S01]  /*ca60*/  F2FP.TF32.F32.PACK_B R39, R39 ;  /* 0x00000027ff27723e */ /* 0x000fe200024050ff */
[C---:B------:R-:W-:Y:S01]  /*ca70*/  FFMA R40, R35.reuse, R20, R0 ;  /* 0x0000001423287223 */ /* 0x040fe20000000000 */
[----:B------:R-:W-:Y:S01]  /*ca80*/  LOP3.LUT R20, R62, 0xffffe000, RZ, 0xc0, !PT ;  /* 0xffffe0003e147812 */ /* 0x000fe200078ec0ff */
[----:B------:R-:W-:Y:S01]  /*ca90*/  FFMA R41, R35, R21, R2 ;  /* 0x0000001523297223 */ /* 0x000fe20000000002 */
[----:B------:R-:W-:Y:S01]  /*caa0*/  FMUL R5, R33, R12 ;  /* 0x0000000c21057220 */ /* 0x000fe20000400000 */
[----:B------:R1:W-:Y:S01]  /*cab0*/  STS.128 [R86+0x2000], R36 ;  /* 0x0020002456007388 */ /* 0x0003e20000000c00 */
[----:B------:R-:W-:Y:S01]  /*cac0*/  LOP3.LUT R21, R57, 0xffffe000, RZ, 0xc0, !PT ;  /* 0xffffe00039157812 */ /* 0x000fe200078ec0ff */
[C---:B------:R-:W-:Y:S01]  /*cad0*/  FFMA R42, R35.reuse, R20, R3 ;  /* 0x00000014232a7223 */ /* 0x040fe20000000003 */
[----:B------:R-:W-:Y:S01]  /*cae0*/  FFMA R43, R35, R49, R4 ;  /* 0x00000031232b7223 */ /* 0x000fe20000000004 */
        /* <DEDUP_REMOVED lines=22> */
[----:B------:R-:W-:Y:S02]  /*cc50*/  F2FP.TF32.F32.PACK_B R44, R44 ;  /* 0x0000002cff2c723e */ /* 0x000fe400024050ff */
[----:B------:R-:W-:Y:S02]  /*cc60*/  F2FP.TF32.F32.PACK_B R45, R45 ;  /* 0x0000002dff2d723e */ /* 0x000fe400024050ff */
[----:B------:R-:W-:Y:S01]  /*cc70*/  F2FP.TF32.F32.PACK_B R46, R46 ;  /* 0x0000002eff2e723e */ /* 0x000fe200024050ff */
[C---:B-1----:R-:W-:Y:S01]  /*cc80*/  FFMA R36, R35.reuse, R20, R9 ;  /* 0x0000001423247223 */ /* 0x042fe20000000009 */
[----:B------:R-:W-:Y:S01]  /*cc90*/  F2FP.TF32.F32.PACK_B R47, R47 ;  /* 0x0000002fff2f723e */ /* 0x000fe200024050ff */
[C---:B------:R-:W-:Y:S01]  /*cca0*/  FFMA R37, R35.reuse, R21, R10 ;  /* 0x0000001523257223 */ /* 0x040fe2000000000a */
[C---:B------:R-:W-:Y:S01]  /*ccb0*/  FFMA R38, R35.reuse, R48, R11 ;  /* 0x0000003023267223 */ /* 0x040fe2000000000b */
[----:B------:R-:W-:Y:S01]  /*ccc0*/  FFMA R39, R35, R49, R12 ;  /* 0x0000003123277223 */ /* 0x000fe2000000000c */
[----:B------:R-:W-:Y:S01]  /*ccd0*/  F2FP.TF32.F32.PACK_B R36, R36 ;  /* 0x00000024ff24723e */ /* 0x000fe200024050ff */
[----:B------:R2:W-:Y:S01]  /*cce0*/  STS.128 [R90+0x2020], R44 ;  /* 0x0020202c5a007388 */ /* 0x0005e20000000c00 */
[----:B------:R-:W-:Y:S02]  /*ccf0*/  F2FP.TF32.F32.PACK_B R37, R37 ;  /* 0x00000025ff25723e */ /* 0x000fe400024050ff */
        /* <DEDUP_REMOVED lines=8> */
[----:B-1----:R-:W1:Y:S02]  /*cd80*/  FENCE.VIEW.ASYNC.S ;  /* 0x00000000000073c6 */ /* 0x002e640000000000 */
[----:B-1----:R-:W-:Y:S06]  /*cd90*/  BAR.SYNC.DEFER_BLOCKING 0x1, 0x80 ;  /* 0x0042000000007b1d */ /* 0x002fec0000010000 */
[----:B------:R-:W-:Y:S05]  /*cda0*/  @P0 BRA `(.L_x_123) ;  /* 0x0000000000280947 */ /* 0x000fea0003800000 */
[----:B------:R-:W-:Y:S01]  /*cdb0*/  R2UR UR10, R95 ;  /* 0x000000005f0a72ca */ /* 0x000fe200000e0000 */
[----:B------:R-:W-:Y:S01]  /*cdc0*/  UIADD3 UR4, UP0, UPT, UR46, 0x680, URZ ;  /* 0x000006802e047890 */ /* 0x000fe2000ff1e0ff */
[----:B------:R-:W-:Y:S01]  /*cdd0*/  R2UR UR11, R93 ;  /* 0x000000005d0b72ca */ /* 0x000fe200000e0000 */
[----:B------:R-:W-:Y:S01]  /*cde0*/  UIADD3 UR9, UPT, UPT, UR41, 0x10, URZ ;  /* 0x0000001029097890 */ /* 0x000fe2000fffe0ff */
[----:B------:R-:W-:Y:S01]  /*cdf0*/  R2UR UR12, R94 ;  /* 0x000000005e0c72ca */ /* 0x000fe200000e0000 */
[----:B------:R-:W-:Y:S02]  /*ce00*/  UIADD3 UR8, UPT, UPT, UR37, 0x2200, URZ ;  /* 0x0000220025087890 */ /* 0x000fe4000fffe0ff */
[----:B------:R-:W-:Y:S10]  /*ce10*/  UIADD3.X UR5, UPT, UPT, URZ, UR47, URZ, UP0, !UPT ;  /* 0x0000002fff057290 */ /* 0x000ff400087fe4ff */
[----:B------:R1:W-:Y:S01]  /*ce20*/  UTMASTG.4D.IM2COL [UR8], [UR4] ;  /* 0x00000008040073b5 */ /* 0x0003e20008058000 */
[----:B------:R0:W-:Y:S01]  /*ce30*/  UTMACMDFLUSH ;  /* 0x00000000000079b7 */ /* 0x0001e20000000000 */
[----:B-1----:R-:W-:Y:S04]  /*ce40*/  DEPBAR.LE SB0, 0x1 ;  /* 0x000080400000791a */ /* 0x002fe80000000000 */
.L_x_123:
[----:B------:R-:W-:Y:S05]  /*ce50*/  BSYNC.RECONVERGENT B0 ;  /* 0x0000000000007941 */ /* 0x000fea0003800200 */
.L_x_122:
[----:B------:R-:W-:Y:S01]  /*ce60*/  BAR.SYNC.DEFER_BLOCKING 0x1, 0x80 ;  /* 0x0042000000007b1d */ /* 0x000fe20000010000 */
[----:B------:R-:W-:Y:S04]  /*ce70*/  UIADD3 UR4, UPT, UPT, UR38, 0x1, URZ ;  /* 0x0000000126047890 */ /* 0x000fe8000fffe0ff */
[----:B------:R-:W-:Y:S04]  /*ce80*/  UISETP.NE.AND UP0, UPT, UR4, 0x4, UPT ;  /* 0x000000040400788c */ /* 0x000fe8000bf05270 */
[----:B------:R-:W-:Y:S01]  /*ce90*/  USEL UR39, UR4, URZ, UP0 ;  /* 0x000000ff04277287 */ /* 0x000fe20008000000 */
[----:B------:R1:W-:Y:S01]  /*cea0*/  @P6 SYNCS.ARRIVE.TRANS64.RED.A1T0 RZ, [R104+URZ], RZ ;  /* 0x000000ff68ff69a7 */ /* 0x0003e200081004ff */
[----:B------:R-:W-:Y:S01]  /*ceb0*/  BSSY B1, `(.L_x_124) ;  /* 0x0000017000017945 */ /* 0x000fe20003800000 */
[----:B------:R-:W4:Y:S02]  /*cec0*/  @P6 SYNCS.PHASECHK.TRANS64.TRYWAIT P0, [R50+URZ+0x40], R105 ;  /* 0x00004069320065a7 */ /* 0x000f2400080011ff */
[----:B----4-:R-:W-:Y:S01]  /*ced0*/  @P6 SEL R100, RZ, 0x1, !P0 ;  /* 0x00000001ff646807 */ /* 0x010fe20004000000 */
[----:B-1----:R-:W-:Y:S06]  /*cee0*/  @!P6 BRA `(.L_x_125) ;  /* 0x00000000004ce947 */ /* 0x002fec0003800000 */
        /* <DEDUP_REMOVED lines=9> */
[----:B------:R-:W-:Y:S04]  /*cf80*/  SHF.L.U32 R5, RZ, 0x1f, RZ ;  /* 0x0000001fff057819 */ /* 0x000fe800000006ff */
[----:B------:R-:W1:Y:S02]  /*cf90*/  SYNCS.PHASECHK.TRANS64.TRYWAIT P0, [R50+URZ+0x40], R5 ;  /* 0x00004005320075a7 */ /* 0x000e6400080011ff */
[----:B-1----:R-:W-:Y:S05]  /*cfa0*/  @!P0 BRA `(.L_x_128) ;  /* 0x0000004400bc8947 */ /* 0x002fea0003800000 */
.L_x_127:
[----:B------:R-:W-:Y:S05]  /*cfb0*/  BSYNC B0 ;  /* 0x0000000000007941 */ /* 0x000fea0003800000 */
.L_x_126:
[----:B------:R-:W-:Y:S02]  /*cfc0*/  ISETP.NE.AND P0, PT, R102, RZ, PT ;  /* 0x000000ff6600720c */ /* 0x000fe40003f05270 */
[----:B------:R-:W-:Y:S11]  /*cfd0*/  IADD3 R101, PT, PT, R101, 0x1, RZ ;  /* 0x0000000165657810 */ /* 0x000ff60007ffe0ff */
[----:B------:R4:W1:Y:S04]  /*cfe0*/  @P0 LDS.128 R64, [R4] ;  /* 0x0000000004400984 */ /* 0x0008680000000c00 */
[----:B------:R4:W1:Y:S04]  /*cff0*/  @P0 LDS.128 R60, [R3+0x10] ;  /* 0x00001000033c0984 */ /* 0x0008680000000c00 */
[----:B------:R4:W1:Y:S04]  /*d000*/  @P0 LDS.128 R56, [R2+0x20] ;  /* 0x0000200002380984 */ /* 0x0008680000000c00 */
[----:B------:R4:W1:Y:S02]  /*d010*/  @P0 LDS.128 R52, [R0+0x30] ;  /* 0x0000300000340984 */ /* 0x0008640000000c00 */
.L_x_125:
[----:B------:R-:W-:Y:S05]  /*d020*/  BSYNC B1 ;  /* 0x0000000000017941 */ /* 0x000fea0003800000 */
.L_x_124:
[----:B----4-:R-:W-:Y:S05]  /*d030*/  VIADD R0, R34, 0x20 ;  /* 0x0000002022007836 */ /* 0x010fea0000000000 */
        /* <DEDUP_REMOVED lines=9> */
[----:B------:R-:W4:Y:S01]  /*d0d0*/  LDCU.64 UR6, c[0x4][0x78] ;  /* 0x01000f00ff0677ac */ /* 0x000f220008000a00 */
[----:B------:R-:W2:Y:S01]  /*d0e0*/  LDC.64 R2, c[0x4][R3] ;  /* 0x0100000003027b82 */ /* 0x000ea20000000a00 */
[----:B------:R-:W5:Y:S01]  /*d0f0*/  LDCU.64 UR4, c[0x4][0x10] ;  /* 0x01000200ff0477ac */ /* 0x000f620008000a00 */
[----:B-1----:R-:W-:Y:S01]  /*d100*/  MOV R5, UR9 ;  /* 0x0000000900057c02 */ /* 0x002fe20008000f00 */
[----:B------:R-:W-:Y:S01]  /*d110*/  IMAD.U32 R4, RZ, RZ, UR8 ;  /* 0x00000008ff047e24 */ /* 0x000fe2000f8e00ff */
[----:B----4-:R-:W-:Y:S01]  /*d120*/  MOV R7, UR7 ;  /* 0x0000000700077c02 */ /* 0x010fe20008000f00 */
[----:B------:R-:W-:Y:S01]  /*d130*/  IMAD.U32 R6, RZ, RZ, UR6 ;  /* 0x00000006ff067e24 */ /* 0x000fe2000f8e00ff */
[----:B-----5:R-:W-:Y:S01]  /*d140*/  MOV R11, UR5 ;  /* 0x00000005000b7c02 */ /* 0x020fe20008000f00 */
[----:B------:R-:W-:Y:S02]  /*d150*/  IMAD.U32 R10, RZ, RZ, UR4 ;  /* 0x00000004ff0a7e24 */ /* 0x000fe4000f8e00ff */
[----:B------:R-:W-:Y:S07]  /*d160*/  LEPC R20, `(.L_x_129) ;  /* 0x000000001014794e */ /* 0x000fee0000000000 */
[----:B--23--:R-:W-:Y:S05]  /*d170*/  CALL.ABS.NOINC R2 ;  /* 0x0000000002007343 */ /* 0x00cfea0003c00000 */
.L_x_129:
[----:B-1----:R-:W-:Y:S01]  /*d180*/  LOP3.LUT R20, R64, 0xffffe000, RZ, 0xc0, !PT ;  /* 0xffffe00040147812 */ /* 0x002fe200078ec0ff */
[----:B------:R-:W-:Y:S05]  /*d190*/  WARPSYNC.ALL ;  /* 0x0000000000007948 */ /* 0x000fea0003800000 */
[----:B------:R-:W-:Y:S01]  /*d1a0*/  R2UR UR4, R34 ;  /* 0x00000000220472ca */ /* 0x000fe200000e0000 */
[----:B------:R-:W-:Y:S01]  /*d1b0*/  IMAD.U32 R104, RZ, RZ, UR39 ;  /* 0x00000027ff687e24 */ /* 0x000fe2000f8e00ff */
[----:B------:R-:W-:Y:S01]  /*d1c0*/  LOP3.LUT R21, R65, 0xffffe000, RZ, 0xc0, !PT ;  /* 0xffffe00041157812 */ /* 0x000fe200078ec0ff */
[----:B------:R-:W-:Y:S01]  /*d1d0*/  BSSY.RECONVERGENT B0, `(.L_x_130) ;  /* 0x000005d000007945 */ /* 0x000fe20003800200 */
[----:B------:R-:W-:Y:S02]  /*d1e0*/  LOP3.LUT R49, R66, 0xffffe000, RZ, 0xc0, !PT ;  /* 0xffffe00042317812 */ /* 0x000fe400078ec0ff */
[----:B------:R-:W-:Y:S02]  /*d1f0*/  LOP3.LUT R48, R62, 0xffffe000, RZ, 0xc0, !PT ;  /* 0xffffe0003e307812 */ /* 0x000fe400078ec0ff */
[----:B------:R-:W-:Y:S02]  /*d200*/  LOP3.LUT R50, R58, 0xffffe000, RZ, 0xc0, !PT ;  /* 0xffffe0003a327812 */ /* 0x000fe400078ec0ff */
[----:B------:R-:W-:Y:S02]  /*d210*/  ISETP.NE.AND P6, PT, R97, RZ, PT ;  /* 0x000000ff6100720c */ /* 0x000fe40003fc5270 */
[----:B------:R-:W-:Y:S01]  /*d220*/  ISETP.NE.AND P0, PT, R88, RZ, PT ;  /* 0x000000ff5800720c */ /* 0x000fe20003f05270 */
[----:B------:R-:W1:Y:S01]  /*d230*/  LDTM.x16 R4, tmem[UR4+0x20] ;  /* 0x00002004000479ee */ /* 0x000e620008240000 */
[----:B------:R-:W-:Y:S09]  /*d240*/  LEA R105, R101, UR37, 0x3 ;  /* 0x0000002565697c11 */ /* 0x000ff2000f8e18ff */
[----:B------:R-:W-:Y:S02]  /*d250*/  @P6 LEA R104, R104, UR37, 0x3 ;  /* 0x0000002568686c11 */ /* 0x000fe4000f8e18ff */
[----:B------:R-:W-:Y:S03]  /*d260*/  @P6 SHF.L.U32 R106, RZ, 0x1f, RZ ;  /* 0x0000001fff6a6819 */ /* 0x000fe600000006ff */
[----:B------:R-:W-:Y:S05]  /*d270*/  @P6 VIADD R104, R104, 0x60 ;  /* 0x0000006068686836 */ /* 0x000fea0000000000 */
[----:B------:R-:W-:Y:S01]  /*d280*/  @P6 PRMT R104, R103, 0x654, R104 ;  /* 0x0000065467686816 */ /* 0x000fe20000000068 */
[C---:B-1----:R-:W-:Y:S01]  /*d290*/  FMUL R0, R33.reuse, R4 ;  /* 0x0000000421007220 */ /* 0x042fe20000400000 */
[C---:B------:R-:W-:Y:S01]  /*d2a0*/  FMUL R2, R33.reuse, R5 ;  /* 0x0000000521027220 */ /* 0x040fe20000400000 */
[C---:B------:R-:W-:Y:S01]  /*d2b0*/  FMUL R3, R33.reuse, R10 ;  /* 0x0000000a21037220 */ /* 0x040fe20000400000 */
[----:B------:R-:W-:Y:S01]  /*d2c0*/  FMUL R4, R33, R11 ;  /* 0x0000000b21047220 */ /* 0x000fe20000400000 */
[C---:B--2---:R-:W-:Y:S01]  /*d2d0*/  FFMA R36, R35.reuse, R20, R0 ;  /* 0x0000001423247223 */ /* 0x044fe20000000000 */
        /* <DEDUP_REMOVED lines=10> */
[C---:B------:R-:W-:Y:S01]  /*d380*/  FMUL R0, R33.reuse, R8 ;  /* 0x0000000821007220 */ /* 0x040fe20000400000 */
[C---:B------:R-:W-:Y:S01]  /*d390*/  FMUL R2, R33.reuse, R9 ;  /* 0x0000000921027220 */ /* 0x040fe20000400000 */
[----:B------:R-:W-:Y:S01]  /*d3a0*/  F2FP.TF32.F32.PACK_B R38, R38 ;  /* 0x00000026ff26723e */ /* 0x000fe200024050ff */
[----:B------:R-:W-:Y:S01]  /*d3b0*/  FMUL R5, R33, R12 ;  /* 0x0000000c21057220 */ /* 0x000fe20000400000 */
[----:B------:R-:W-:Y:S01]  /*d3c0*/  F2FP.TF32.F32.PACK_B R39, R39 ;  /* 0x00000027ff27723e */ /* 0x000fe200024050ff */
[C---:B------:R-:W-:Y:S01]  /*d3d0*/  FFMA R40, R35.reuse, R20, R0 ;  /* 0x0000001423287223 */ /* 0x040fe20000000000 */
[C---:B------:R-:W-:Y:S01]  /*d3e0*/  FFMA R41, R35.reuse, R49, R2 ;  /* 0x0000003123297223 */ /* 0x040fe20000000002 */
[----:B------:R-:W-:Y:S01]  /*d3f0*/  FFMA R42, R35, R48, R3 ;  /* 0x00000030232a7223 */ /* 0x000fe20000000003 */
[----:B------:R-:W-:Y:S01]  /*d400*/  LOP3.LUT R20, R63, 0xffffe000, RZ, 0xc0, !PT ;  /* 0xffffe0003f147812 */ /* 0x000fe200078ec0ff */
[----:B------:R1:W-:Y:S01]  /*d410*/  STS.128 [R86+0x4000], R36 ;  /* 0x0040002456007388 */ /* 0x0003e20000000c00 */
[----:B------:R-:W-:Y:S01]  /*d420*/  LOP3.LUT R48, R56, 0xffffe000, RZ, 0xc0, !PT ;  /* 0xffffe00038307812 */ /* 0x000fe200078ec0ff */
[----:B------:R-:W-:Y:S01]  /*d430*/  FMUL R6, R33, R13 ;  /* 0x0000000d21067220 */ /* 0x000fe20000400000 */
[----:B------:R-:W-:Y:S01]  /*d440*/  LOP3.LUT R21, R57, 0xffffe000, RZ, 0xc0, !PT ;  /* 0xffffe00039157812 */ /* 0x000fe200078ec0ff */
[----:B------:R-:W-:Y:S01]  /*d450*/  FFMA R43, R35, R20, R4 ;  /* 0x00000014232b7223 */ /* 0x000fe20000000004 */
        /* <DEDUP_REMOVED lines=22> */
[----:B------:R-:W-:Y:S02]  /*d5c0*/  F2FP.TF32.F32.PACK_B R46, R46 ;  /* 0x0000002eff2e723e */ /* 0x000fe400024050ff */
[----:B------:R-:W-:Y:S01]  /*d5d0*/  F2FP.TF32.F32.PACK_B R47, R47 ;  /* 0x0000002fff2f723e */ /* 0x000fe200024050ff */
[C---:B-1----:R-:W-:Y:S01]  /*d5e0*/  FFMA R36, R35.reuse, R20, R9 ;  /* 0x0000001423247223 */ /* 0x042fe20000000009 */
[C---:B------:R-:W-:Y:S01]  /*d5f0*/  FFMA R37, R35.reuse, R21, R10 ;  /* 0x0000001523257223 */ /* 0x040fe2000000000a */
[C---:B------:R-:W-:Y:S01]  /*d600*/  FFMA R38, R35.reuse, R48, R11 ;  /* 0x0000003023267223 */ /* 0x040fe2000000000b */
[----:B------:R-:W-:Y:S01]  /*d610*/  FFMA R39, R35, R49, R12 ;  /* 0x0000003123277223 */ /* 0x000fe2000000000c */
[----:B------:R2:W-:Y:S01]  /*d620*/  STS.128 [R90+0x4020], R44 ;  /* 0x0040202c5a007388 */ /* 0x0005e20000000c00 */
[----:B------:R-:W-:Y:S02]  /*d630*/  F2FP.TF32.F32.PACK_B R36, R36 ;  /* 0x00000024ff24723e */ /* 0x000fe400024050ff */
        /* <DEDUP_REMOVED lines=22> */
.L_x_131:
[----:B------:R-:W-:Y:S05]  /*d7a0*/  BSYNC.RECONVERGENT B0 ;  /* 0x0000000000007941 */ /* 0x000fea0003800200 */
.L_x_130:
[----:B------:R-:W-:Y:S01]  /*d7b0*/  BAR.SYNC.DEFER_BLOCKING 0x1, 0x80 ;  /* 0x0042000000007b1d */ /* 0x000fe20000010000 */
[----:B------:R-:W-:Y:S04]  /*d7c0*/  UIADD3 UR4, UPT, UPT, UR39, 0x1, URZ ;  /* 0x0000000127047890 */ /* 0x000fe8000fffe0ff */
[----:B------:R-:W-:Y:S04]  /*d7d0*/  UISETP.NE.AND UP0, UPT, UR4, 0x4, UPT ;  /* 0x000000040400788c */ /* 0x000fe8000bf05270 */
[----:B------:R-:W-:Y:S01]  /*d7e0*/  USEL UR38, UR4, URZ, UP0 ;  /* 0x000000ff04267287 */ /* 0x000fe20008000000 */
[----:B------:R1:W-:Y:S01]  /*d7f0*/  @P6 SYNCS.ARRIVE.TRANS64.RED.A1T0 RZ, [R104+URZ], RZ ;  /* 0x000000ff68ff69a7 */ /* 0x0003e200081004ff */
[----:B------:R-:W-:Y:S01]  /*d800*/  BSSY B1, `(.L_x_132) ;  /* 0x000001c000017945 */ /* 0x000fe20003800000 */
[----:B------:R-:W4:Y:S01]  /*d810*/  @P6 SYNCS.PHASECHK.TRANS64.TRYWAIT P0, [R105+URZ+0x40], R106 ;  /* 0x0000406a690065a7 */ /* 0x000f2200080011ff */
[----:B-1----:R-:W-:Y:S02]  /*d820*/  MOV R104, RZ ;  /* 0x000000ff00687202 */ /* 0x002fe40000000f00 */
[----:B----4-:R-:W-:Y:S01]  /*d830*/  @P6 SEL R100, RZ, 0x1, !P0 ;  /* 0x00000001ff646807 */ /* 0x010fe20004000000 */
[----:B------:R-:W-:Y:S06]  /*d840*/  @!P6 BRA `(.L_x_133) ;  /* 0x00000000005ce947 */ /* 0x000fec0003800000 */
        /* <DEDUP_REMOVED lines=12> */
.L_x_135:
[----:B------:R-:W-:Y:S05]  /*d910*/  BSYNC B0 ;  /* 0x0000000000007941 */ /* 0x000fea0003800000 */
.L_x_134:
[----:B------:R-:W-:Y:S01]  /*d920*/  ISETP.NE.AND P0, PT, R102, RZ, PT ;  /* 0x000000ff6600720c */ /* 0x000fe20003f05270 */
[----:B------:R-:W-:Y:S11]  /*d930*/  VIADD R101, R101, 0x1 ;  /* 0x0000000165657836 */ /* 0x000ff60000000000 */
[----:B------:R-:W-:Y:S01]  /*d940*/  @!UPT UIADD3 URZ, UPT, UPT, URZ, URZ, URZ ;  /* 0x000000fffffff290 */ /* 0x000fe2000fffe0ff */
[----:B------:R4:W1:Y:S04]  /*d950*/  @P0 LDS.128 R64, [R4] ;  /* 0x0000000004400984 */ /* 0x0008680000000c00 */
[----:B------:R4:W1:Y:S04]  /*d960*/  @P0 LDS.128 R60, [R3+0x10] ;  /* 0x00001000033c0984 */ /* 0x0008680000000c00 */
[----:B------:R4:W1:Y:S04]  /*d970*/  @P0 LDS.128 R56, [R2+0x20] ;  /* 0x0000200002380984 */ /* 0x0008680000000c00 */
[----:B------:R4:W1:Y:S01]  /*d980*/  @P0 LDS.128 R52, [R0+0x30] ;  /* 0x0000300000340984 */ /* 0x0008620000000c00 */
[C---:B------:R-:W-:Y:S04]  /*d990*/  ISETP.NE.AND P0, PT, R101.reuse, 0x4, PT ;  /* 0x000000046500780c */ /* 0x040fe80003f05270 */
[----:B------:R-:W-:Y:S02]  /*d9a0*/  SEL R101, R101, RZ, P0 ;  /* 0x000000ff65657207 */ /* 0x000fe40000000000 */
[----:B------:R-:W-:Y:S02]  /*d9b0*/  SEL R104, RZ, 0x1, P0 ;  /* 0x00000001ff687807 */ /* 0x000fe40000000000 */
.L_x_133:
[----:B------:R-:W-:Y:S05]  /*d9c0*/  BSYNC B1 ;  /* 0x0000000000017941 */ /* 0x000fea0003800000 */
.L_x_132:
[----:B----4-:R-:W-:Y:S05]  /*d9d0*/  VIADD R0, R34, 0x30 ;  /* 0x0000003022007836 */ /* 0x010fea0000000000 */
[----:B------:R-:W-:Y:S04]  /*d9e0*/  SHF.R.U32.HI R0, RZ, 0x15, R0 ;  /* 0x00000015ff007819 */ /* 0x000fe80000011600 */
[----:B------:R-:W-:Y:S11]  /*d9f0*/  LOP3.LUT P0, RZ, R0, 0x3, R89, 0x48, !PT ;  /* 0x0000000300ff7812 */ /* 0x000ff60007804859 */
[----:B------:R-:W-:Y:S02]  /*da00*/  @!UPT UIADD3 URZ, UPT, UPT, URZ, URZ, URZ ;  /* 0x000000fffffff290 */ /* 0x000fe4000fffe0ff */
[----:B------:R-:W-:Y:S05]  /*da10*/  @!P0 BRA `(.L_x_137) ;  /* 0x0000000000408947 */ /* 0x000fea0003800000 */
[----:B------:R-:W4:Y:S01]  /*da20*/  LDCU.64 UR8, c[0x4][0x70] ;  /* 0x01000e00ff0877ac */ /* 0x000f220008000a00 */
[----:B------:R-:W-:Y:S01]  /*da30*/  MOV R3, 0x0 ;  /* 0x0000000000037802 */ /* 0x000fe20000000f00 */
[----:B------:R-:W-:Y:S02]  /*da40*/  HFMA2 R12, -RZ, RZ, 0, 5.9604644775390625e-08 ;  /* 0x00000001ff0c7431 */ /* 0x000fe400000001ff */
[----:B------:R-:W-:Y:S02]  /*da50*/  IMAD.MOV.U32 R8, RZ, RZ, 0x192 ;  /* 0x00000192ff087424 */ /* 0x000fe400078e00ff */
[----:B------:R-:W-:Y:S01]  /*da60*/  IMAD.MOV.U32 R13, RZ, RZ, RZ ;  /* 0x000000ffff0d7224 */ /* 0x000fe200078e00ff */
[----:B------:R-:W5:Y:S01]  /*da70*/  LDCU.64 UR6, c[0x4][0x78] ;  /* 0x01000f00ff0677ac */ /* 0x000f620008000a00 */
[----:B------:R-:W2:Y:S01]  /*da80*/  LDC.64 R2, c[0x4][R3] ;  /* 0x0100000003027b82 */ /* 0x000ea20000000a00 */
[----:B------:R-:W3:Y:S01]  /*da90*/  LDCU.64 UR4, c[0x4][0x10] ;  /* 0x01000200ff0477ac */ /* 0x000ee20008000a00 */
[----:B----4-:R-:W-:Y:S01]  /*daa0*/  MOV R5, UR9 ;  /* 0x0000000900057c02 */ /* 0x010fe20008000f00 */
[----:B------:R-:W-:Y:S01]  /*dab0*/  IMAD.U32 R4, RZ, RZ, UR8 ;  /* 0x00000008ff047e24 */ /* 0x000fe2000f8e00ff */
[----:B-----5:R-:W-:Y:S01]  /*dac0*/  MOV R7, UR7 ;  /* 0x0000000700077c02 */ /* 0x020fe20008000f00 */
[----:B-1----:R-:W-:Y:S01]  /*dad0*/  IMAD.U32 R6, RZ, RZ, UR6 ;  /* 0x00000006ff067e24 */ /* 0x002fe2000f8e00ff */
[----:B---3--:R-:W-:Y:S01]  /*dae0*/  MOV R11, UR5 ;  /* 0x00000005000b7c02 */ /* 0x008fe20008000f00 */
[----:B------:R-:W-:Y:S02]  /*daf0*/  IMAD.U32 R10, RZ, RZ, UR4 ;  /* 0x00000004ff0a7e24 */ /* 0x000fe4000f8e00ff */
[----:B------:R-:W-:Y:S07]  /*db00*/  LEPC R20, `(.L_x_137) ;  /* 0x000000001014794e */ /* 0x000fee0000000000 */
[----:B--2---:R-:W-:Y:S05]  /*db10*/  CALL.ABS.NOINC R2 ;  /* 0x0000000002007343 */ /* 0x004fea0003c00000 */
.L_x_137:
        /* <DEDUP_REMOVED lines=13> */
[----:B------:R-:W-:Y:S05]  /*dbf0*/  @P6 LEA R105, R105, UR37, 0x3 ;  /* 0x0000002569696c11 */ /* 0x000fea000f8e18ff */
[----:B------:R-:W-:Y:S01]  /*dc00*/  @P6 VIADD R108, R105, 0x60 ;  /* 0x00000060696c6836 */ /* 0x000fe20000000000 */
[----:B------:R-:W-:Y:S04]  /*dc10*/  @P6 SHF.L.U32 R105, R104, 0x1f, RZ ;  /* 0x0000001f68696819 */ /* 0x000fe800000006ff */
        /* <DEDUP_REMOVED lines=82> */
.L_x_139:
[----:B------:R-:W-:Y:S05]  /*e140*/  BSYNC.RECONVERGENT B0 ;  /* 0x0000000000007941 */ /* 0x000fea0003800200 */
.L_x_138:
        /* <DEDUP_REMOVED lines=18> */
[----:B------:R-:W-:Y:S04]  /*e270*/  SHF.L.U32 R5, R104, 0x1f, RZ ;  /* 0x0000001f68057819 */ /* 0x000fe800000006ff */
[----:B------:R-:W1:Y:S02]  /*e280*/  SYNCS.PHASECHK.TRANS64.TRYWAIT P0, [R106+URZ+0x40], R5 ;  /* 0x000040056a0075a7 */ /* 0x000e6400080011ff */
[----:B-1----:R-:W-:Y:S05]  /*e290*/  @!P0 BRA `(.L_x_144) ;  /* 0x0000003400288947 */ /* 0x002fea0003800000 */
.L_x_143:
[----:B------:R-:W-:Y:S05]  /*e2a0*/  BSYNC B0 ;  /* 0x0000000000007941 */ /* 0x000fea0003800000 */
.L_x_142:
[----:B------:R-:W-:Y:S01]  /*e2b0*/  ISETP.NE.AND P0, PT, R102, RZ, PT ;  /* 0x000000ff6600720c */ /* 0x000fe20003f05270 */
[----:B------:R-:W-:Y:S11]  /*e2c0*/  VIADD R101, R101, 0x1 ;  /* 0x0000000165657836 */ /* 0x000ff60000000000 */
[----:B------:R-:W-:Y:S01]  /*e2d0*/  @!UPT UIADD3 URZ, UPT, UPT, URZ, URZ, URZ ;  /* 0x000000fffffff290 */ /* 0x000fe2000fffe0ff */
[----:B------:R4:W2:Y:S04]  /*e2e0*/  @P0 LDS.128 R64, [R4] ;  /* 0x0000000004400984 */ /* 0x0008a80000000c00 */
[----:B------:R4:W2:Y:S04]  /*e2f0*/  @P0 LDS.128 R60, [R3+0x10] ;  /* 0x00001000033c0984 */ /* 0x0008a80000000c00 */
[----:B------:R4:W2:Y:S04]  /*e300*/  @P0 LDS.128 R56, [R2+0x20] ;  /* 0x0000200002380984 */ /* 0x0008a80000000c00 */
[----:B------:R4:W2:Y:S01]  /*e310*/  @P0 LDS.128 R52, [R0+0x30] ;  /* 0x0000300000340984 */ /* 0x0008a20000000c00 */
[C---:B------:R-:W-:Y:S04]  /*e320*/  ISETP.NE.AND P0, PT, R101.reuse, 0x4, PT ;  /* 0x000000046500780c */ /* 0x040fe80003f05270 */
[----:B-1----:R-:W-:Y:S02]  /*e330*/  SEL R5, RZ, 0x1, P0 ;  /* 0x00000001ff057807 */ /* 0x002fe40000000000 */
[----:B------:R-:W-:Y:S02]  /*e340*/  SEL R101, R101, RZ, P0 ;  /* 0x000000ff65657207 */ /* 0x000fe40000000000 */
[----:B------:R-:W-:Y:S02]  /*e350*/  LOP3.LUT R104, R104, R5, RZ, 0x3c, !PT ;  /* 0x0000000568687212 */ /* 0x000fe400078e3cff */
.L_x_141:
[----:B------:R-:W-:Y:S05]  /*e360*/  BSYNC B1 ;  /* 0x0000000000017941 */ /* 0x000fea0003800000 */
.L_x_140:
        /* <DEDUP_REMOVED lines=21> */
.L_x_145:
[----:B--2---:R-:W-:Y:S01]  /*e4c0*/  LOP3.LUT R20, R64, 0xffffe000, RZ, 0xc0, !PT ;  /* 0xffffe00040147812 */ /* 0x004fe200078ec0ff */
        /* <DEDUP_REMOVED lines=40> */
[----:B------:R1:W-:Y:S01]  /*e750*/  STS.128 [R86], R36 ;  /* 0x0000002456007388 */ /* 0x0003e20000000c00 */
        /* <DEDUP_REMOVED lines=46> */
[----:B------:R-:W-:Y:S01]  /*ea40*/  UIADD3 UR4, UPT, UPT, UR37, 0x200, URZ ;  /* 0x0000020025047890 */ /* 0x000fe2000fffe0ff */
[----:B------:R-:W-:Y:S01]  /*ea50*/  R2UR UR10, R95 ;  /* 0x000000005f0a72ca */ /* 0x000fe200000e0000 */
[----:B------:R-:W-:Y:S01]  /*ea60*/  UIADD3 UR9, UPT, UPT, UR41, 0x40, URZ ;  /* 0x0000004029097890 */ /* 0x000fe2000fffe0ff */
        /* <DEDUP_REMOVED lines=9> */
[----:B-1----:R-:W-:Y:S04]  /*eb00*/  DEPBAR.LE SB0, 0x1 ;  /* 0x000080400000791a */ /* 0x002fe80000000000 */
.L_x_147:
[----:B------:R-:W-:Y:S05]  /*eb10*/  BSYNC.RECONVERGENT B0 ;  /* 0x0000000000007941 */ /* 0x000fea0003800200 */
.L_x_146:
        /* <DEDUP_REMOVED lines=21> */
.L_x_151:
[----:B------:R-:W-:Y:S05]  /*ec70*/  BSYNC B0 ;  /* 0x0000000000007941 */ /* 0x000fea0003800000 */
.L_x_150:
        /* <DEDUP_REMOVED lines=11> */
.L_x_149:
[----:B------:R-:W-:Y:S05]  /*ed30*/  BSYNC B1 ;  /* 0x0000000000017941 */ /* 0x000fea0003800000 */
.L_x_148:
        /* <DEDUP_REMOVED lines=21> */
.L_x_153:
        /* <DEDUP_REMOVED lines=98> */
.L_x_155:
[----:B------:R-:W-:Y:S05]  /*f4b0*/  BSYNC.RECONVERGENT B0 ;  /* 0x0000000000007941 */ /* 0x000fea0003800200 */
.L_x_154:
        /* <DEDUP_REMOVED lines=21> */
.L_x_159:
[----:B------:R-:W-:Y:S05]  /*f610*/  BSYNC B0 ;  /* 0x0000000000007941 */ /* 0x000fea0003800000 */
.L_x_158:
        /* <DEDUP_REMOVED lines=11> */
.L_x_157:
[----:B------:R-:W-:Y:S05]  /*f6d0*/  BSYNC B1 ;  /* 0x0000000000017941 */ /* 0x000fea0003800000 */
.L_x_156:
        /* <DEDUP_REMOVED lines=21> */
.L_x_161:
        /* <DEDUP_REMOVED lines=11> */
[----:B------:R-:W1:Y:S10]  /*f8e0*/  LDTM.x16 R4, tmem[UR4+0x60] ;  /* 0x00006004000479ee */ /* 0x000e740008240000 */
[----:B------:R-:W-:Y:S02]  /*f8f0*/  @P6 LEA R105, R105, UR37, 0x3 ;  /* 0x0000002569696c11 */ /* 0x000fe4000f8e18ff */
[----:B------:R-:W-:Y:S03]  /*f900*/  @P6 SHF.L.U32 R108, R104, 0x1f, RZ ;  /* 0x0000001f686c6819 */ /* 0x000fe600000006ff */
[----:B------:R-:W-:Y:S01]  /*f910*/  @P6 VIADD R106, R105, 0x60 ;  /* 0x00000060696a6836 */ /* 0x000fe20000000000 */
[----:B------:R-:W-:Y:S04]  /*f920*/  LEA R105, R101, UR37, 0x3 ;  /* 0x0000002565697c11 */ /* 0x000fe8000f8e18ff */
        /* <DEDUP_REMOVED lines=82> */
.L_x_163:
[----:B------:R-:W-:Y:S05]  /*fe50*/  BSYNC.RECONVERGENT B0 ;  /* 0x0000000000007941 */ /* 0x000fea0003800200 */
.L_x_162:
        /* <DEDUP_REMOVED lines=21> */
.L_x_167:
[----:B------:R-:W-:Y:S05]  /*ffb0*/  BSYNC B0 ;  /* 0x0000000000007941 */ /* 0x000fea0003800000 */
.L_x_166:
[----:B------:R-:W-:Y:S11]  /*ffc0*/  ISETP.NE.AND P0, PT, R102, RZ, PT ;  /* 0x000000ff6600720c */ /* 0x000ff60003f05270 */
[----:B------:R-:W-:Y:S02]  /*ffd0*/  @!UPT UIADD3 URZ, UPT, UPT, URZ, URZ, URZ ;  /* 0x000000fffffff290 */ /* 0x000fe4000fffe0ff */
[----:B------:R4:W1:Y:S04]  /*ffe0*/  @P0 LDS.128 R64, [R3] ;  /* 0x0000000003400984 */ /* 0x0008680000000c00 */
[----:B------:R4:W1:Y:S04]  /*fff0*/  @P0 LDS.128 R60, [R2+0x10] ;  /* 0x00001000023c0984 */ /* 0x0008680000000c00 */
[----:B------:R4:W1:Y:S04]  /*10000*/  @P0 LDS.128 R56, [R0+0x20] ;  /* 0x0000200000380984 */ /* 0x0008680000000c00 */
[----:B------:R4:W1:Y:S02]  /*10010*/  @P0 LDS.128 R52, [R101+0x30] ;  /* 0x0000300065340984 */ /* 0x0008640000000c00 */
.L_x_165:
[----:B------:R-:W-:Y:S05]  /*10020*/  BSYNC B1 ;  /* 0x0000000000017941 */ /* 0x000fea0003800000 */
.L_x_164:
        /* <DEDUP_REMOVED lines=21> */
.L_x_169:
[----:B------:R-:W-:Y:S01]  /*10180*/  ISETP.NE.AND P0, PT, R88, RZ, PT ;  /* 0x000000ff5800720c */ /* 0x000fe20003f05270 */
[----:B------:R-:W-:Y:S05]  /*10190*/  WARPSYNC.ALL ;  /* 0x0000000000007948 */ /* 0x000fea0003800000 */
[----:B------:R-:W-:Y:S01]  /*101a0*/  R2UR UR4, R34 ;  /* 0x00000000220472ca */ /* 0x000fe200000e0000 */
[----:B------:R-:W-:Y:S01]  /*101b0*/  VIADD R99, R99, 0xb0 ;  /* 0x000000b063637836 */ /* 0x000fe20000000000 */
[----:B-1----:R-:W-:Y:S01]  /*101c0*/  LOP3.LUT R0, R64, 0xffffe000, RZ, 0xc0, !PT ;  /* 0xffffe00040007812 */ /* 0x002fe200078ec0ff */
[----:B------:R-:W-:Y:S01]  /*101d0*/  BSSY.RECONVERGENT B0, `(.L_x_170) ;  /* 0x000005a000007945 */ /* 0x000fe20003800200 */
[----:B------:R-:W-:Y:S02]  /*101e0*/  LOP3.LUT R2, R65, 0xffffe000, RZ, 0xc0, !PT ;  /* 0xffffe00041027812 */ /* 0x000fe400078ec0ff */
[----:B------:R-:W-:Y:S02]  /*101f0*/  LOP3.LUT R3, R66, 0xffffe000, RZ, 0xc0, !PT ;  /* 0xffffe00042037812 */ /* 0x000fe400078ec0ff */
[----:B------:R-:W-:Y:S02]  /*10200*/  LOP3.LUT R20, R67, 0xffffe000, RZ, 0xc0, !PT ;  /* 0xffffe00043147812 */ /* 0x000fe400078ec0ff */
[----:B------:R-:W-:Y:S02]  /*10210*/  LOP3.LUT R21, R60, 0xffffe000, RZ, 0xc0, !PT ;  /* 0xffffe0003c157812 */ /* 0x000fe400078ec0ff */
[----:B--2---:R-:W-:Y:S01]  /*10220*/  LOP3.LUT R36, R61, 0xffffe000, RZ, 0xc0, !PT ;  /* 0xffffe0003d247812 */ /* 0x004fe200078ec0ff */
[----:B------:R-:W1:Y:S01]  /*10230*/  LDTM.x16 R4, tmem[UR4+0x70] ;  /* 0x00007004000479ee */ /* 0x000e620008240000 */
[----:B------:R-:W-:Y:S01]  /*10240*/  LOP3.LUT R37, R62, 0xffffe000, RZ, 0xc0, !PT ;  /* 0xffffe0003e257812 */ /* 0x000fe200078ec0ff */
[----:B------:R-:W-:Y:S01]  /*10250*/  NOP ;  /* 0x0000000000007918 */ /* 0x000fe20000000000 */
[----:B------:R-:W-:Y:S02]  /*10260*/  LOP3.LUT R38, R63, 0xffffe000, RZ, 0xc0, !PT ;  /* 0xffffe0003f267812 */ /* 0x000fe400078ec0ff */
[----:B------:R-:W-:Y:S02]  /*10270*/  LOP3.LUT R99, R99, 0xfefffff8, RZ, 0xc0, !PT ;  /* 0xfefffff863637812 */ /* 0x000fe400078ec0ff */
[----:B------:R-:W-:Y:S02]  /*10280*/  LOP3.LUT R39, R56, 0xffffe000, RZ, 0xc0, !PT ;  /* 0xffffe00038277812 */ /* 0x000fe400078ec0ff */
[----:B------:R-:W-:Y:S01]  /*10290*/  LOP3.LUT R40, R57, 0xffffe000, RZ, 0xc0, !PT ;  /* 0xffffe00039287812 */ /* 0x000fe200078ec0ff */
[----:B-1----:R1:W-:Y:S01]  /*102a0*/  SYNCS.ARRIVE.TRANS64.RED.A1T0 RZ, [R99+URZ], RZ ;  /* 0x000000ff63ff79a7 */ /* 0x0023e200081004ff */
[----:B------:R-:W-:Y:S02]  /*102b0*/  LOP3.LUT R41, R58, 0xffffe000, RZ, 0xc0, !PT ;  /* 0xffffe0003a297812 */ /* 0x000fe400078ec0ff */
[----:B------:R-:W-:Y:S02]  /*102c0*/  LOP3.LUT R42, R59, 0xffffe000, RZ, 0xc0, !PT ;  /* 0xffffe0003b2a7812 */ /* 0x000fe400078ec0ff */
[----:B------:R-:W-:Y:S02]  /*102d0*/  LOP3.LUT R43, R52, 0xffffe000, RZ, 0xc0, !PT ;  /* 0xffffe000342b7812 */ /* 0x000fe400078ec0ff */
[----:B------:R-:W-:Y:S02]  /*102e0*/  LOP3.LUT R44, R53, 0xffffe000, RZ, 0xc0, !PT ;  /* 0xffffe000352c7812 */ /* 0x000fe400078ec0ff */
[----:B------:R-:W-:Y:S02]  /*102f0*/  LOP3.LUT R45, R54, 0xffffe000, RZ, 0xc0, !PT ;  /* 0xffffe000362d7812 */ /* 0x000fe400078ec0ff */
[----:B------:R-:W-:Y:S01]  /*10300*/  LOP3.LUT R46, R55, 0xffffe000, RZ, 0xc0, !PT ;  /* 0xffffe000372e7812 */ /* 0x000fe200078ec0ff */
[C---:B------:R-:W-:Y:S01]  /*10310*/  FMUL R4, R33.reuse, R4 ;  /* 0x0000000421047220 */ /* 0x040fe20000400000 */
[C---:B------:R-:W-:Y:S01]  /*10320*/  FMUL R5, R33.reuse, R5 ;  /* 0x0000000521057220 */ /* 0x040fe20000400000 */
[C---:B------:R-:W-:Y:S01]  /*10330*/  FMUL R6, R33.reuse, R6 ;  /* 0x0000000621067220 */ /* 0x040fe20000400000 */
[----:B------:R-:W-:Y:S01]  /*10340*/  FMUL R7, R33, R7 ;  /* 0x0000000721077220 */ /* 0x000fe20000400000 */
[C---:B------:R-:W-:Y:S01]  /*10350*/  FFMA R4, R35.reuse, R0, R4 ;  /* 0x0000000023047223 */ /* 0x040fe20000000004 */
[C---:B------:R-:W-:Y:S01]  /*10360*/  FFMA R5, R35.reuse, R2, R5 ;  /* 0x0000000223057223 */ /* 0x040fe20000000005 */
[C---:B------:R-:W-:Y:S01]  /*10370*/  FFMA R6, R35.reuse, R3, R6 ;  /* 0x0000000323067223 */ /* 0x040fe20000000006 */
[----:B------:R-:W-:Y:S01]  /*10380*/  FFMA R7, R35, R20, R7 ;  /* 0x0000001423077223 */ /* 0x000fe20000000007 */
[C---:B------:R-:W-:Y:S01]  /*10390*/  FMUL R8, R33.reuse, R8 ;  /* 0x0000000821087220 */ /* 0x040fe20000400000 */
[C---:B------:R-:W-:Y:S01]  /*103a0*/  FMUL R9, R33.reuse, R9 ;  /* 0x0000000921097220 */ /* 0x040fe20000400000 */
[C---:B------:R-:W-:Y:S01]  /*103b0*/  FMUL R10, R33.reuse, R10 ;  /* 0x0000000a210a7220 */ /* 0x040fe20000400000 */
        /* <DEDUP_REMOVED lines=9> */
[C---:B------:R-:W-:Y:S01]  /*10450*/  FMUL R12, R33.reuse, R12 ;  /* 0x0000000c210c7220 */ /* 0x040fe20000400000 */
[----:B------:R-:W-:Y:S01]  /*10460*/  F2FP.TF32.F32.PACK_B R8, R8 ;  /* 0x00000008ff08723e */ /* 0x000fe200024050ff */
[C---:B------:R-:W-:Y:S01]  /*10470*/  FMUL R13, R33.reuse, R13 ;  /* 0x0000000d210d7220 */ /* 0x040fe20000400000 */
[----:B------:R1:W-:Y:S01]  /*10480*/  STS.128 [R86+0x6000], R4 ;  /* 0x0060000456007388 */ /* 0x0003e20000000c00 */
        /* <DEDUP_REMOVED lines=8> */
[----:B------:R-:W-:Y:S01]  /*10510*/  FFMA R15, R35, R42, R15 ;  /* 0x0000002a230f7223 */ /* 0x000fe2000000000f */
[C---:B------:R-:W-:Y:S01]  /*10520*/  FMUL R16, R33.reuse, R16 ;  /* 0x0000001021107220 */ /* 0x040fe20000400000 */
[----:B------:R-:W-:Y:S01]  /*10530*/  F2FP.TF32.F32.PACK_B R12, R12 ;  /* 0x0000000cff0c723e */ /* 0x000fe200024050ff */
[----:B------:R1:W-:Y:S01]  /*10540*/  STS.128 [R92+0x6010], R8 ;  /* 0x006010085c007388 */ /* 0x0003e20000000c00 */
        /* <DEDUP_REMOVED lines=10> */
[----:B------:R-:W-:Y:S02]  /*105f0*/  F2FP.TF32.F32.PACK_B R16, R16 ;  /* 0x00000010ff10723e */ /* 0x000fe400024050ff */
        /* <DEDUP_REMOVED lines=22> */
[----:B--2---:R-:W-:Y:S04]  /*10760*/  DEPBAR.LE SB0, 0x1 ;  /* 0x000080400000791a */ /* 0x004fe80000000000 */
.L_x_171:
[----:B------:R-:W-:Y:S05]  /*10770*/  BSYNC.RECONVERGENT B0 ;  /* 0x0000000000007941 */ /* 0x000fea0003800200 */
.L_x_170:
[----:B------:R-:W-:Y:S01]  /*10780*/  BAR.SYNC.DEFER_BLOCKING 0x1, 0x80 ;  /* 0x0042000000007b1d */ /* 0x000fe20000010000 */
[----:B------:R-:W-:Y:S01]  /*10790*/  UISETP.NE.AND UP0, UPT, UR45, -0x8, UPT ;  /* 0xfffffff82d00788c */ /* 0x000fe2000bf05270 */
[----:B------:R-:W-:Y:S08]  /*107a0*/  IADD3 R0, PT, PT, R30, 0x1, RZ ;  /* 0x000000011e007810 */ /* 0x000ff00007ffe0ff */
[----:B------:R-:W-:Y:S05]  /*107b0*/  BRA.U !UP0, `(.L_x_172) ;  /* 0x0000000108247547 */ /* 0x000fea000b800000 */
[----:B------:R-:W-:Y:S01]  /*107c0*/  ISETP.NE.AND P0, PT, R97, RZ, PT ;  /* 0x000000ff6100720c */ /* 0x000fe20003f05270 */
[----:B------:R-:W-:Y:S01]  /*107d0*/  IMAD.U32 R2, RZ, RZ, UR38 ;  /* 0x00000026ff027e24 */ /* 0x000fe2000f8e00ff */
[----:B------:R-:W-:Y:S04]  /*107e0*/  UIADD3 UR4, UPT, UPT, UR38, 0x1, URZ ;  /* 0x0000000126047890 */ /* 0x000fe8000fffe0ff */
[----:B------:R-:W-:Y:S04]  /*107f0*/  UISETP.NE.AND UP0, UPT, UR4, 0x4, UPT ;  /* 0x000000040400788c */ /* 0x000fe8000bf05270 */
[----:B------:R-:W-:Y:S03]  /*10800*/  USEL UR38, UR4, URZ, UP0 ;  /* 0x000000ff04267287 */ /* 0x000fe60008000000 */
[----:B------:R-:W-:Y:S05]  /*10810*/  @P0 LEA R2, R2, UR37, 0x3 ;  /* 0x0000002502020c11 */ /* 0x000fea000f8e18ff */
[----:B------:R-:W-:Y:S05]  /*10820*/  @P0 VIADD R2, R2, 0x60 ;  /* 0x0000006002020836 */ /* 0x000fea0000000000 */
[----:B------:R-:W-:Y:S04]  /*10830*/  @P0 PRMT R2, R103, 0x654, R2 ;  /* 0x0000065467020816 */ /* 0x000fe80000000002 */
[----:B------:R2:W-:Y:S03]  /*10840*/  @P0 SYNCS.ARRIVE.TRANS64.RED.A1T0 RZ, [R2+URZ], RZ ;  /* 0x000000ff02ff09a7 */ /* 0x0005e600081004ff */
.L_x_172:
[----:B------:R-:W-:Y:S01]  /*10850*/  ISETP.NE.AND P1, PT, R91, RZ, PT ;  /* 0x000000ff5b00720c */ /* 0x000fe20003f25270 */
[----:B------:R-:W-:Y:S01]  /*10860*/  UIADD3 UR45, UPT, UPT, UR45, 0x8, URZ ;  /* 0x000000082d2d7890 */ /* 0x000fe2000fffe0ff */
[----:B------:R-:W-:Y:S01]  /*10870*/  ISETP.NE.AND P0, PT, R0, 0x2, PT ;  /* 0x000000020000780c */ /* 0x000fe20003f05270 */
[----:B------:R-:W-:Y:S01]  /*10880*/  UMOV UR39, UR50 ;  /* 0x0000003200277c82 */ /* 0x000fe20008000000 */
[----:B------:R-:W-:Y:S01]  /*10890*/  LOP3.LUT R84, R84, 0x1, RZ, 0x3c, !PT ;  /* 0x0000000154547812 */ /* 0x000fe200078e3cff */
[----:B-1----:R-:W-:Y:S01]  /*108a0*/  IMAD.IADD R16, R29, 0x1, R51 ;  /* 0x000000011d107824 */ /* 0x002fe200078e0233 */
[----:B--2---:R-:W-:Y:S01]  /*108b0*/  SEL R2, RZ, 0x1, P0 ;  /* 0x00000001ff027807 */ /* 0x004fe20000000000 */
[----:B------:R-:W-:Y:S01]  /*108c0*/  IMAD.IADD R19, R31, 0x1, R78 ;  /* 0x000000011f137824 */ /* 0x000fe200078e024e */
[----:B------:R-:W-:Y:S02]  /*108d0*/  SEL R30, R0, RZ, P0 ;  /* 0x000000ff001e7207 */ /* 0x000fe40000000000 */
[----:B------:R-:W-:Y:S03]  /*108e0*/  LOP3.LUT R85, R85, R2, RZ, 0x3c, !PT ;  /* 0x0000000255557212 */ /* 0x000fe600078e3cff */
[----:B------:R-:W-:Y:S05]  /*108f0*/  @P1 BRA `(.L_x_173) ;  /* 0xffffffa400801947 */ /* 0x000fea000383ffff */
[----:B------:R-:W-:-:S09]  /*10900*/  UISETP.NE.AND UP0, UPT, UR51, URZ, UPT ;  /* 0x000000ff3300728c */ /* 0x000fd2000bf05270 */
[----:B------:R-:W-:Y:S05]  /*10910*/  BRA.U !UP0, `(.L_x_174) ;  /* 0x0000000108487547 */ /* 0x000fea000b800000 */
[----:B------:R-:W1:Y:S02]  /*10920*/  LDCU.64 UR4, c[0x0][0x890] ;  /* 0x00011200ff0477ac */ /* 0x000e640008000a00 */
[----:B-1----:R-:W-:-:S04]  /*10930*/  UISETP.NE.U32.AND UP0, UPT, UR4, URZ, UPT ;  /* 0x000000ff0400728c */ /* 0x002fc8000bf05070 */
[----:B------:R-:W-:-:S09]  /*10940*/  UISETP.NE.AND.EX UP0, UPT, UR5, URZ, UPT, UP0 ;  /* 0x000000ff0500728c */ /* 0x000fd2000bf05300 */
[----:B------:R-:W-:Y:S05]  /*10950*/  BRA.U UP0, `(.L_x_175) ;  /* 0x00000001000c7547 */ /* 0x000fea000b800000 */
[----:B------:R-:W-:-:S13]  /*10960*/  FSETP.NEU.AND P0, PT, R35, RZ, PT ;  /* 0x000000ff2300720b */ /* 0x000fda0003f0d000 */
[----:B------:R-:W-:Y:S05]  /*10970*/  @!P0 EXIT ;  /* 0x000000000000894d */ /* 0x000fea0003800000 */
[----:B------:R-:W-:Y:S05]  /*10980*/  BRA `(.L_x_174) ;  /* 0x00000000002c7947 */ /* 0x000fea0003800000 */
.L_x_175:
[----:B------:R-:W-:Y:S01]  /*10990*/  ISETP.NE.AND P0, PT, R96, RZ, PT ;  /* 0x000000ff6000720c */ /* 0x000fe20003f05270 */
[----:B------:R-:W-:-:S12]  /*109a0*/  BSSY.RECONVERGENT B0, `(.L_x_174) ;  /* 0x0000009000007945 */ /* 0x000fd80003800200 */
[----:B------:R-:W-:Y:S05]  /*109b0*/  @P0 BRA `(.L_x_176) ;  /* 0x0000000000140947 */ /* 0x000fea0003800000 */
[----:B------:R-:W1:Y:S02]  /*109c0*/  LDCU.64 UR4, c[0x0][0x888] ;  /* 0x00011100ff0477ac */ /* 0x000e640008000a00 */
[----:B-1----:R-:W-:-:S04]  /*109d0*/  ISETP.NE.U32.AND P0, PT, RZ, UR4, PT ;  /* 0x00000004ff007c0c */ /* 0x002fc8000bf05070 */
[----:B------:R-:W-:-:S13]  /*109e0*/  ISETP.NE.AND.EX P0, PT, RZ, UR5, PT, P0 ;  /* 0x00000005ff007c0c */ /* 0x000fda000bf05300 */
[----:B------:R-:W-:Y:S05]  /*109f0*/  @!P0 EXIT ;  /* 0x000000000000894d */ /* 0x000fea0003800000 */
[----:B------:R-:W-:Y:S05]  /*10a00*/  BRA `(.L_x_177) ;  /* 0x0000000000087947 */ /* 0x000fea0003800000 */
.L_x_176:
[----:B------:R-:W-:-:S13]  /*10a10*/  FSETP.NEU.AND P0, PT, R35, RZ, PT ;  /* 0x000000ff2300720b */ /* 0x000fda0003f0d000 */
[----:B------:R-:W-:Y:S05]  /*10a20*/  @!P0 EXIT ;  /* 0x000000000000894d */ /* 0x000fea0003800000 */
.L_x_177:
[----:B------:R-:W-:Y:S05]  /*10a30*/  BSYNC.RECONVERGENT B0 ;  /* 0x0000000000007941 */ /* 0x000fea0003800200 */
.L_x_174:
[----:B------:R-:W-:Y:S01]  /*10a40*/  ULEA UR4, UR38, UR37, 0x3 ;  /* 0x0000002526047291 */ /* 0x000fe2000f8e18ff */
[----:B------:R-:W-:-:S04]  /*10a50*/  DEPBAR.LE SB0, 0x0 ;  /* 0x000080000000791a */ /* 0x000fc80000000000 */
[----:B------:R-:W-:-:S04]  /*10a60*/  UIADD3 UR4, UPT, UPT, UR4, 0x60, URZ ;  /* 0x0000006004047890 */ /* 0x000fc8000fffe0ff */
[----:B------:R-:W-:-:S09]  /*10a70*/  UPRMT UR4, UR58, 0x654, UR4 ;  /* 0x000006543a047896 */ /* 0x000fd20008000004 */
[----:B------:R-:W-:Y:S01]  /*10a80*/  SYNCS.ARRIVE.TRANS64.RED.A1T0 RZ, [UR4], RZ ;  /* 0x000000ffffff79a7 */ /* 0x000fe20008100404 */
[----:B------:R-:W-:Y:S05]  /*10a90*/  EXIT ;  /* 0x000000000000794d */ /* 0x000fea0003800000 */
.L_x_24:
[----:B-1----:R1:W2:Y:S02]  /*10aa0*/  SYNCS.PHASECHK.TRANS64.TRYWAIT P0, [R11+URZ+0x20], R68 ;  /* 0x000020440b0075a7 */ /* 0x0022a400080011ff */
[----:B--2---:R-:W-:Y:S05]  /*10ab0*/  @!P0 NANOSLEEP.SYNCS 0x989680 ;  /* 0x009896800000895d */ /* 0x004fea0003900000 */
[----:B------:R-:W2:Y:S02]  /*10ac0*/  @!P0 SYNCS.PHASECHK.TRANS64 P0, [R11+URZ+0x20], R68 ;  /* 0x000020440b0085a7 */ /* 0x000ea400080010ff */
[----:B--2---:R-:W-:Y:S05]  /*10ad0*/  @!P0 BRA `(.L_x_24) ;  /* 0xfffffffc00f08947 */ /* 0x004fea000383ffff */
[----:B------:R-:W-:Y:S05]  /*10ae0*/  BRA `(.L_x_23) ;  /* 0xffffff2000887947 */ /* 0x000fea000383ffff */
.L_x_31:
[----:B-1----:R1:W2:Y:S02]  /*10af0*/  SYNCS.PHASECHK.TRANS64.TRYWAIT P0, [R11+URZ+0x20], R64 ;  /* 0x000020400b0075a7 */ /* 0x0022a400080011ff */
[----:B--2---:R-:W-:Y:S05]  /*10b00*/  @!P0 NANOSLEEP.SYNCS 0x989680 ;  /* 0x009896800000895d */ /* 0x004fea0003900000 */
[----:B------:R-:W2:Y:S02]  /*10b10*/  @!P0 SYNCS.PHASECHK.TRANS64 P0, [R11+URZ+0x20], R64 ;  /* 0x000020400b0085a7 */ /* 0x000ea400080010ff */
[----:B--2---:R-:W-:Y:S05]  /*10b20*/  @!P0 BRA `(.L_x_31) ;  /* 0xfffffffc00f08947 */ /* 0x004fea000383ffff */
[----:B------:R-:W-:Y:S05]  /*10b30*/  BRA `(.L_x_30) ;  /* 0xffffff5000347947 */ /* 0x000fea000383ffff */
.L_x_36:
[----:B-1----:R1:W3:Y:S02]  /*10b40*/  SYNCS.PHASECHK.TRANS64.TRYWAIT P0, [R0+URZ+0x90], R11 ;  /* 0x0000900b000075a7 */ /* 0x0022e400080011ff */
[----:B---3--:R-:W-:Y:S05]  /*10b50*/  @!P0 NANOSLEEP.SYNCS 0x989680 ;  /* 0x009896800000895d */ /* 0x008fea0003900000 */
[----:B------:R-:W3:Y:S02]  /*10b60*/  @!P0 SYNCS.PHASECHK.TRANS64 P0, [R0+URZ+0x90], R11 ;  /* 0x0000900b000085a7 */ /* 0x000ee400080010ff */
[----:B---3--:R-:W-:Y:S05]  /*10b70*/  @!P0 BRA `(.L_x_36) ;  /* 0xfffffffc00f08947 */ /* 0x008fea000383ffff */
[----:B------:R-:W-:Y:S05]  /*10b80*/  BRA `(.L_x_178) ;  /* 0xffffff6800707947 */ /* 0x000fea000383ffff */
.L_x_40:
[----:B-1----:R1:W2:Y:S02]  /*10b90*/  SYNCS.PHASECHK.TRANS64.TRYWAIT P0, [R3+URZ], R0 ;  /* 0x00000000030075a7 */ /* 0x0022a400080011ff */
[----:B--2---:R-:W-:Y:S05]  /*10ba0*/  @!P0 NANOSLEEP.SYNCS 0x989680 ;  /* 0x009896800000895d */ /* 0x004fea0003900000 */
[----:B------:R-:W2:Y:S02]  /*10bb0*/  @!P0 SYNCS.PHASECHK.TRANS64 P0, [R3+URZ], R0 ;  /* 0x00000000030085a7 */ /* 0x000ea400080010ff */
[----:B--2---:R-:W-:Y:S05]  /*10bc0*/  @!P0 BRA `(.L_x_40) ;  /* 0xfffffffc00f08947 */ /* 0x004fea000383ffff */
[----:B------:R-:W-:Y:S05]  /*10bd0*/  BRA `(.L_x_179) ;  /* 0xffffff6c00e47947 */ /* 0x000fea000383ffff */
.L_x_41:
[----:B-1----:R1:W2:Y:S02]  /*10be0*/  SYNCS.PHASECHK.TRANS64.TRYWAIT P0, [R4+URZ], R7 ;  /* 0x00000007040075a7 */ /* 0x0022a400080011ff */
[----:B--2---:R-:W-:Y:S05]  /*10bf0*/  @!P0 NANOSLEEP.SYNCS 0x989680 ;  /* 0x009896800000895d */ /* 0x004fea0003900000 */
[----:B------:R-:W2:Y:S02]  /*10c00*/  @!P0 SYNCS.PHASECHK.TRANS64 P0, [R4+URZ], R7 ;  /* 0x00000007040085a7 */ /* 0x000ea400080010ff */
[----:B--2---:R-:W-:Y:S05]  /*10c10*/  @!P0 BRA `(.L_x_41) ;  /* 0xfffffffc00f08947 */ /* 0x004fea000383ffff */
[----:B------:R-:W-:Y:S05]  /*10c20*/  BRA `(.L_x_180) ;  /* 0xffffff6c00f47947 */ /* 0x000fea000383ffff */
.L_x_42:
[----:B-1----:R1:W2:Y:S02]  /*10c30*/  SYNCS.PHASECHK.TRANS64.TRYWAIT P0, [R0+URZ], R5 ;  /* 0x00000005000075a7 */ /* 0x0022a400080011ff */
[----:B--2---:R-:W-:Y:S05]  /*10c40*/  @!P0 NANOSLEEP.SYNCS 0x989680 ;  /* 0x009896800000895d */ /* 0x004fea0003900000 */
[----:B------:R-:W2:Y:S02]  /*10c50*/  @!P0 SYNCS.PHASECHK.TRANS64 P0, [R0+URZ], R5 ;  /* 0x00000005000085a7 */ /* 0x000ea400080010ff */
[----:B--2---:R-:W-:Y:S05]  /*10c60*/  @!P0 BRA `(.L_x_42) ;  /* 0xfffffffc00f08947 */ /* 0x004fea000383ffff */
[----:B------:R-:W-:Y:S05]  /*10c70*/  BRA `(.L_x_181) ;  /* 0xffffff6c00fc7947 */ /* 0x000fea000383ffff */
.L_x_45:
[----:B------:R-:W-:-:S07]  /*10c80*/  MOV R4, UR4 ;  /* 0x0000000400047c02 */ /* 0x000fce0008000f00 */
.L_x_182:
[----:B-1----:R1:W2:Y:S02]  /*10c90*/  SYNCS.PHASECHK.TRANS64.TRYWAIT P0, [R4+URZ+0x98], R7 ;  /* 0x00009807040075a7 */ /* 0x0022a400080011ff */
[----:B--2---:R-:W-:Y:S05]  /*10ca0*/  @!P0 NANOSLEEP.SYNCS 0x989680 ;  /* 0x009896800000895d */ /* 0x004fea0003900000 */
[----:B------:R-:W2:Y:S02]  /*10cb0*/  @!P0 SYNCS.PHASECHK.TRANS64 P0, [R4+URZ+0x98], R7 ;  /* 0x00009807040085a7 */ /* 0x000ea400080010ff */
[----:B--2---:R-:W-:Y:S05]  /*10cc0*/  @!P0 BRA `(.L_x_182) ;  /* 0xfffffffc00f08947 */ /* 0x004fea000383ffff */
[----:B------:R-:W-:Y:S05]  /*10cd0*/  BRA `(.L_x_183) ;  /* 0xffffff7000487947 */ /* 0x000fea000383ffff */
.L_x_46:
[----:B-1----:R-:W-:-:S07]  /*10ce0*/  MOV R4, UR4 ;  /* 0x0000000400047c02 */ /* 0x002fce0008000f00 */
.L_x_184:
[----:B-1----:R1:W2:Y:S02]  /*10cf0*/  SYNCS.PHASECHK.TRANS64.TRYWAIT P0, [R4+URZ+0x90], R5 ;  /* 0x00009005040075a7 */ /* 0x0022a400080011ff */
[----:B--2---:R-:W-:Y:S05]  /*10d00*/  @!P0 NANOSLEEP.SYNCS 0x989680 ;  /* 0x009896800000895d */ /* 0x004fea0003900000 */
[----:B------:R-:W2:Y:S02]  /*10d10*/  @!P0 SYNCS.PHASECHK.TRANS64 P0, [R4+URZ+0x90], R5 ;  /* 0x00009005040085a7 */ /* 0x000ea400080010ff */
[----:B--2---:R-:W-:Y:S05]  /*10d20*/  @!P0 BRA `(.L_x_184) ;  /* 0xfffffffc00f08947 */ /* 0x004fea000383ffff */
[----:B------:R-:W-:Y:S05]  /*10d30*/  BRA `(.L_x_185) ;  /* 0xffffff7000507947 */ /* 0x000fea000383ffff */
.L_x_56:
[----:B-1----:R-:W-:-:S04]  /*10d40*/  MOV R4, UR5 ;  /* 0x0000000500047c02 */ /* 0x002fc80008000f00 */
[----:B------:R1:W2:Y:S03]  /*10d50*/  SYNCS.PHASECHK.TRANS64.TRYWAIT P0, [R4+URZ+0x8], R5 ;  /* 0x00000805040075a7 */ /* 0x0002a600080011ff */
[----:B--2---:R-:W-:Y:S05]  /*10d60*/  @!P0 NANOSLEEP.SYNCS 0x989680 ;  /* 0x009896800000895d */ /* 0x004fea0003900000 */
[----:B------:R-:W2:Y:S02]  /*10d70*/  @!P0 SYNCS.PHASECHK.TRANS64 P0, [R4+URZ+0x8], R5 ;  /* 0x00000805040085a7 */ /* 0x000ea400080010ff */
[----:B--2---:R-:W-:Y:S05]  /*10d80*/  @!P0 BRA `(.L_x_56) ;  /* 0xfffffffc00ec8947 */ /* 0x004fea000383ffff */
[----:B------:R-:W-:Y:S05]  /*10d90*/  BRA `(.L_x_55) ;  /* 0xffffff7400187947 */ /* 0x000fea000383ffff */
.L_x_58:
[----:B------:R-:W-:Y:S01]  /*10da0*/  BSSY B0, `(.L_x_186) ;  /* 0x0000006000007945 */ /* 0x000fe20003800000 */
[----:B------:R-:W-:-:S07]  /*10db0*/  MOV R15, 0xffffffff ;  /* 0xffffffff000f7802 */ /* 0x000fce0000000f00 */
[----:B-1---5:R-:W-:Y:S05]  /*10dc0*/  WARPSYNC.COLLECTIVE R15, `(.L_x_187) ;  /* 0x000000000f0c7348 */ /* 0x022fea0003c00000 */
[----:B------:R-:W-:Y:S02]  /*10dd0*/  ELECT P6, UR79, PT ;  /* 0x00000000004f782f */ /* 0x000fe400038c0000 */
[----:B------:R-:W-:Y:S01]  /*10de0*/  MOV R14, UR79 ;  /* 0x0000004f000e7c02 */ /* 0x000fe20008000f00 */
[----:B-1---5:R-:W-:Y:S10]  /*10df0*/  ENDCOLLECTIVE ;  /* 0x000000000000791b */ /* 0x022ff40003800000 */
.L_x_187:
[----:B------:R-:W-:Y:S05]  /*10e00*/  BSYNC B0 ;  /* 0x0000000000007941 */ /* 0x000fea0003800000 */
.L_x_186:
[----:B------:R-:W-:Y:S05]  /*10e10*/  BRA `(.L_x_188) ;  /* 0xffffff7400487947 */ /* 0x000fea000383ffff */
.L_x_60:
[----:B-1----:R-:W-:-:S04]  /*10e20*/  MOV R2, UR5 ;  /* 0x0000000500027c02 */ /* 0x002fc80008000f00 */
[----:B------:R1:W2:Y:S03]  /*10e30*/  SYNCS.PHASECHK.TRANS64.TRYWAIT P0, [R2+URZ+0x8], R3 ;  /* 0x00000803020075a7 */ /* 0x0002a600080011ff */
[----:B--2---:R-:W-:Y:S05]  /*10e40*/  @!P0 NANOSLEEP.SYNCS 0x989680 ;  /* 0x009896800000895d */ /* 0x004fea0003900000 */
[----:B------:R-:W2:Y:S02]  /*10e50*/  @!P0 SYNCS.PHASECHK.TRANS64 P0, [R2+URZ+0x8], R3 ;  /* 0x00000803020085a7 */ /* 0x000ea400080010ff */
[----:B--2---:R-:W-:Y:S05]  /*10e60*/  @!P0 BRA `(.L_x_60) ;  /* 0xfffffffc00ec8947 */ /* 0x004fea000383ffff */
[----:B------:R-:W-:Y:S05]  /*10e70*/  BRA `(.L_x_59) ;  /* 0xffffff74004c7947 */ /* 0x000fea000383ffff */
.L_x_61:
[----:B------:R-:W-:-:S07]  /*10e80*/  MOV R5, UR22 ;  /* 0x0000001600057c02 */ /* 0x000fce0008000f00 */
.L_x_189:
[----:B-1----:R1:W2:Y:S02]  /*10e90*/  SYNCS.PHASECHK.TRANS64.TRYWAIT P0, [R5+URZ+0x90], R6 ;  /* 0x00009006050075a7 */ /* 0x0022a400080011ff */
[----:B--2---:R-:W-:Y:S05]  /*10ea0*/  @!P0 NANOSLEEP.SYNCS 0x989680 ;  /* 0x009896800000895d */ /* 0x004fea0003900000 */
[----:B------:R-:W2:Y:S02]  /*10eb0*/  @!P0 SYNCS.PHASECHK.TRANS64 P0, [R5+URZ+0x90], R6 ;  /* 0x00009006050085a7 */ /* 0x000ea400080010ff */
[----:B--2---:R-:W-:Y:S05]  /*10ec0*/  @!P0 BRA `(.L_x_189) ;  /* 0xfffffffc00f08947 */ /* 0x004fea000383ffff */
[----:B------:R-:W-:Y:S05]  /*10ed0*/  BRA `(.L_x_190) ;  /* 0xffffff7800687947 */ /* 0x000fea000383ffff */
.L_x_63:
[----:B------:R-:W-:-:S07]  /*10ee0*/  MOV R5, UR27 ;  /* 0x0000001b00057c02 */ /* 0x000fce0008000f00 */
.L_x_191:
[----:B-1----:R1:W2:Y:S02]  /*10ef0*/  SYNCS.PHASECHK.TRANS64.TRYWAIT P0, [R5+URZ+0xb0], R6 ;  /* 0x0000b006050075a7 */ /* 0x0022a400080011ff */
[----:B--2---:R-:W-:Y:S05]  /*10f00*/  @!P0 NANOSLEEP.SYNCS 0x989680 ;  /* 0x009896800000895d */ /* 0x004fea0003900000 */
[----:B------:R-:W2:Y:S02]  /*10f10*/  @!P0 SYNCS.PHASECHK.TRANS64 P0, [R5+URZ+0xb0], R6 ;  /* 0x0000b006050085a7 */ /* 0x000ea400080010ff */
[----:B--2---:R-:W-:Y:S05]  /*10f20*/  @!P0 BRA `(.L_x_191) ;  /* 0xfffffffc00f08947 */ /* 0x004fea000383ffff */
[----:B------:R-:W-:Y:S05]  /*10f30*/  BRA `(.L_x_62) ;  /* 0xffffff7800887947 */ /* 0x000fea000383ffff */
.L_x_67:
[----:B-1----:R-:W-:Y:S07]  /*10f40*/  MOV R5, UR20 ;  /* 0x0000001400057c02 */ /* 0x002fee0008000f00 */
.L_x_192:
[----:B-1----:R1:W2:Y:S02]  /*10f50*/  SYNCS.PHASECHK.TRANS64.TRYWAIT P0, [R5+URZ], R8 ;  /* 0x00000008050075a7 */ /* 0x0022a400080011ff */
[----:B--2---:R-:W-:Y:S05]  /*10f60*/  @!P0 NANOSLEEP.SYNCS 0x989680 ;  /* 0x009896800000895d */ /* 0x004fea0003900000 */
[----:B------:R-:W2:Y:S02]  /*10f70*/  @!P0 SYNCS.PHASECHK.TRANS64 P0, [R5+URZ], R8 ;  /* 0x00000008050085a7 */ /* 0x000ea400080010ff */
[----:B--2---:R-:W-:Y:S05]  /*10f80*/  @!P0 BRA `(.L_x_192) ;  /* 0xfffffffc00f08947 */ /* 0x004fea000383ffff */
[----:B------:R-:W-:Y:S05]  /*10f90*/  BRA `(.L_x_66) ;  /* 0xffffff7800ac7947 */ /* 0x000fea000383ffff */
.L_x_71:
[----:B--2---:R-:W-:-:S07]  /*10fa0*/  MOV R0, UR4 ;  /* 0x0000000400007c02 */ /* 0x004fce0008000f00 */
.L_x_193:
[----:B-1----:R1:W2:Y:S02]  /*10fb0*/  SYNCS.PHASECHK.TRANS64.TRYWAIT P0, [R0+URZ], R5 ;  /* 0x00000005000075a7 */ /* 0x0022a400080011ff */
[----:B--2---:R-:W-:Y:S05]  /*10fc0*/  @!P0 NANOSLEEP.SYNCS 0x989680 ;  /* 0x009896800000895d */ /* 0x004fea0003900000 */
[----:B------:R-:W2:Y:S02]  /*10fd0*/  @!P0 SYNCS.PHASECHK.TRANS64 P0, [R0+URZ], R5 ;  /* 0x00000005000085a7 */ /* 0x000ea400080010ff */
[----:B--2---:R-:W-:Y:S05]  /*10fe0*/  @!P0 BRA `(.L_x_193) ;  /* 0xfffffffc00f08947 */ /* 0x004fea000383ffff */
[----:B------:R-:W-:Y:S05]  /*10ff0*/  BRA `(.L_x_194) ;  /* 0xffffff8000147947 */ /* 0x000fea000383ffff */
.L_x_74:
[----:B------:R-:W-:-:S07]  /*11000*/  MOV R0, UR22 ;  /* 0x0000001600007c02 */ /* 0x000fce0008000f00 */
.L_x_195:
[----:B-1----:R1:W2:Y:S02]  /*11010*/  SYNCS.PHASECHK.TRANS64.TRYWAIT P1, [R0+URZ+0xc0], R3 ;  /* 0x0000c003000075a7 */ /* 0x0022a400080211ff */
[----:B--2---:R-:W-:Y:S05]  /*11020*/  @!P1 NANOSLEEP.SYNCS 0x989680 ;  /* 0x009896800000995d */ /* 0x004fea0003900000 */
[----:B------:R-:W2:Y:S02]  /*11030*/  @!P1 SYNCS.PHASECHK.TRANS64 P1, [R0+URZ+0xc0], R3 ;  /* 0x0000c003000095a7 */ /* 0x000ea400080210ff */
[----:B--2---:R-:W-:Y:S05]  /*11040*/  @!P1 BRA `(.L_x_195) ;  /* 0xfffffffc00f09947 */ /* 0x004fea000383ffff */
[----:B------:R-:W-:Y:S05]  /*11050*/  BRA `(.L_x_196) ;  /* 0xffffff8000607947 */ /* 0x000fea000383ffff */
.L_x_79:
[----:B------:R-:W-:Y:S07]  /*11060*/  MOV R0, UR4 ;  /* 0x0000000400007c02 */ /* 0x000fee0008000f00 */
.L_x_197:
[----:B--2---:R2:W3:Y:S02]  /*11070*/  SYNCS.PHASECHK.TRANS64.TRYWAIT P0, [R0+URZ+0x90], R3 ;  /* 0x00009003000075a7 */ /* 0x0044e400080011ff */
[----:B---3--:R-:W-:Y:S05]  /*11080*/  @!P0 NANOSLEEP.SYNCS 0x989680 ;  /* 0x009896800000895d */ /* 0x008fea0003900000 */
[----:B------:R-:W3:Y:S02]  /*11090*/  @!P0 SYNCS.PHASECHK.TRANS64 P0, [R0+URZ+0x90], R3 ;  /* 0x00009003000085a7 */ /* 0x000ee400080010ff */
[----:B---3--:R-:W-:Y:S05]  /*110a0*/  @!P0 BRA `(.L_x_197) ;  /* 0xfffffffc00f08947 */ /* 0x008fea000383ffff */
[----:B------:R-:W-:Y:S05]  /*110b0*/  BRA `(.L_x_198) ;  /* 0xffffff8400947947 */ /* 0x000fea000383ffff */
.L_x_82:
[----:B------:R-:W-:Y:S07]  /*110c0*/  MOV R0, UR4 ;  /* 0x0000000400007c02 */ /* 0x000fee0008000f00 */
.L_x_199:
[----:B--2---:R2:W3:Y:S02]  /*110d0*/  SYNCS.PHASECHK.TRANS64.TRYWAIT P0, [R0+URZ+0x88], R3 ;  /* 0x00008803000075a7 */ /* 0x0044e400080011ff */
[----:B---3--:R-:W-:Y:S05]  /*110e0*/  @!P0 NANOSLEEP.SYNCS 0x989680 ;  /* 0x009896800000895d */ /* 0x008fea0003900000 */
[----:B------:R-:W3:Y:S02]  /*110f0*/  @!P0 SYNCS.PHASECHK.TRANS64 P0, [R0+URZ+0x88], R3 ;  /* 0x00008803000085a7 */ /* 0x000ee400080010ff */
[----:B---3--:R-:W-:Y:S05]  /*11100*/  @!P0 BRA `(.L_x_199) ;  /* 0xfffffffc00f08947 */ /* 0x008fea000383ffff */
[----:B------:R-:W-:Y:S05]  /*11110*/  BRA `(.L_x_81) ;  /* 0xffffff88006c7947 */ /* 0x000fea000383ffff */
.L_x_85:
[----:B------:R-:W-:Y:S07]  /*11120*/  MOV R3, UR4 ;  /* 0x0000000400037c02 */ /* 0x000fee0008000f00 */
.L_x_200:
[----:B-1----:R1:W2:Y:S02]  /*11130*/  SYNCS.PHASECHK.TRANS64.TRYWAIT P0, [R3+URZ+0x60], R12 ;  /* 0x0000600c030075a7 */ /* 0x0022a400080011ff */
[----:B--2---:R-:W-:Y:S05]  /*11140*/  @!P0 NANOSLEEP.SYNCS 0x989680 ;  /* 0x009896800000895d */ /* 0x004fea0003900000 */
[----:B------:R-:W2:Y:S02]  /*11150*/  @!P0 SYNCS.PHASECHK.TRANS64 P0, [R3+URZ+0x60], R12 ;  /* 0x0000600c030085a7 */ /* 0x000ea400080010ff */
[----:B--2---:R-:W-:Y:S05]  /*11160*/  @!P0 BRA `(.L_x_200) ;  /* 0xfffffffc00f08947 */ /* 0x004fea000383ffff */
[----:B------:R-:W-:Y:S05]  /*11170*/  BRA `(.L_x_201) ;  /* 0xffffff8c00247947 */ /* 0x000fea000383ffff */
.L_x_86:
[----:B-1----:R-:W-:Y:S07]  /*11180*/  MOV R3, UR4 ;  /* 0x0000000400037c02 */ /* 0x002fee0008000f00 */
.L_x_202:
[----:B-1----:R1:W2:Y:S02]  /*11190*/  SYNCS.PHASECHK.TRANS64.TRYWAIT P0, [R3+URZ+0x68], R12 ;  /* 0x0000680c030075a7 */ /* 0x0022a400080011ff */
[----:B--2---:R-:W-:Y:S05]  /*111a0*/  @!P0 NANOSLEEP.SYNCS 0x989680 ;  /* 0x009896800000895d */ /* 0x004fea0003900000 */
[----:B------:R-:W2:Y:S02]  /*111b0*/  @!P0 SYNCS.PHASECHK.TRANS64 P0, [R3+URZ+0x68], R12 ;  /* 0x0000680c030085a7 */ /* 0x000ea400080010ff */
[----:B--2---:R-:W-:Y:S05]  /*111c0*/  @!P0 BRA `(.L_x_202) ;  /* 0xfffffffc00f08947 */ /* 0x004fea000383ffff */
[----:B------:R-:W-:Y:S05]  /*111d0*/  BRA `(.L_x_203) ;  /* 0xffffff8c005c7947 */ /* 0x000fea000383ffff */
.L_x_87:
[----:B-1----:R-:W-:Y:S07]  /*111e0*/  MOV R3, UR4 ;  /* 0x0000000400037c02 */ /* 0x002fee0008000f00 */
.L_x_204:
[----:B-1----:R1:W2:Y:S02]  /*111f0*/  SYNCS.PHASECHK.TRANS64.TRYWAIT P0, [R3+URZ+0x70], R12 ;  /* 0x0000700c030075a7 */ /* 0x0022a400080011ff */
[----:B--2---:R-:W-:Y:S05]  /*11200*/  @!P0 NANOSLEEP.SYNCS 0x989680 ;  /* 0x009896800000895d */ /* 0x004fea0003900000 */
[----:B------:R-:W2:Y:S02]  /*11210*/  @!P0 SYNCS.PHASECHK.TRANS64 P0, [R3+URZ+0x70], R12 ;  /* 0x0000700c030085a7 */ /* 0x000ea400080010ff */
[----:B--2---:R-:W-:Y:S05]  /*11220*/  @!P0 BRA `(.L_x_204) ;  /* 0xfffffffc00f08947 */ /* 0x004fea000383ffff */
[----:B------:R-:W-:Y:S05]  /*11230*/  BRA `(.L_x_205) ;  /* 0xffffff8c00a47947 */ /* 0x000fea000383ffff */
.L_x_88:
[----:B-1----:R-:W-:Y:S07]  /*11240*/  MOV R3, UR4 ;  /* 0x0000000400037c02 */ /* 0x002fee0008000f00 */
.L_x_206:
[----:B-1----:R1:W2:Y:S02]  /*11250*/  SYNCS.PHASECHK.TRANS64.TRYWAIT P0, [R3+URZ+0x78], R12 ;  /* 0x0000780c030075a7 */ /* 0x0022a400080011ff */
[----:B--2---:R-:W-:Y:S05]  /*11260*/  @!P0 NANOSLEEP.SYNCS 0x989680 ;  /* 0x009896800000895d */ /* 0x004fea0003900000 */
[----:B------:R-:W2:Y:S02]  /*11270*/  @!P0 SYNCS.PHASECHK.TRANS64 P0, [R3+URZ+0x78], R12 ;  /* 0x0000780c030085a7 */ /* 0x000ea400080010ff */
[----:B--2---:R-:W-:Y:S05]  /*11280*/  @!P0 BRA `(.L_x_206) ;  /* 0xfffffffc00f08947 */ /* 0x004fea000383ffff */
[----:B------:R-:W-:Y:S05]  /*11290*/  BRA `(.L_x_207) ;  /* 0xffffff8c00ec7947 */ /* 0x000fea000383ffff */
.L_x_89:
[----:B-1----:R-:W-:Y:S07]  /*112a0*/  MOV R3, UR4 ;  /* 0x0000000400037c02 */ /* 0x002fee0008000f00 */
.L_x_208:
[----:B-1----:R1:W2:Y:S02]  /*112b0*/  SYNCS.PHASECHK.TRANS64.TRYWAIT P0, [R3+URZ+0x60], R16 ;  /* 0x00006010030075a7 */ /* 0x0022a400080011ff */
[----:B--2---:R-:W-:Y:S05]  /*112c0*/  @!P0 NANOSLEEP.SYNCS 0x989680 ;  /* 0x009896800000895d */ /* 0x004fea0003900000 */
[----:B------:R-:W2:Y:S02]  /*112d0*/  @!P0 SYNCS.PHASECHK.TRANS64 P0, [R3+URZ+0x60], R16 ;  /* 0x00006010030085a7 */ /* 0x000ea400080010ff */
[----:B--2---:R-:W-:Y:S05]  /*112e0*/  @!P0 BRA `(.L_x_208) ;  /* 0xfffffffc00f08947 */ /* 0x004fea000383ffff */
[----:B------:R-:W-:Y:S05]  /*112f0*/  BRA `(.L_x_209) ;  /* 0xffffff9000387947 */ /* 0x000fea000383ffff */
.L_x_90:
[----:B-1----:R-:W-:Y:S07]  /*11300*/  MOV R3, UR4 ;  /* 0x0000000400037c02 */ /* 0x002fee0008000f00 */
.L_x_210:
[----:B-1----:R1:W2:Y:S02]  /*11310*/  SYNCS.PHASECHK.TRANS64.TRYWAIT P0, [R3+URZ+0x68], R16 ;  /* 0x00006810030075a7 */ /* 0x0022a400080011ff */
[----:B--2---:R-:W-:Y:S05]  /*11320*/  @!P0 NANOSLEEP.SYNCS 0x989680 ;  /* 0x009896800000895d */ /* 0x004fea0003900000 */
[----:B------:R-:W2:Y:S02]  /*11330*/  @!P0 SYNCS.PHASECHK.TRANS64 P0, [R3+URZ+0x68], R16 ;  /* 0x00006810030085a7 */ /* 0x000ea400080010ff */
[----:B--2---:R-:W-:Y:S05]  /*11340*/  @!P0 BRA `(.L_x_210) ;  /* 0xfffffffc00f08947 */ /* 0x004fea000383ffff */
[----:B------:R-:W-:Y:S05]  /*11350*/  BRA `(.L_x_211) ;  /* 0xffffff9000847947 */ /* 0x000fea000383ffff */
.L_x_91:
[----:B-1----:R-:W-:Y:S07]  /*11360*/  MOV R3, UR4 ;  /* 0x0000000400037c02 */ /* 0x002fee0008000f00 */
.L_x_212:
[----:B-1----:R1:W2:Y:S02]  /*11370*/  SYNCS.PHASECHK.TRANS64.TRYWAIT P0, [R3+URZ+0x70], R16 ;  /* 0x00007010030075a7 */ /* 0x0022a400080011ff */
[----:B--2---:R-:W-:Y:S05]  /*11380*/  @!P0 NANOSLEEP.SYNCS 0x989680 ;  /* 0x009896800000895d */ /* 0x004fea0003900000 */
[----:B------:R-:W2:Y:S02]  /*11390*/  @!P0 SYNCS.PHASECHK.TRANS64 P0, [R3+URZ+0x70], R16 ;  /* 0x00007010030085a7 */ /* 0x000ea400080010ff */
[----:B--2---:R-:W-:Y:S05]  /*113a0*/  @!P0 BRA `(.L_x_212) ;  /* 0xfffffffc00f08947 */ /* 0x004fea000383ffff */
[----:B------:R-:W-:Y:S05]  /*113b0*/  BRA `(.L_x_213) ;  /* 0xffffff9000d07947 */ /* 0x000fea000383ffff */
.L_x_92:
[----:B------:R-:W-:Y:S07]  /*113c0*/  MOV R3, UR4 ;  /* 0x0000000400037c02 */ /* 0x000fee0008000f00 */
.L_x_214:
[----:B-1----:R1:W2:Y:S02]  /*113d0*/  SYNCS.PHASECHK.TRANS64.TRYWAIT P0, [R3+URZ+0x78], R16 ;  /* 0x00007810030075a7 */ /* 0x0022a400080011ff */
[----:B--2---:R-:W-:Y:S05]  /*113e0*/  @!P0 NANOSLEEP.SYNCS 0x989680 ;  /* 0x009896800000895d */ /* 0x004fea0003900000 */
[----:B------:R-:W2:Y:S02]  /*113f0*/  @!P0 SYNCS.PHASECHK.TRANS64 P0, [R3+URZ+0x78], R16 ;  /* 0x00007810030085a7 */ /* 0x000ea400080010ff */
[----:B--2---:R-:W-:Y:S05]  /*11400*/  @!P0 BRA `(.L_x_214) ;  /* 0xfffffffc00f08947 */ /* 0x004fea000383ffff */
[----:B------:R-:W-:Y:S05]  /*11410*/  BRA `(.L_x_215) ;  /* 0xffffff94005c7947 */ /* 0x000fea000383ffff */
.L_x_94:
[----:B------:R-:W-:-:S07]  /*11420*/  MOV R3, UR4 ;  /* 0x0000000400037c02 */ /* 0x000fce0008000f00 */
.L_x_216:
[----:B-1----:R1:W3:Y:S02]  /*11430*/  SYNCS.PHASECHK.TRANS64.TRYWAIT P0, [R3+URZ+0x60], R12 ;  /* 0x0000600c030075a7 */ /* 0x0022e400080011ff */
[----:B---3--:R-:W-:Y:S05]  /*11440*/  @!P0 NANOSLEEP.SYNCS 0x989680 ;  /* 0x009896800000895d */ /* 0x008fea0003900000 */
[----:B------:R-:W3:Y:S02]  /*11450*/  @!P0 SYNCS.PHASECHK.TRANS64 P0, [R3+URZ+0x60], R12 ;  /* 0x0000600c030085a7 */ /* 0x000ee400080010ff */
[----:B---3--:R-:W-:Y:S05]  /*11460*/  @!P0 BRA `(.L_x_216) ;  /* 0xfffffffc00f08947 */ /* 0x008fea000383ffff */
[----:B------:R-:W-:Y:S05]  /*11470*/  BRA `(.L_x_217) ;  /* 0xffffff9400b87947 */ /* 0x000fea000383ffff */
.L_x_95:
[----:B-1----:R-:W-:-:S07]  /*11480*/  MOV R3, UR4 ;  /* 0x0000000400037c02 */ /* 0x002fce0008000f00 */
.L_x_218:
[----:B-1----:R1:W3:Y:S02]  /*11490*/  SYNCS.PHASECHK.TRANS64.TRYWAIT P0, [R3+URZ+0x68], R12 ;  /* 0x0000680c030075a7 */ /* 0x0022e400080011ff */
[----:B---3--:R-:W-:Y:S05]  /*114a0*/  @!P0 NANOSLEEP.SYNCS 0x989680 ;  /* 0x009896800000895d */ /* 0x008fea0003900000 */
[----:B------:R-:W3:Y:S02]  /*114b0*/  @!P0 SYNCS.PHASECHK.TRANS64 P0, [R3+URZ+0x68], R12 ;  /* 0x0000680c030085a7 */ /* 0x000ee400080010ff */
[----:B---3--:R-:W-:Y:S05]  /*114c0*/  @!P0 BRA `(.L_x_218) ;  /* 0xfffffffc00f08947 */ /* 0x008fea000383ffff */
[----:B------:R-:W-:Y:S05]  /*114d0*/  BRA `(.L_x_219) ;  /* 0xffffff9400a87947 */ /* 0x000fea000383ffff */
.L_x_96:
[----:B-1----:R-:W-:-:S07]  /*114e0*/  MOV R3, UR4 ;  /* 0x0000000400037c02 */ /* 0x002fce0008000f00 */
.L_x_220:
[----:B-1----:R1:W3:Y:S02]  /*114f0*/  SYNCS.PHASECHK.TRANS64.TRYWAIT P0, [R3+URZ+0x70], R12 ;  /* 0x0000700c030075a7 */ /* 0x0022e400080011ff */
[----:B---3--:R-:W-:Y:S05]  /*11500*/  @!P0 NANOSLEEP.SYNCS 0x989680 ;  /* 0x009896800000895d */ /* 0x008fea0003900000 */
[----:B------:R-:W3:Y:S02]  /*11510*/  @!P0 SYNCS.PHASECHK.TRANS64 P0, [R3+URZ+0x70], R12 ;  /* 0x0000700c030085a7 */ /* 0x000ee400080010ff */
[----:B---3--:R-:W-:Y:S05]  /*11520*/  @!P0 BRA `(.L_x_220) ;  /* 0xfffffffc00f08947 */ /* 0x008fea000383ffff */
[----:B------:R-:W-:Y:S05]  /*11530*/  BRA `(.L_x_221) ;  /* 0xffffff94009c7947 */ /* 0x000fea000383ffff */
.L_x_98:
[----:B------:R-:W-:Y:S07]  /*11540*/  MOV R0, UR37 ;  /* 0x0000002500007c02 */ /* 0x000fee0008000f00 */
.L_x_222:
[----:B---3--:R3:W4:Y:S02]  /*11550*/  SYNCS.PHASECHK.TRANS64.TRYWAIT P0, [R0+URZ+0x90], R3 ;  /* 0x00009003000075a7 */ /* 0x00872400080011ff */
[----:B----4-:R-:W-:Y:S05]  /*11560*/  @!P0 NANOSLEEP.SYNCS 0x989680 ;  /* 0x009896800000895d */ /* 0x010fea0003900000 */
[----:B------:R-:W4:Y:S02]  /*11570*/  @!P0 SYNCS.PHASECHK.TRANS64 P0, [R0+URZ+0x90], R3 ;  /* 0x00009003000085a7 */ /* 0x000f2400080010ff */
[----:B----4-:R-:W-:Y:S05]  /*11580*/  @!P0 BRA `(.L_x_222) ;  /* 0xfffffffc00f08947 */ /* 0x010fea000383ffff */
[----:B------:R-:W-:Y:S05]  /*11590*/  BRA `(.L_x_223) ;  /* 0xffffff9800647947 */ /* 0x000fea000383ffff */
.L_x_109:
[----:B-1----:R-:W-:Y:S04]  /*115a0*/  MOV R2, UR37 ;  /* 0x0000002500027c02 */ /* 0x002fe80008000f00 */
[----:B------:R1:W3:Y:S03]  /*115b0*/  SYNCS.PHASECHK.TRANS64.TRYWAIT P0, [R2+URZ+0x40], R3 ;  /* 0x00004003020075a7 */ /* 0x0002e600080011ff */
[----:B---3--:R-:W-:Y:S05]  /*115c0*/  @!P0 NANOSLEEP.SYNCS 0x989680 ;  /* 0x009896800000895d */ /* 0x008fea0003900000 */
[----:B------:R-:W3:Y:S02]  /*115d0*/  @!P0 SYNCS.PHASECHK.TRANS64 P0, [R2+URZ+0x40], R3 ;  /* 0x00004003020085a7 */ /* 0x000ee400080010ff */
[----:B---3--:R-:W-:Y:S05]  /*115e0*/  @!P0 BRA `(.L_x_109) ;  /* 0xfffffffc00ec8947 */ /* 0x008fea000383ffff */
[----:B------:R-:W-:Y:S05]  /*115f0*/  BRA `(.L_x_108) ;  /* 0xffffffa400a07947 */ /* 0x000fea000383ffff */
.L_x_111:
[----:B-1----:R1:W4:Y:S02]  /*11600*/  SYNCS.PHASECHK.TRANS64.TRYWAIT P1, [R99+URZ+0xa0], R0 ;  /* 0x0000a000630075a7 */ /* 0x00232400080211ff */
[----:B----4-:R-:W-:Y:S05]  /*11610*/  @!P1 NANOSLEEP.SYNCS 0x989680 ;  /* 0x009896800000995d */ /* 0x010fea0003900000 */
[----:B------:R-:W4:Y:S02]  /*11620*/  @!P1 SYNCS.PHASECHK.TRANS64 P1, [R99+URZ+0xa0], R0 ;  /* 0x0000a000630095a7 */ /* 0x000f2400080210ff */
[----:B----4-:R-:W-:Y:S05]  /*11630*/  @!P1 BRA `(.L_x_111) ;  /* 0xfffffffc00f09947 */ /* 0x010fea000383ffff */
[----:B------:R-:W-:Y:S05]  /*11640*/  BRA `(.L_x_110) ;  /* 0xffffffa400c87947 */ /* 0x000fea000383ffff */
.L_x_120:
[----:B-1----:R1:W2:Y:S02]  /*11650*/  SYNCS.PHASECHK.TRANS64.TRYWAIT P0, [R3+URZ+0x40], R0 ;  /* 0x00004000030075a7 */ /* 0x0022a400080011ff */
[----:B--2---:R-:W-:Y:S05]  /*11660*/  @!P0 NANOSLEEP.SYNCS 0x989680 ;  /* 0x009896800000895d */ /* 0x004fea0003900000 */
[----:B------:R-:W2:Y:S02]  /*11670*/  @!P0 SYNCS.PHASECHK.TRANS64 P0, [R3+URZ+0x40], R0 ;  /* 0x00004000030085a7 */ /* 0x000ea400080010ff */
[----:B--2---:R-:W-:Y:S05]  /*11680*/  @!P0 BRA `(.L_x_120) ;  /* 0xfffffffc00f08947 */ /* 0x004fea000383ffff */
[----:B------:R-:W-:Y:S05]  /*11690*/  BRA `(.L_x_119) ;  /* 0xffffffac00ec7947 */ /* 0x000fea000383ffff */
.L_x_128:
[----:B-1----:R1:W4:Y:S02]  /*116a0*/  SYNCS.PHASECHK.TRANS64.TRYWAIT P0, [R50+URZ+0x40], R5 ;  /* 0x00004005320075a7 */ /* 0x00232400080011ff */
[----:B----4-:R-:W-:Y:S05]  /*116b0*/  @!P0 NANOSLEEP.SYNCS 0x989680 ;  /* 0x009896800000895d */ /* 0x010fea0003900000 */
[----:B------:R-:W4:Y:S02]  /*116c0*/  @!P0 SYNCS.PHASECHK.TRANS64 P0, [R50+URZ+0x40], R5 ;  /* 0x00004005320085a7 */ /* 0x000f2400080010ff */
[----:B----4-:R-:W-:Y:S05]  /*116d0*/  @!P0 BRA `(.L_x_128) ;  /* 0xfffffffc00f08947 */ /* 0x010fea000383ffff */
[----:B------:R-:W-:Y:S05]  /*116e0*/  BRA `(.L_x_127) ;  /* 0xffffffb800307947 */ /* 0x000fea000383ffff */
.L_x_136:
[----:B-1----:R1:W4:Y:S02]  /*116f0*/  SYNCS.PHASECHK.TRANS64.TRYWAIT P0, [R105+URZ+0x40], R6 ;  /* 0x00004006690075a7 */ /* 0x00232400080011ff */
[----:B----4-:R-:W-:Y:S05]  /*11700*/  @!P0 NANOSLEEP.SYNCS 0x989680 ;  /* 0x009896800000895d */ /* 0x010fea0003900000 */
[----:B------:R-:W4:Y:S02]  /*11710*/  @!P0 SYNCS.PHASECHK.TRANS64 P0, [R105+URZ+0x40], R6 ;  /* 0x00004006690085a7 */ /* 0x000f2400080010ff */
[----:B----4-:R-:W-:Y:S05]  /*11720*/  @!P0 BRA `(.L_x_136) ;  /* 0xfffffffc00f08947 */ /* 0x010fea000383ffff */
[----:B------:R-:W-:Y:S05]  /*11730*/  BRA `(.L_x_135) ;  /* 0xffffffc000747947 */ /* 0x000fea000383ffff */
.L_x_144:
[----:B-1----:R1:W4:Y:S02]  /*11740*/  SYNCS.PHASECHK.TRANS64.TRYWAIT P0, [R106+URZ+0x40], R5 ;  /* 0x000040056a0075a7 */ /* 0x00232400080011ff */
[----:B----4-:R-:W-:Y:S05]  /*11750*/  @!P0 NANOSLEEP.SYNCS 0x989680 ;  /* 0x009896800000895d */ /* 0x010fea0003900000 */
[----:B------:R-:W4:Y:S02]  /*11760*/  @!P0 SYNCS.PHASECHK.TRANS64 P0, [R106+URZ+0x40], R5 ;  /* 0x000040056a0085a7 */ /* 0x000f2400080010ff */
[----:B----4-:R-:W-:Y:S05]  /*11770*/  @!P0 BRA `(.L_x_144) ;  /* 0xfffffffc00f08947 */ /* 0x010fea000383ffff */
[----:B------:R-:W-:Y:S05]  /*11780*/  BRA `(.L_x_143) ;  /* 0xffffffc800c47947 */ /* 0x000fea000383ffff */
.L_x_152:
[----:B-1----:R1:W4:Y:S02]  /*11790*/  SYNCS.PHASECHK.TRANS64.TRYWAIT P0, [R106+URZ+0x40], R5 ;  /* 0x000040056a0075a7 */ /* 0x00232400080011ff */
[----:B----4-:R-:W-:Y:S05]  /*117a0*/  @!P0 NANOSLEEP.SYNCS 0x989680 ;  /* 0x009896800000895d */ /* 0x010fea0003900000 */
[----:B------:R-:W4:Y:S02]  /*117b0*/  @!P0 SYNCS.PHASECHK.TRANS64 P0, [R106+URZ+0x40], R5 ;  /* 0x000040056a0085a7 */ /* 0x000f2400080010ff */
[----:B----4-:R-:W-:Y:S05]  /*117c0*/  @!P0 BRA `(.L_x_152) ;  /* 0xfffffffc00f08947 */ /* 0x010fea000383ffff */
[----:B------:R-:W-:Y:S05]  /*117d0*/  BRA `(.L_x_151) ;  /* 0xffffffd400247947 */ /* 0x000fea000383ffff */
.L_x_160:
[----:B-1----:R1:W4:Y:S02]  /*117e0*/  SYNCS.PHASECHK.TRANS64.TRYWAIT P0, [R106+URZ+0x40], R5 ;  /* 0x000040056a0075a7 */ /* 0x00232400080011ff */
[----:B----4-:R-:W-:Y:S05]  /*117f0*/  @!P0 NANOSLEEP.SYNCS 0x989680 ;  /* 0x009896800000895d */ /* 0x010fea0003900000 */
[----:B------:R-:W4:Y:S02]  /*11800*/  @!P0 SYNCS.PHASECHK.TRANS64 P0, [R106+URZ+0x40], R5 ;  /* 0x000040056a0085a7 */ /* 0x000f2400080010ff */
[----:B----4-:R-:W-:Y:S05]  /*11810*/  @!P0 BRA `(.L_x_160) ;  /* 0xfffffffc00f08947 */ /* 0x010fea000383ffff */
[----:B------:R-:W-:Y:S05]  /*11820*/  BRA `(.L_x_159) ;  /* 0xffffffdc00787947 */ /* 0x000fea000383ffff */
.L_x_168:
[----:B-1----:R1:W4:Y:S02]  /*11830*/  SYNCS.PHASECHK.TRANS64.TRYWAIT P0, [R105+URZ+0x40], R104 ;  /* 0x00004068690075a7 */ /* 0x00232400080011ff */
[----:B----4-:R-:W-:Y:S05]  /*11840*/  @!P0 NANOSLEEP.SYNCS 0x989680 ;  /* 0x009896800000895d */ /* 0x010fea0003900000 */
[----:B------:R-:W4:Y:S02]  /*11850*/  @!P0 SYNCS.PHASECHK.TRANS64 P0, [R105+URZ+0x40], R104 ;  /* 0x00004068690085a7 */ /* 0x000f2400080010ff */
[----:B----4-:R-:W-:Y:S05]  /*11860*/  @!P0 BRA `(.L_x_168) ;  /* 0xfffffffc00f08947 */ /* 0x010fea000383ffff */
[----:B------:R-:W-:Y:S05]  /*11870*/  BRA `(.L_x_167) ;  /* 0xffffffe400cc7947 */ /* 0x000fea000383ffff */
        .weak           $__internal_0_$__cuda_sm10x_tcgen05_guardrail_trap_col_being_dealloced_not_returned_by_alloc
        .type           $__internal_0_$__cuda_sm10x_tcgen05_guardrail_trap_col_being_dealloced_not_returned_by_alloc,@function
        .size           $__internal_0_$__cuda_sm10x_tcgen05_guardrail_trap_col_being_dealloced_not_returned_by_alloc,($__internal_1_$__cuda_sm10x_tcgen05_guardrail_trap_phase_invalid_during_alloc - $__internal_0_$__cuda_sm10x_tcgen05_guardrail_trap_col_being_dealloced_not_returned_by_alloc)
$__internal_0_$__cuda_sm10x_tcgen05_guardrail_trap_col_being_dealloced_not_returned_by_alloc:
[----:B------:R-:W-:Y:S05]  /*11880*/  BPT.TRAP 0x1 ;  /* 0x000000040000795c */ /* 0x000fea0000300000 */
[----:B------:R-:W-:-:S04]  /*11890*/  HFMA2 R3, -RZ, RZ, 0, 0 ;  /* 0x00000000ff037431 */ /* 0x000fc800000001ff */
[----:B------:R-:W-:Y:S05]  /*118a0*/  RET.REL.NODEC R2 `(_ZN7cutlass13device_kernelINS_4conv6kernel13ConvUniversalINS1_16ConvProblemShapeILNS1_8OperatorE0ELi2EEENS1_10collective14CollectiveConvINS1_47MainloopSm100TmaUmmaWarpSpecializedImplicitGemmILS5_0ELi4ELi2ELi1ELi2EN4cute5tupleIJNSA_1CILi2EEENSC_ILi1EEESE_EEEEENSB_IJNSC_ILi256EEENSC_ILi128EEENSB_IJNSC_ILi64EEEEEEEEENS_10tfloat32_tESM_NSA_8TiledMMAINSA_8MMA_AtomIJNSA_23SM100_MMA_TF32_2x1SM_SSISM_SM_fLi256ELi128ELNSA_4UMMA5MajorE0ELSR_0ELNSQ_7ScaleInE0ELSS_0EEEEEENSA_6LayoutINSB_IJSE_SE_SE_EEENSB_IJNSC_ILi0EEESX_SX_EEEEENSB_IJNSA_10UnderscoreES10_S10_EEEEENS7_6detail27Sm100ImplicitGemmTileTraitsINSA_25SM100_TMA_2SM_LOAD_IM2COLENSA_14ComposedLayoutINSA_7SwizzleILi3ELi4ELi3EEENSA_18smem_ptr_flag_bitsILi32EEENSV_INSB_IJNSC_ILi8EEENSC_ILi32EEEEEENSB_IJS1C_SE_EEEEEEEvEENS14_INSA_18SM100_TMA_2SM_LOADES1G_vEEEENS_8epilogue10collective18CollectiveEpilogueINS1L_23Sm100TmaWarpSpecializedILi4ELi2ELi16ELb1ELb0EEEJNSB_IJSI_SI_SK_EEENSB_IJNSV_ISI_SE_EENSV_INSC_ILi16EEESE_EEEEESM_NSB_IJNSB_IJlllEEESE_SX_EEESM_S1W_NS1L_6fusion15FusionCallbacksIS1P_NS1X_17LinearCombinationISM_fSM_fLNS_15FloatRoundStyleE2EEES1Q_S1U_JEEENSA_5SM1004TMEM4LOAD26SM100_TMEM_LOAD_32dp32b16xENSA_20SM90_TMA_LOAD_IM2COLENS16_INS17_ILi2ELi4ELi3EEES1A_NSV_INSB_IJS1B_S1S_EEENSB_IJS1S_SE_EEEEEEENSA_39AutoVectorizingCopyWithAssumedAlignmentILi128EEENSA_21SM90_TMA_STORE_IM2COLES2C_S2E_S2E_EEEvvEEEEvNT_6ParamsE) ;  /* 0xfffffee402d47950 */ /* 0x000fea0003c3ffff */
        .weak           $__internal_1_$__cuda_sm10x_tcgen05_guardrail_trap_phase_invalid_during_alloc
        .type           $__internal_1_$__cuda_sm10x_tcgen05_guardrail_trap_phase_invalid_during_alloc,@function
        .size           $__internal_1_$__cuda_sm10x_tcgen05_guardrail_trap_phase_invalid_during_alloc,($__internal_2_$__cuda_sm10x_tcgen05_guardrail_trap_unallocated_columns_being_dealloced - $__internal_1_$__cuda_sm10x_tcgen05_guardrail_trap_phase_invalid_during_alloc)
$__internal_1_$__cuda_sm10x_tcgen05_guardrail_trap_phase_invalid_during_alloc:
[----:B------:R-:W-:Y:S05]  /*118b0*/  BPT.TRAP 0x1 ;  /* 0x000000040000795c */ /* 0x000fea0000300000 */
[----:B------:R-:W-:-:S04]  /*118c0*/  MOV R3, 0x0 ;  /* 0x0000000000037802 */ /* 0x000fc80000000f00 */
[----:B------:R-:W-:Y:S05]  /*118d0*/  RET.REL.NODEC R2 `(_ZN7cutlass13device_kernelINS_4conv6kernel13ConvUniversalINS1_16ConvProblemShapeILNS1_8OperatorE0ELi2EEENS1_10collective14CollectiveConvINS1_47MainloopSm100TmaUmmaWarpSpecializedImplicitGemmILS5_0ELi4ELi2ELi1ELi2EN4cute5tupleIJNSA_1CILi2EEENSC_ILi1EEESE_EEEEENSB_IJNSC_ILi256EEENSC_ILi128EEENSB_IJNSC_ILi64EEEEEEEEENS_10tfloat32_tESM_NSA_8TiledMMAINSA_8MMA_AtomIJNSA_23SM100_MMA_TF32_2x1SM_SSISM_SM_fLi256ELi128ELNSA_4UMMA5MajorE0ELSR_0ELNSQ_7ScaleInE0ELSS_0EEEEEENSA_6LayoutINSB_IJSE_SE_SE_EEENSB_IJNSC_ILi0EEESX_SX_EEEEENSB_IJNSA_10UnderscoreES10_S10_EEEEENS7_6detail27Sm100ImplicitGemmTileTraitsINSA_25SM100_TMA_2SM_LOAD_IM2COLENSA_14ComposedLayoutINSA_7SwizzleILi3ELi4ELi3EEENSA_18smem_ptr_flag_bitsILi32EEENSV_INSB_IJNSC_ILi8EEENSC_ILi32EEEEEENSB_IJS1C_SE_EEEEEEEvEENS14_INSA_18SM100_TMA_2SM_LOADES1G_vEEEENS_8epilogue10collective18CollectiveEpilogueINS1L_23Sm100TmaWarpSpecializedILi4ELi2ELi16ELb1ELb0EEEJNSB_IJSI_SI_SK_EEENSB_IJNSV_ISI_SE_EENSV_INSC_ILi16EEESE_EEEEESM_NSB_IJNSB_IJlllEEESE_SX_EEESM_S1W_NS1L_6fusion15FusionCallbacksIS1P_NS1X_17LinearCombinationISM_fSM_fLNS_15FloatRoundStyleE2EEES1Q_S1U_JEEENSA_5SM1004TMEM4LOAD26SM100_TMEM_LOAD_32dp32b16xENSA_20SM90_TMA_LOAD_IM2COLENS16_INS17_ILi2ELi4ELi3EEES1A_NSV_INSB_IJS1B_S1S_EEENSB_IJS1S_SE_EEEEEEENSA_39AutoVectorizingCopyWithAssumedAlignmentILi128EEENSA_21SM90_TMA_STORE_IM2COLES2C_S2E_S2E_EEEvvEEEEvNT_6ParamsE) ;  /* 0xfffffee402c87950 */ /* 0x000fea0003c3ffff */
        .weak           $__internal_2_$__cuda_sm10x_tcgen05_guardrail_trap_unallocated_columns_being_dealloced
        .type           $__internal_2_$__cuda_sm10x_tcgen05_guardrail_trap_unallocated_columns_being_dealloced,@function
        .size           $__internal_2_$__cuda_sm10x_tcgen05_guardrail_trap_unallocated_columns_being_dealloced,(.L_x_225 - $__internal_2_$__cuda_sm10x_tcgen05_guardrail_trap_unallocated_columns_being_dealloced)
$__internal_2_$__cuda_sm10x_tcgen05_guardrail_trap_unallocated_columns_being_dealloced:
[----:B------:R-:W-:Y:S05]  /*118e0*/  BPT.TRAP 0x1 ;  /* 0x000000040000795c */ /* 0x000fea0000300000 */
[----:B------:R-:W-:-:S04]  /*118f0*/  HFMA2 R3, -RZ, RZ, 0, 0 ;  /* 0x00000000ff037431 */ /* 0x000fc800000001ff */
[----:B------:R-:W-:Y:S05]  /*11900*/  RET.REL.NODEC R2 `(_ZN7cutlass13device_kernelINS_4conv6kernel13ConvUniversalINS1_16ConvProblemShapeILNS1_8OperatorE0ELi2EEENS1_10collective14CollectiveConvINS1_47MainloopSm100TmaUmmaWarpSpecializedImplicitGemmILS5_0ELi4ELi2ELi1ELi2EN4cute5tupleIJNSA_1CILi2EEENSC_ILi1EEESE_EEEEENSB_IJNSC_ILi256EEENSC_ILi128EEENSB_IJNSC_ILi64EEEEEEEEENS_10tfloat32_tESM_NSA_8TiledMMAINSA_8MMA_AtomIJNSA_23SM100_MMA_TF32_2x1SM_SSISM_SM_fLi256ELi128ELNSA_4UMMA5MajorE0ELSR_0ELNSQ_7ScaleInE0ELSS_0EEEEEENSA_6LayoutINSB_IJSE_SE_SE_EEENSB_IJNSC_ILi0EEESX_SX_EEEEENSB_IJNSA_10UnderscoreES10_S10_EEEEENS7_6detail27Sm100ImplicitGemmTileTraitsINSA_25SM100_TMA_2SM_LOAD_IM2COLENSA_14ComposedLayoutINSA_7SwizzleILi3ELi4ELi3EEENSA_18smem_ptr_flag_bitsILi32EEENSV_INSB_IJNSC_ILi8EEENSC_ILi32EEEEEENSB_IJS1C_SE_EEEEEEEvEENS14_INSA_18SM100_TMA_2SM_LOADES1G_vEEEENS_8epilogue10collective18CollectiveEpilogueINS1L_23Sm100TmaWarpSpecializedILi4ELi2ELi16ELb1ELb0EEEJNSB_IJSI_SI_SK_EEENSB_IJNSV_ISI_SE_EENSV_INSC_ILi16EEESE_EEEEESM_NSB_IJNSB_IJlllEEESE_SX_EEESM_S1W_NS1L_6fusion15FusionCallbacksIS1P_NS1X_17LinearCombinationISM_fSM_fLNS_15FloatRoundStyleE2EEES1Q_S1U_JEEENSA_5SM1004TMEM4LOAD26SM100_TMEM_LOAD_32dp32b16xENSA_20SM90_TMA_LOAD_IM2COLENS16_INS17_ILi2ELi4ELi3EEES1A_NSV_INSB_IJS1B_S1S_EEENSB_IJS1S_SE_EEEEEEENSA_39AutoVectorizingCopyWithAssumedAlignmentILi128EEENSA_21SM90_TMA_STORE_IM2COLES2C_S2E_S2E_EEEvvEEEEvNT_6ParamsE) ;  /* 0xfffffee402bc7950 */ /* 0x000fea0003c3ffff */
.L_x_224:
[----:B------:R-:W-:-:S00]  /*11910*/  BRA `(.L_x_224) ;  /* 0xfffffffc00fc7947 */ /* 0x000fc0000383ffff */
[----:B------:R-:W-:-:S00]  /*11920*/  NOP ;  /* 0x0000000000007918 */ /* 0x000fc00000000000 */
        /* <DEDUP_REMOVED lines=13> */
.L_x_225:


//--------------------- .nv.global.init           --------------------------
	.section	.nv.global.init,"aw",@progbits
.nv.global.init:
	.type		$str$29,@object
	.size		$str$29,($str$30 - $str$29)
$str$29:
        /*0000*/ 	.byte	0x28, 0x61, 0x64, 0x64, 0x72, 0x65, 0x73, 0x73, 0x20, 0x26, 0x20, 0x6d, 0x61, 0x73, 0x6b, 0x29
        /*0010*/ 	.byte	0x20, 0x3d, 0x3d, 0x20, 0x30, 0x00
	.type		$str$30,@object
	.size		$str$30,($str$28 - $str$30)
$str$30:
        /*0016*/ 	.byte	0x2f, 0x74, 0x6d, 0x70, 0x2f, 0x63, 0x75, 0x74, 0x6c, 0x61, 0x73, 0x73, 0x5f, 0x73, 0x77, 0x65
        /*0026*/ 	.byte	0x65, 0x70, 0x5f, 0x73, 0x72, 0x63, 0x2f, 0x69, 0x6e, 0x63, 0x6c, 0x75, 0x64, 0x65, 0x2f, 0x63
        /*0036*/ 	.byte	0x75, 0x74, 0x65, 0x2f, 0x70, 0x6f, 0x69, 0x6e, 0x74, 0x65, 0x72, 0x5f, 0x66, 0x6c, 0x61, 0x67
        /*0046*/ 	.byte	0x67, 0x65, 0x64, 0x2e, 0x68, 0x70, 0x70, 0x00
	.type		$str$28,@object
	.size		$str$28,($str$27 - $str$28)
$str$28:
        /*004e*/ 	.byte	0x2f, 0x74, 0x6d, 0x70, 0x2f, 0x63, 0x75, 0x74, 0x6c, 0x61, 0x73, 0x73, 0x5f, 0x73, 0x77, 0x65
        /*005e*/ 	.byte	0x65, 0x70, 0x5f, 0x73, 0x72, 0x63, 0x2f, 0x69, 0x6e, 0x63, 0x6c, 0x75, 0x64, 0x65, 0x2f, 0x63
        /*006e*/ 	.byte	0x75, 0x74, 0x65, 0x2f, 0x61, 0x74, 0x6f, 0x6d, 0x2f, 0x63, 0x6f, 0x70, 0x79, 0x5f, 0x74, 0x72
        /*007e*/ 	.byte	0x61, 0x69, 0x74, 0x73, 0x5f, 0x73, 0x6d, 0x31, 0x30, 0x30, 0x2e, 0x68, 0x70, 0x70, 0x00
	.type		$str$27,@object
	.size		$str$27,(__unnamed_1 - $str$27)
$str$27:
        /*008d*/ 	.byte	0x28, 0x28, 0x75, 0x69, 0x6e, 0x74, 0x33, 0x32, 0x5f, 0x74, 0x28, 0x74, 0x68, 0x72, 0x65, 0x61
        /*009d*/ 	.byte	0x64, 0x49, 0x64, 0x78, 0x2e, 0x78, 0x29, 0x20, 0x2f, 0x20, 0x33, 0x32, 0x29, 0x20, 0x25, 0x20
        /*00ad*/ 	.byte	0x34, 0x29, 0x20, 0x3d, 0x3d, 0x20, 0x28, 0x28, 0x28, 0x74, 0x6d, 0x65, 0x6d, 0x5f, 0x61, 0x64
        /*00bd*/ 	.byte	0x64, 0x72, 0x20, 0x3e, 0x3e, 0x20, 0x31, 0x36, 0x29, 0x20, 0x2f, 0x20, 0x33, 0x32, 0x29, 0x20
        /*00cd*/ 	.byte	0x25, 0x20, 0x34, 0x29, 0x00
	.type		__unnamed_1,@object
	.size		__unnamed_1,(__unnamed_2 - __unnamed_1)
__unnamed_1:
        /*00d2*/ 	.byte	0x61, 0x75, 0x74, 0x6f, 0x20, 0x63, 0x75, 0x74, 0x65, 0x3a, 0x3a, 0x61, 0x73, 0x5f, 0x70, 0x6f
        /* <DEDUP_REMOVED lines=24> */
        /*0262*/ 	.byte	0x32, 0x30, 0x34, 0x38, 0x3e, 0x3e, 0x3e, 0x3e, 0x5d, 0x00
	.type		__unnamed_2,@object
	.size		__unnamed_2,(.L_2 - __unnamed_2)
__unnamed_2:
        /* <DEDUP_REMOVED lines=42> */
        /*050c*/ 	.byte	0x3e, 0x5d, 0x00
.L_2:


//--------------------- .nv.shared._ZN7cutlass13device_kernelINS_4conv6kernel13ConvUniversalINS1_16ConvProblemShapeILNS1_8OperatorE0ELi2EEENS1_10collective14CollectiveConvINS1_47MainloopSm100TmaUmmaWarpSpecializedImplicitGemmILS5_0ELi4ELi2ELi1ELi2EN4cute5tupleIJNSA_1CILi2EEENSC_ILi1EEESE_EEEEENSB_IJNSC_ILi256EEENSC_ILi128EEENSB_IJNSC_ILi64EEEEEEEEENS_10tfloat32_tESM_NSA_8TiledMMAINSA_8MMA_AtomIJNSA_23SM100_MMA_TF32_2x1SM_SSISM_SM_fLi256ELi128ELNSA_4UMMA5MajorE0ELSR_0ELNSQ_7ScaleInE0ELSS_0EEEEEENSA_6LayoutINSB_IJSE_SE_SE_EEENSB_IJNSC_ILi0EEESX_SX_EEEEENSB_IJNSA_10UnderscoreES10_S10_EEEEENS7_6detail27Sm100ImplicitGemmTileTraitsINSA_25SM100_TMA_2SM_LOAD_IM2COLENSA_14ComposedLayoutINSA_7SwizzleILi3ELi4ELi3EEENSA_18smem_ptr_flag_bitsILi32EEENSV_INSB_IJNSC_ILi8EEENSC_ILi32EEEEEENSB_IJS1C_SE_EEEEEEEvEENS14_INSA_18SM100_TMA_2SM_LOADES1G_vEEEENS_8epilogue10collective18CollectiveEpilogueINS1L_23Sm100TmaWarpSpecializedILi4ELi2ELi16ELb1ELb0EEEJNSB_IJSI_SI_SK_EEENSB_IJNSV_ISI_SE_EENSV_INSC_ILi16EEESE_EEEEESM_NSB_IJNSB_IJlllEEESE_SX_EEESM_S1W_NS1L_6fusion15FusionCallbacksIS1P_NS1X_17LinearCombinationISM_fSM_fLNS_15FloatRoundStyleE2EEES1Q_S1U_JEEENSA_5SM1004TMEM4LOAD26SM100_TMEM_LOAD_32dp32b16xENSA_20SM90_TMA_LOAD_IM2COLENS16_INS17_ILi2ELi4ELi3EEES1A_NSV_INSB_IJS1B_S1S_EEENSB_IJS1S_SE_EEEEEEENSA_39AutoVectorizingCopyWithAssumedAlignmentILi128EEENSA_21SM90_TMA_STORE_IM2COLES2C_S2E_S2E_EEEvvEEEEvNT_6ParamsE --------------------------
	.section	.nv.shared._ZN7cutlass13device_kernelINS_4conv6kernel13ConvUniversalINS1_16ConvProblemShapeILNS1_8OperatorE0ELi2EEENS1_10collective14CollectiveConvINS1_47MainloopSm100TmaUmmaWarpSpecializedImplicitGemmILS5_0ELi4ELi2ELi1ELi2EN4cute5tupleIJNSA_1CILi2EEENSC_ILi1EEESE_EEEEENSB_IJNSC_ILi256EEENSC_ILi128EEENSB_IJNSC_ILi64EEEEEEEEENS_10tfloat32_tESM_NSA_8TiledMMAINSA_8MMA_AtomIJNSA_23SM100_MMA_TF32_2x1SM_SSISM_SM_fLi256ELi128ELNSA_4UMMA5MajorE0ELSR_0ELNSQ_7ScaleInE0ELSS_0EEEEEENSA_6LayoutINSB_IJSE_SE_SE_EEENSB_IJNSC_ILi0EEESX_SX_EEEEENSB_IJNSA_10UnderscoreES10_S10_EEEEENS7_6detail27Sm100ImplicitGemmTileTraitsINSA_25SM100_TMA_2SM_LOAD_IM2COLENSA_14ComposedLayoutINSA_7SwizzleILi3ELi4ELi3EEENSA_18smem_ptr_flag_bitsILi32EEENSV_INSB_IJNSC_ILi8EEENSC_ILi32EEEEEENSB_IJS1C_SE_EEEEEEEvEENS14_INSA_18SM100_TMA_2SM_LOADES1G_vEEEENS_8epilogue10collective18CollectiveEpilogueINS1L_23Sm100TmaWarpSpecializedILi4ELi2ELi16ELb1ELb0EEEJNSB_IJSI_SI_SK_EEENSB_IJNSV_ISI_SE_EENSV_INSC_ILi16EEESE_EEEEESM_NSB_IJNSB_IJlllEEESE_SX_EEESM_S1W_NS1L_6fusion15FusionCallbacksIS1P_NS1X_17LinearCombinationISM_fSM_fLNS_15FloatRoundStyleE2EEES1Q_S1U_JEEENSA_5SM1004TMEM4LOAD26SM100_TMEM_LOAD_32dp32b16xENSA_20SM90_TMA_LOAD_IM2COLENS16_INS17_ILi2ELi4ELi3EEES1A_NSV_INSB_IJS1B_S1S_EEENSB_IJS1S_SE_EEEEEEENSA_39AutoVectorizingCopyWithAssumedAlignmentILi128EEENSA_21SM90_TMA_STORE_IM2COLES2C_S2E_S2E_EEEvvEEEEvNT_6ParamsE,"aw",@nobits
	.sectionflags	@""
	.align	16
	.zero		1024


//--------------------- .nv.shared.reserved.0     --------------------------
	.section	.nv.shared.reserved.0,"aw",@nobits
	.weak		__nv_reservedSMEM_offset_0_alias
	.size		__nv_reservedSMEM_offset_0_alias, 0, 64
	.other		__nv_reservedSMEM_offset_0_alias,@"STO_CUDA_RESERVED_SHARED STV_DEFAULT"
__nv_reservedSMEM_offset_0_alias:
	.zero		0
.nv.shared.reserved.0:
	.zero		64
	.weak		__nv_reservedSMEM_tcgen05_partition
	.type		__nv_reservedSMEM_tcgen05_partition,@object
	.size		__nv_reservedSMEM_tcgen05_partition,(.L_0 - __nv_reservedSMEM_tcgen05_partition)
__nv_reservedSMEM_tcgen05_partition:
	.zero		32
.L_0:


//--------------------- .nv.global                --------------------------
	.section	.nv.global,"aw",@nobits
.nv.global:
	.type		_ZN39_INTERNAL_d6b96efa_4_k_cu_bd26749e_36574cute1_E,@object
	.size		_ZN39_INTERNAL_d6b96efa_4_k_cu_bd26749e_36574cute1_E,(_ZN39_INTERNAL_d6b96efa_4_k_cu_bd26749e_36574cuda3std3__45__cpo6cbeginE - _ZN39_INTERNAL_d6b96efa_4_k_cu_bd26749e_36574cute1_E)
_ZN39_INTERNAL_d6b96efa_4_k_cu_bd26749e_36574cute1_E:
	.zero		1
	.type		_ZN39_INTERNAL_d6b96efa_4_k_cu_bd26749e_36574cuda3std3__45__cpo6cbeginE,@object
	.size		_ZN39_INTERNAL_d6b96efa_4_k_cu_bd26749e_36574cuda3std3__45__cpo6cbeginE,(_ZN39_INTERNAL_d6b96efa_4_k_cu_bd26749e_36574cuda3std3__48in_placeE - _ZN39_INTERNAL_d6b96efa_4_k_cu_bd26749e_36574cuda3std3__45__cpo6cbeginE)
_ZN39_INTERNAL_d6b96efa_4_k_cu_bd26749e_36574cuda3std3__45__cpo6cbeginE:
	.zero		1
	.type		_ZN39_INTERNAL_d6b96efa_4_k_cu_bd26749e_36574cuda3std3__48in_placeE,@object
	.size		_ZN39_INTERNAL_d6b96efa_4_k_cu_bd26749e_36574cuda3std3__48in_placeE,(_ZN39_INTERNAL_d6b96efa_4_k_cu_bd26749e_36574cuda3std6ranges3__45__cpo9iter_moveE - _ZN39_INTERNAL_d6b96efa_4_k_cu_bd26749e_36574cuda3std3__48in_placeE)
_ZN39_INTERNAL_d6b96efa_4_k_cu_bd26749e_36574cuda3std3__48in_placeE:
	.zero		1
	.type		_ZN39_INTERNAL_d6b96efa_4_k_cu_bd26749e_36574cuda3std6ranges3__45__cpo9iter_moveE,@object
	.size		_ZN39_INTERNAL_d6b96efa_4_k_cu_bd26749e_36574cuda3std6ranges3__45__cpo9iter_moveE,(_ZN39_INTERNAL_d6b96efa_4_k_cu_bd26749e_36574cuda3std3__45__cpo5beginE - _ZN39_INTERNAL_d6b96efa_4_k_cu_bd26749e_36574cuda3std6ranges3__45__cpo9iter_moveE)
_ZN39_INTERNAL_d6b96efa_4_k_cu_bd26749e_36574cuda3std6ranges3__45__cpo9iter_moveE:
	.zero		1
	.type		_ZN39_INTERNAL_d6b96efa_4_k_cu_bd26749e_36574cuda3std3__45__cpo5beginE,@object
	.size		_ZN39_INTERNAL_d6b96efa_4_k_cu_bd26749e_36574cuda3std3__45__cpo5beginE,(_ZN39_INTERNAL_d6b96efa_4_k_cu_bd26749e_36574cuda3std3__441_GLOBAL__N__d6b96efa_4_k_cu_bd26749e_36576ignoreE - _ZN39_INTERNAL_d6b96efa_4_k_cu_bd26749e_36574cuda3std3__45__cpo5beginE)
_ZN39_INTERNAL_d6b96efa_4_k_cu_bd26749e_36574cuda3std3__45__cpo5beginE:
	.zero		1
	.type		_ZN39_INTERNAL_d6b96efa_4_k_cu_bd26749e_36574cuda3std3__441_GLOBAL__N__d6b96efa_4_k_cu_bd26749e_36576ignoreE,@object
	.size		_ZN39_INTERNAL_d6b96efa_4_k_cu_bd26749e_36574cuda3std3__441_GLOBAL__N__d6b96efa_4_k_cu_bd26749e_36576ignoreE,(_ZN39_INTERNAL_d6b96efa_4_k_cu_bd26749e_36574cute7productE - _ZN39_INTERNAL_d6b96efa_4_k_cu_bd26749e_36574cuda3std3__441_GLOBAL__N__d6b96efa_4_k_cu_bd26749e_36576ignoreE)
_ZN39_INTERNAL_d6b96efa_4_k_cu_bd26749e_36574cuda3std3__441_GLOBAL__N__d6b96efa_4_k_cu_bd26749e_36576ignoreE:
	.zero		1
	.type		_ZN39_INTERNAL_d6b96efa_4_k_cu_bd26749e_36574cute7productE,@object
	.size		_ZN39_INTERNAL_d6b96efa_4_k_cu_bd26749e_36574cute7productE,(_ZN39_INTERNAL_d6b96efa_4_k_cu_bd26749e_36574cuda3std3__45__cpo3endE - _ZN39_INTERNAL_d6b96efa_4_k_cu_bd26749e_36574cute7productE)
_ZN39_INTERNAL_d6b96efa_4_k_cu_bd26749e_36574cute7productE:
	.zero		1
	.type		_ZN39_INTERNAL_d6b96efa_4_k_cu_bd26749e_36574cuda3std3__45__cpo3endE,@object
	.size		_ZN39_INTERNAL_d6b96efa_4_k_cu_bd26749e_36574cuda3std3__45__cpo3endE,(_ZN39_INTERNAL_d6b96efa_4_k_cu_bd26749e_36574cuda3std3__419piecewise_constructE - _ZN39_INTERNAL_d6b96efa_4_k_cu_bd26749e_36574cuda3std3__45__cpo3endE)
_ZN39_INTERNAL_d6b96efa_4_k_cu_bd26749e_36574cuda3std3__45__cpo3endE:
	.zero		1
	.type		_ZN39_INTERNAL_d6b96efa_4_k_cu_bd26749e_36574cuda3std3__419piecewise_constructE,@object
	.size		_ZN39_INTERNAL_d6b96efa_4_k_cu_bd26749e_36574cuda3std3__419piecewise_constructE,(_ZN39_INTERNAL_d6b96efa_4_k_cu_bd26749e_36574cuda3std3__45__cpo4cendE - _ZN39_INTERNAL_d6b96efa_4_k_cu_bd26749e_36574cuda3std3__419piecewise_constructE)
_ZN39_INTERNAL_d6b96efa_4_k_cu_bd26749e_36574cuda3std3__419piecewise_constructE:
	.zero		1
	.type		_ZN39_INTERNAL_d6b96efa_4_k_cu_bd26749e_36574cuda3std3__45__cpo4cendE,@object
	.size		_ZN39_INTERNAL_d6b96efa_4_k_cu_bd26749e_36574cuda3std3__45__cpo4cendE,(_ZN39_INTERNAL_d6b96efa_4_k_cu_bd26749e_36574cuda3std6ranges3__45__cpo4swapE - _ZN39_INTERNAL_d6b96efa_4_k_cu_bd26749e_36574cuda3std3__45__cpo4cendE)
_ZN39_INTERNAL_d6b96efa_4_k_cu_bd26749e_36574cuda3std3__45__cpo4cendE:
	.zero		1
	.type		_ZN39_INTERNAL_d6b96efa_4_k_cu_bd26749e_36574cuda3std6ranges3__45__cpo4swapE,@object
	.size		_ZN39_INTERNAL_d6b96efa_4_k_cu_bd26749e_36574cuda3std6ranges3__45__cpo4swapE,(.L_10 - _ZN39_INTERNAL_d6b96efa_4_k_cu_bd26749e_36574cuda3std6ranges3__45__cpo4swapE)
_ZN39_INTERNAL_d6b96efa_4_k_cu_bd26749e_36574cuda3std6ranges3__45__cpo4swapE:
	.zero		1
.L_10:


//--------------------- .nv.constant0._ZN7cutlass13device_kernelINS_4conv6kernel13ConvUniversalINS1_16ConvProblemShapeILNS1_8OperatorE0ELi2EEENS1_10collective14CollectiveConvINS1_47MainloopSm100TmaUmmaWarpSpecializedImplicitGemmILS5_0ELi4ELi2ELi1ELi2EN4cute5tupleIJNSA_1CILi2EEENSC_ILi1EEESE_EEEEENSB_IJNSC_ILi256EEENSC_ILi128EEENSB_IJNSC_ILi64EEEEEEEEENS_10tfloat32_tESM_NSA_8TiledMMAINSA_8MMA_AtomIJNSA_23SM100_MMA_TF32_2x1SM_SSISM_SM_fLi256ELi128ELNSA_4UMMA5MajorE0ELSR_0ELNSQ_7ScaleInE0ELSS_0EEEEEENSA_6LayoutINSB_IJSE_SE_SE_EEENSB_IJNSC_ILi0EEESX_SX_EEEEENSB_IJNSA_10UnderscoreES10_S10_EEEEENS7_6detail27Sm100ImplicitGemmTileTraitsINSA_25SM100_TMA_2SM_LOAD_IM2COLENSA_14ComposedLayoutINSA_7SwizzleILi3ELi4ELi3EEENSA_18smem_ptr_flag_bitsILi32EEENSV_INSB_IJNSC_ILi8EEENSC_ILi32EEEEEENSB_IJS1C_SE_EEEEEEEvEENS14_INSA_18SM100_TMA_2SM_LOADES1G_vEEEENS_8epilogue10collective18CollectiveEpilogueINS1L_23Sm100TmaWarpSpecializedILi4ELi2ELi16ELb1ELb0EEEJNSB_IJSI_SI_SK_EEENSB_IJNSV_ISI_SE_EENSV_INSC_ILi16EEESE_EEEEESM_NSB_IJNSB_IJlllEEESE_SX_EEESM_S1W_NS1L_6fusion15FusionCallbacksIS1P_NS1X_17LinearCombinationISM_fSM_fLNS_15FloatRoundStyleE2EEES1Q_S1U_JEEENSA_5SM1004TMEM4LOAD26SM100_TMEM_LOAD_32dp32b16xENSA_20SM90_TMA_LOAD_IM2COLENS16_INS17_ILi2ELi4ELi3EEES1A_NSV_INSB_IJS1B_S1S_EEENSB_IJS1S_SE_EEEEEEENSA_39AutoVectorizingCopyWithAssumedAlignmentILi128EEENSA_21SM90_TMA_STORE_IM2COLES2C_S2E_S2E_EEEvvEEEEvNT_6ParamsE --------------------------
	.section	.nv.constant0._ZN7cutlass13device_kernelINS_4conv6kernel13ConvUniversalINS1_16ConvProblemShapeILNS1_8OperatorE0ELi2EEENS1_10collective14CollectiveConvINS1_47MainloopSm100TmaUmmaWarpSpecializedImplicitGemmILS5_0ELi4ELi2ELi1ELi2EN4cute5tupleIJNSA_1CILi2EEENSC_ILi1EEESE_EEEEENSB_IJNSC_ILi256EEENSC_ILi128EEENSB_IJNSC_ILi64EEEEEEEEENS_10tfloat32_tESM_NSA_8TiledMMAINSA_8MMA_AtomIJNSA_23SM100_MMA_TF32_2x1SM_SSISM_SM_fLi256ELi128ELNSA_4UMMA5MajorE0ELSR_0ELNSQ_7ScaleInE0ELSS_0EEEEEENSA_6LayoutINSB_IJSE_SE_SE_EEENSB_IJNSC_ILi0EEESX_SX_EEEEENSB_IJNSA_10UnderscoreES10_S10_EEEEENS7_6detail27Sm100ImplicitGemmTileTraitsINSA_25SM100_TMA_2SM_LOAD_IM2COLENSA_14ComposedLayoutINSA_7SwizzleILi3ELi4ELi3EEENSA_18smem_ptr_flag_bitsILi32EEENSV_INSB_IJNSC_ILi8EEENSC_ILi32EEEEEENSB_IJS1C_SE_EEEEEEEvEENS14_INSA_18SM100_TMA_2SM_LOADES1G_vEEEENS_8epilogue10collective18CollectiveEpilogueINS1L_23Sm100TmaWarpSpecializedILi4ELi2ELi16ELb1ELb0EEEJNSB_IJSI_SI_SK_EEENSB_IJNSV_ISI_SE_EENSV_INSC_ILi16EEESE_EEEEESM_NSB_IJNSB_IJlllEEESE_SX_EEESM_S1W_NS1L_6fusion15FusionCallbacksIS1P_NS1X_17LinearCombinationISM_fSM_fLNS_15FloatRoundStyleE2EEES1Q_S1U_JEEENSA_5SM1004TMEM4LOAD26SM100_TMEM_LOAD_32dp32b16xENSA_20SM90_TMA_LOAD_IM2COLENS16_INS17_ILi2ELi4ELi3EEES1A_NSV_INSB_IJS1B_S1S_EEENSB_IJS1S_SE_EEEEEEENSA_39AutoVectorizingCopyWithAssumedAlignmentILi128EEENSA_21SM90_TMA_STORE_IM2COLES2C_S2E_S2E_EEEvvEEEEvNT_6ParamsE,"a",@progbits
	.sectionflags	@""
	.align	4
.nv.constant0._ZN7cutlass13device_kernelINS_4conv6kernel13ConvUniversalINS1_16ConvProblemShapeILNS1_8OperatorE0ELi2EEENS1_10collective14CollectiveConvINS1_47MainloopSm100TmaUmmaWarpSpecializedImplicitGemmILS5_0ELi4ELi2ELi1ELi2EN4cute5tupleIJNSA_1CILi2EEENSC_ILi1EEESE_EEEEENSB_IJNSC_ILi256EEENSC_ILi128EEENSB_IJNSC_ILi64EEEEEEEEENS_10tfloat32_tESM_NSA_8TiledMMAINSA_8MMA_AtomIJNSA_23SM100_MMA_TF32_2x1SM_SSISM_SM_fLi256ELi128ELNSA_4UMMA5MajorE0ELSR_0ELNSQ_7ScaleInE0ELSS_0EEEEEENSA_6LayoutINSB_IJSE_SE_SE_EEENSB_IJNSC_ILi0EEESX_SX_EEEEENSB_IJNSA_10UnderscoreES10_S10_EEEEENS7_6detail27Sm100ImplicitGemmTileTraitsINSA_25SM100_TMA_2SM_LOAD_IM2COLENSA_14ComposedLayoutINSA_7SwizzleILi3ELi4ELi3EEENSA_18smem_ptr_flag_bitsILi32EEENSV_INSB_IJNSC_ILi8EEENSC_ILi32EEEEEENSB_IJS1C_SE_EEEEEEEvEENS14_INSA_18SM100_TMA_2SM_LOADES1G_vEEEENS_8epilogue10collective18CollectiveEpilogueINS1L_23Sm100TmaWarpSpecializedILi4ELi2ELi16ELb1ELb0EEEJNSB_IJSI_SI_SK_EEENSB_IJNSV_ISI_SE_EENSV_INSC_ILi16EEESE_EEEEESM_NSB_IJNSB_IJlllEEESE_SX_EEESM_S1W_NS1L_6fusion15FusionCallbacksIS1P_NS1X_17LinearCombinationISM_fSM_fLNS_15FloatRoundStyleE2EEES1Q_S1U_JEEENSA_5SM1004TMEM4LOAD26SM100_TMEM_LOAD_32dp32b16xENSA_20SM90_TMA_LOAD_IM2COLENS16_INS17_ILi2ELi4ELi3EEES1A_NSV_INSB_IJS1B_S1S_EEENSB_IJS1S_SE_EEEEEEENSA_39AutoVectorizingCopyWithAssumedAlignmentILi128EEENSA_21SM90_TMA_STORE_IM2COLES2C_S2E_S2E_EEEvvEEEEvNT_6ParamsE:
	.zero		2944


//--------------------- SYMBOLS --------------------------

	.type		.nv.reservedSmem.offset0,@object
	.size		.nv.reservedSmem.offset0,0x4
	.type		.nv.reservedSmem.cap,@object
	.size		.nv.reservedSmem.cap,0x4
	.type		__assertfail,@function
